def matmul_kernel(
    a_ptr,
    b_ptr,
    c_ptr,
    M,
    N,
    K,
    stride_am,
    stride_ak,
    stride_bk,
    stride_bn,
    stride_cm,
    stride_cn,
    BLOCK_M: tl.constexpr,
    BLOCK_N: tl.constexpr,
    BLOCK_K: tl.constexpr,
    GROUP_M: tl.constexpr,
):
    pid = tl.program_id(axis=0)
    num_pid_m = tl.cdiv(M, BLOCK_M)
    num_pid_n = tl.cdiv(N, BLOCK_N)
    num_pid_in_group = GROUP_M * num_pid_n
    group_id = pid // num_pid_in_group
    first_pid_m = group_id * GROUP_M
    group_size_m = min(num_pid_m - first_pid_m, GROUP_M)
    pid_m = first_pid_m + ((pid % num_pid_in_group) % group_size_m)
    pid_n = (pid % num_pid_in_group) // group_size_m

    offs_am = (pid_m * BLOCK_M + tl.arange(0, BLOCK_M)) % M
    offs_bn = (pid_n * BLOCK_N + tl.arange(0, BLOCK_N)) % N
    offs_k = tl.arange(0, BLOCK_K)
    a_ptrs = a_ptr + offs_am[:, None] * stride_am + offs_k[None, :] * stride_ak
    b_ptrs = b_ptr + offs_k[:, None] * stride_bk + offs_bn[None, :] * stride_bn

    acc = tl.zeros((BLOCK_M, BLOCK_N), dtype=tl.float32)
    for kk in range(0, tl.cdiv(K, BLOCK_K)):
        a = tl.load(a_ptrs, mask=offs_k[None, :] < K - kk * BLOCK_K, other=0.0)
        b = tl.load(b_ptrs, mask=offs_k[:, None] < K - kk * BLOCK_K, other=0.0)
        acc = tl.dot(a, b, acc)
        a_ptrs += BLOCK_K * stride_ak
        b_ptrs += BLOCK_K * stride_bk

    c = acc.to(c_ptr.dtype.element_ty)
    offs_cm = pid_m * BLOCK_M + tl.arange(0, BLOCK_M)
    offs_cn = pid_n * BLOCK_N + tl.arange(0, BLOCK_N)
    c_ptrs = c_ptr + offs_cm[:, None] * stride_cm + offs_cn[None, :] * stride_cn
    mask = (offs_cm[:, None] < M) & (offs_cn[None, :] < N)
    tl.store(c_ptrs, c, mask=mask)

# config = {"BLOCK_K": 256, "BLOCK_M": 256, "BLOCK_N": 128, "GROUP_M": 8, "arch": "sm_80", "dtype": "bf16", "num_ctas": 1, "num_stages": 3, "num_warps": 4}
# arch = sm_80


// ===== COMPILED SASS (sm_80) =====

	.target	sm_80

	.elftype	@"ET_EXEC"


//--------------------- .note.nv.tkinfo           --------------------------
	.section	.note.nv.tkinfo,"",@"SHT_NOTE"
	.sectionflags	@"SHF_NOTE_NV_TKINFO"
	.tkinfo
        /*0018*/ 	.word	0x00000002
        /*0030*/ 	.string	""
        /*0030*/ 	.string	"ptxas"
        /*0030*/ 	.string	"Cuda compilation tools, release 13.0, V13.0.88"
        /*0030*/ 	.string	"Build cuda_13.0.r13.0/compiler.36424714_0"
        /*0030*/ 	.string	"-v  -suppress-debug-info  -lineinfo  -arch sm_80 "



//--------------------- .note.nv.cuinfo           --------------------------
	.section	.note.nv.cuinfo,"",@"SHT_NOTE"
	.sectionflags	@"SHF_NOTE_NV_CUINFO"
        /*0018*/ 	.short	0x0002
        /*001a*/ 	.short	0x0050
        /*001c*/ 	.short	0x0082
	.zero		2


//--------------------- .nv.info                  --------------------------
	.section	.nv.info,"",@"SHT_CUDA_INFO"
	.align	4


	//----- nvinfo : EIATTR_REGCOUNT
	.align		4
        /*0000*/ 	.byte	0x04, 0x2f
        /*0002*/ 	.short	(.L_1 - .L_0)
	.align		4
.L_0:
        /*0004*/ 	.word	index@(matmul_kernel)
        /*0008*/ 	.word	0x00000020


	//----- nvinfo : EIATTR_FRAME_SIZE
	.align		4
.L_1:
        /*000c*/ 	.byte	0x04, 0x11
        /*000e*/ 	.short	(.L_3 - .L_2)
	.align		4
.L_2:
        /*0010*/ 	.word	index@(matmul_kernel)
        /*0014*/ 	.word	0x00005558


	//----- nvinfo : EIATTR_MIN_STACK_SIZE
	.align		4
.L_3:
        /*0018*/ 	.byte	0x04, 0x12
        /*001a*/ 	.short	(.L_5 - .L_4)
	.align		4
.L_4:
        /*001c*/ 	.word	index@(matmul_kernel)
        /*0020*/ 	.word	0x00005558
.L_5:


//--------------------- .nv.info.matmul_kernel    --------------------------
	.section	.nv.info.matmul_kernel,"",@"SHT_CUDA_INFO"
	.sectionflags	@""
	.align	4


	//----- nvinfo : EIATTR_CUDA_API_VERSION
	.align		4
        /*0000*/ 	.byte	0x04, 0x37
        /*0002*/ 	.short	(.L_7 - .L_6)
.L_6:
        /*0004*/ 	.word	0x00000082


	//----- nvinfo : EIATTR_SW2861232_WAR
	.align		4
.L_7:
        /*0008*/ 	.byte	0x01, 0x35
	.zero		2


	//----- nvinfo : EIATTR_PARAM_CBANK
	.align		4
        /*000c*/ 	.byte	0x04, 0x0a
        /*000e*/ 	.short	(.L_9 - .L_8)
	.align		4
.L_8:
        /*0010*/ 	.word	index@(.nv.constant0.matmul_kernel)
        /*0014*/ 	.short	0x0160
        /*0016*/ 	.short	0x0050


	//----- nvinfo : EIATTR_CBANK_PARAM_SIZE
	.align		4
.L_9:
        /*0018*/ 	.byte	0x03, 0x19
        /*001a*/ 	.short	0x0050


	//----- nvinfo : EIATTR_KPARAM_INFO
	.align		4
        /*001c*/ 	.byte	0x04, 0x17
        /*001e*/ 	.short	(.L_11 - .L_10)
.L_10:
        /*0020*/ 	.word	0x00000000
        /*0024*/ 	.short	0x000d
        /*0026*/ 	.short	0x0048
        /*0028*/ 	.byte	0x00, 0xf4, 0x21, 0x00


	//----- nvinfo : EIATTR_KPARAM_INFO
	.align		4
.L_11:
        /*002c*/ 	.byte	0x04, 0x17
        /*002e*/ 	.short	(.L_13 - .L_12)
.L_12:
        /*0030*/ 	.word	0x00000000
        /*0034*/ 	.short	0x000c
        /*0036*/ 	.short	0x0040
        /*0038*/ 	.byte	0x00, 0xf4, 0x21, 0x00


	//----- nvinfo : EIATTR_KPARAM_INFO
	.align		4
.L_13:
        /*003c*/ 	.byte	0x04, 0x17
        /*003e*/ 	.short	(.L_15 - .L_14)
.L_14:
        /*0040*/ 	.word	0x00000000
        /*0044*/ 	.short	0x000b
        /*0046*/ 	.short	0x0038
        /*0048*/ 	.byte	0x00, 0xf0, 0x11, 0x00


	//----- nvinfo : EIATTR_KPARAM_INFO
	.align		4
.L_15:
        /*004c*/ 	.byte	0x04, 0x17
        /*004e*/ 	.short	(.L_17 - .L_16)
.L_16:
        /*0050*/ 	.word	0x00000000
        /*0054*/ 	.short	0x000a
        /*0056*/ 	.short	0x0034
        /*0058*/ 	.byte	0x00, 0xf0, 0x11, 0x00


	//----- nvinfo : EIATTR_KPARAM_INFO
	.align		4
.L_17:
        /*005c*/ 	.byte	0x04, 0x17
        /*005e*/ 	.short	(.L_19 - .L_18)
.L_18:
        /*0060*/ 	.word	0x00000000
        /*0064*/ 	.short	0x0009
        /*0066*/ 	.short	0x0030
        /*0068*/ 	.byte	0x00, 0xf0, 0x11, 0x00


	//----- nvinfo : EIATTR_KPARAM_INFO
	.align		4
.L_19:
        /*006c*/ 	.byte	0x04, 0x17
        /*006e*/ 	.short	(.L_21 - .L_20)
.L_20:
        /*0070*/ 	.word	0x00000000
        /*0074*/ 	.short	0x0008
        /*0076*/ 	.short	0x002c
        /*0078*/ 	.byte	0x00, 0xf0, 0x11, 0x00


	//----- nvinfo : EIATTR_KPARAM_INFO
	.align		4
.L_21:
        /*007c*/ 	.byte	0x04, 0x17
        /*007e*/ 	.short	(.L_23 - .L_22)
.L_22:
        /*0080*/ 	.word	0x00000000
        /*0084*/ 	.short	0x0007
        /*0086*/ 	.short	0x0028
        /*0088*/ 	.byte	0x00, 0xf0, 0x11, 0x00


	//----- nvinfo : EIATTR_KPARAM_INFO
	.align		4
.L_23:
        /*008c*/ 	.byte	0x04, 0x17
        /*008e*/ 	.short	(.L_25 - .L_24)
.L_24:
        /*0090*/ 	.word	0x00000000
        /*0094*/ 	.short	0x0006
        /*0096*/ 	.short	0x0024
        /*0098*/ 	.byte	0x00, 0xf0, 0x11, 0x00


	//----- nvinfo : EIATTR_KPARAM_INFO
	.align		4
.L_25:
        /*009c*/ 	.byte	0x04, 0x17
        /*009e*/ 	.short	(.L_27 - .L_26)
.L_26:
        /*00a0*/ 	.word	0x00000000
        /*00a4*/ 	.short	0x0005
        /*00a6*/ 	.short	0x0020
        /*00a8*/ 	.byte	0x00, 0xf0, 0x11, 0x00


	//----- nvinfo : EIATTR_KPARAM_INFO
	.align		4
.L_27:
        /*00ac*/ 	.byte	0x04, 0x17
        /*00ae*/ 	.short	(.L_29 - .L_28)
.L_28:
        /*00b0*/ 	.word	0x00000000
        /*00b4*/ 	.short	0x0004
        /*00b6*/ 	.short	0x001c
        /*00b8*/ 	.byte	0x00, 0xf0, 0x11, 0x00


	//----- nvinfo : EIATTR_KPARAM_INFO
	.align		4
.L_29:
        /*00bc*/ 	.byte	0x04, 0x17
        /*00be*/ 	.short	(.L_31 - .L_30)
.L_30:
        /*00c0*/ 	.word	0x00000000
        /*00c4*/ 	.short	0x0003
        /*00c6*/ 	.short	0x0018
        /*00c8*/ 	.byte	0x00, 0xf0, 0x11, 0x00


	//----- nvinfo : EIATTR_KPARAM_INFO
	.align		4
.L_31:
        /*00cc*/ 	.byte	0x04, 0x17
        /*00ce*/ 	.short	(.L_33 - .L_32)
.L_32:
        /*00d0*/ 	.word	0x00000000
        /*00d4*/ 	.short	0x0002
        /*00d6*/ 	.short	0x0010
        /*00d8*/ 	.byte	0x00, 0xf4, 0x21, 0x00


	//----- nvinfo : EIATTR_KPARAM_INFO
	.align		4
.L_33:
        /*00dc*/ 	.byte	0x04, 0x17
        /*00de*/ 	.short	(.L_35 - .L_34)
.L_34:
        /*00e0*/ 	.word	0x00000000
        /*00e4*/ 	.short	0x0001
        /*00e6*/ 	.short	0x0008
        /*00e8*/ 	.byte	0x00, 0xf4, 0x21, 0x00


	//----- nvinfo : EIATTR_KPARAM_INFO
	.align		4
.L_35:
        /*00ec*/ 	.byte	0x04, 0x17
        /*00ee*/ 	.short	(.L_37 - .L_36)
.L_36:
        /*00f0*/ 	.word	0x00000000
        /*00f4*/ 	.short	0x0000
        /*00f6*/ 	.short	0x0000
        /*00f8*/ 	.byte	0x00, 0xf4, 0x21, 0x00


	//----- nvinfo : EIATTR_MAXREG_COUNT
	.align		4
.L_37:
        /*00fc*/ 	.byte	0x03, 0x1b
        /*00fe*/ 	.short	0x00ff


	//----- nvinfo : EIATTR_NUM_BARRIERS
	.align		4
        /*0100*/ 	.byte	0x02, 0x4c
        /*0102*/ 	.byte	0x01
	.zero		1


	//----- nvinfo : EIATTR_ANNOTATIONS
	.align		4
        /*0104*/ 	.byte	0x04, 0x55
        /*0106*/ 	.short	(.L_39 - .L_38)


	//   ....[0]....
.L_38:
        /*0108*/ 	.word	0x00000001
        /*010c*/ 	.byte	0x70, 0x00, 0x00, 0x00, 0x01, 0x00, 0x00, 0x00, 0xb0, 0x00, 0x00, 0x00, 0x01, 0x00, 0x00, 0x00
        /* <DEDUP_REMOVED lines=3779> */
        /*ed4c*/ 	.byte	0xb0, 0x77, 0x03, 0x00, 0x01, 0x00, 0x00, 0x00, 0xd0, 0x77, 0x03, 0x00


	//----- nvinfo : EIATTR_MERCURY_ISA_VERSION
	.align		4
.L_39:
        /*ed58*/ 	.byte	0x03, 0x5f
        /*ed5a*/ 	.short	0x0000


	//----- nvinfo : EIATTR_EXIT_INSTR_OFFSETS
	.align		4
        /*ed5c*/ 	.byte	0x04, 0x1c
        /*ed5e*/ 	.short	(.L_41 - .L_40)


	//   ....[0]....
.L_40:
        /*ed60*/ 	.word	0x00098130


	//   ....[1]....
        /*ed64*/ 	.word	0x00098160


	//----- nvinfo : EIATTR_REQNTID
	.align		4
.L_41:
        /*ed68*/ 	.byte	0x04, 0x10
        /*ed6a*/ 	.short	(.L_43 - .L_42)
.L_42:
        /*ed6c*/ 	.word	0x00000080
        /*ed70*/ 	.word	0x00000001
        /*ed74*/ 	.word	0x00000001
.L_43:


//--------------------- .nv.callgraph             --------------------------
	.section	.nv.callgraph,"",@"SHT_CUDA_CALLGRAPH"
	.align	4
	.sectionentsize	8
	.align		4
        /*0000*/ 	.word	0x00000000
	.align		4
        /*0004*/ 	.word	0xffffffff
	.align		4
        /*0008*/ 	.word	0x00000000
	.align		4
        /*000c*/ 	.word	0xfffffffe
	.align		4
        /*0010*/ 	.word	0x00000000
	.align		4
        /*0014*/ 	.word	0xfffffffd
	.align		4
        /*0018*/ 	.word	0x00000000
	.align		4
        /*001c*/ 	.word	0xfffffffc


//--------------------- .nv.rel.action            --------------------------
	.section	.nv.rel.action,"",@"SHT_CUDA_RELOCINFO"
	.align	8
	.sectionentsize	8
        /*0000*/ 	.byte	0x73, 0x00, 0x00, 0x00, 0x00, 0x00, 0x00, 0x00, 0x00, 0x00, 0x00, 0x11, 0x25, 0x00, 0x05, 0x36


//--------------------- .nv.constant0.matmul_kernel --------------------------
	.section	.nv.constant0.matmul_kernel,"a",@progbits
	.sectionflags	@""
	.align	4
.nv.constant0.matmul_kernel:
	.zero		432


//--------------------- .text.matmul_kernel       --------------------------
	.section	.text.matmul_kernel,"ax",@progbits
	.sectioninfo	@"SHI_REGISTERS=32"
	.align	128
        .global         matmul_kernel
        .type           matmul_kernel,@function
        .size           matmul_kernel,(.L_x_4 - matmul_kernel)
        .other          matmul_kernel,@"STO_CUDA_ENTRY STV_DEFAULT"
matmul_kernel:
.text.matmul_kernel:
[----:B------:R-:W-:-:S04]  /*0000*/  IMAD.MOV.U32 R1, RZ, RZ, c[0x0][0x28] ;  /* 0x00000a00ff017624 */ /* 0x000fc800078e00ff */
[----:B------:R-:W-:Y:S01]  /*0010*/  IMAD.MOV.U32 R0, RZ, RZ, c[0x0][0x17c] ;  /* 0x00005f00ff007624 */ /* 0x000fe200078e00ff */
[----:B------:R-:W-:Y:S01]  /*0020*/  IADD3 R1, R1, -0x5558, RZ ;  /* 0xffffaaa801017810 */ /* 0x000fe20007ffe0ff */
[----:B------:R-:W-:Y:S01]  /*0030*/  CS2R R12, SRZ ;  /* 0x00000000000c7805 */ /* 0x000fe2000001ff00 */
[----:B------:R-:W-:Y:S01]  /*0040*/  CS2R R14, SRZ ;  /* 0x00000000000e7805 */ /* 0x000fe2000001ff00 */
[----:B------:R-:W-:Y:S01]  /*0050*/  CS2R R16, SRZ ;  /* 0x0000000000107805 */ /* 0x000fe2000001ff00 */
[----:B------:R-:W-:Y:S01]  /*0060*/  IADD3 R0, R0, 0x7f, RZ ;  /* 0x0000007f00007810 */ /* 0x000fe20007ffe0ff */
[----:B------:R-:W-:Y:S01]  /*0070*/  STL [R1+0x90], RZ ;  /* 0x000090ff01007387 */ /* 0x000fe20000100800 */
[----:B------:R-:W-:Y:S01]  /*0080*/  CS2R R18, SRZ ;  /* 0x0000000000127805 */ /* 0x000fe2000001ff00 */
[----:B------:R-:W-:Y:S01]  /*0090*/  CS2R R20, SRZ ;  /* 0x0000000000147805 */ /* 0x000fe2000001ff00 */
[----:B------:R-:W-:Y:S01]  /*00a0*/  SHF.R.S32.HI R3, RZ, 0x1f, R0 ;  /* 0x0000001fff037819 */ /* 0x000fe20000011400 */
[----:B------:R-:W-:Y:S01]  /*00b0*/  STL [R1+0x94], RZ ;  /* 0x000094ff01007387 */ /* 0x000fe20000100800 */
[----:B------:R-:W-:Y:S01]  /*00c0*/  CS2R R22, SRZ ;  /* 0x0000000000167805 */ /* 0x000fe2000001ff00 */
[----:B------:R-:W-:Y:S01]  /*00d0*/  CS2R R24, SRZ ;  /* 0x0000000000187805 */ /* 0x000fe2000001ff00 */
[----:B------:R-:W-:Y:S01]  /*00e0*/  LEA.HI R3, R3, R0, RZ, 0x7 ;  /* 0x0000000003037211 */ /* 0x000fe200078f38ff */
[----:B------:R-:W-:Y:S01]  /*00f0*/  STL [R1+0x98], RZ ;  /* 0x000098ff01007387 */ /* 0x000fe20000100800 */
[----:B------:R-:W-:-:S02]  /*0100*/  CS2R R26, SRZ ;  /* 0x00000000001a7805 */ /* 0x000fc4000001ff00 */
[----:B------:R-:W-:Y:S01]  /*0110*/  SHF.R.S32.HI R0, RZ, 0x7, R3 ;  /* 0x00000007ff007819 */ /* 0x000fe20000011403 */
[----:B------:R-:W-:Y:S04]  /*0120*/  STL [R1+0x9c], RZ ;  /* 0x00009cff01007387 */ /* 0x000fe80000100800 */
[----:B------:R-:W-:Y:S01]  /*0130*/  IMAD.SHL.U32 R0, R0, 0x8, RZ ;  /* 0x0000000800007824 */ /* 0x000fe200078e00ff */
[----:B------:R-:W0:Y:S04]  /*0140*/  S2R R3, SR_CTAID.X ;  /* 0x0000000000037919 */ /* 0x000e280000002500 */
[-C--:B------:R-:W-:Y:S01]  /*0150*/  IABS R7, R0.reuse ;  /* 0x0000000000077213 */ /* 0x080fe20000000000 */
[----:B------:R-:W-:Y:S01]  /*0160*/  STL [R1+0x80], RZ ;  /* 0x000080ff01007387 */ /* 0x000fe20000100800 */
[----:B------:R-:W-:-:S02]  /*0170*/  IABS R10, R0 ;  /* 0x00000000000a7213 */ /* 0x000fc40000000000 */
[----:B------:R-:W1:Y:S01]  /*0180*/  I2F.RP R2, R7 ;  /* 0x0000000700027306 */ /* 0x000e620000209400 */
[----:B------:R-:W-:Y:S04]  /*0190*/  STL [R1+0x84], RZ ;  /* 0x000084ff01007387 */ /* 0x000fe80000100800 */
[----:B------:R-:W-:Y:S04]  /*01a0*/  STL [R1+0x88], RZ ;  /* 0x000088ff01007387 */ /* 0x000fe80000100800 */
[----:B------:R-:W-:Y:S04]  /*01b0*/  STL [R1+0x8c], RZ ;  /* 0x00008cff01007387 */ /* 0x000fe80000100800 */
[----:B------:R-:W-:Y:S01]  /*01c0*/  STL [R1+0x70], RZ ;  /* 0x000070ff01007387 */ /* 0x000fe20000100800 */
[----:B-1----:R-:W1:Y:S01]  /*01d0*/  MUFU.RCP R2, R2 ;  /* 0x0000000200027308 */ /* 0x002e620000001000 */
[----:B0-----:R-:W-:-:S02]  /*01e0*/  IABS R8, R3 ;  /* 0x0000000300087213 */ /* 0x001fc40000000000 */
[----:B------:R-:W-:Y:S04]  /*01f0*/  STL [R1+0x74], RZ ;  /* 0x000074ff01007387 */ /* 0x000fe80000100800 */
[----:B------:R-:W-:Y:S04]  /*0200*/  STL [R1+0x78], RZ ;  /* 0x000078ff01007387 */ /* 0x000fe80000100800 */
[----:B------:R-:W-:Y:S04]  /*0210*/  STL [R1+0x7c], RZ ;  /* 0x00007cff01007387 */ /* 0x000fe80000100800 */
[----:B------:R-:W-:Y:S01]  /*0220*/  STL [R1+0x60], RZ ;  /* 0x000060ff01007387 */ /* 0x000fe20000100800 */
[----:B-1----:R-:W-:Y:S01]  /*0230*/  IADD3 R4, R2, 0xffffffe, RZ ;  /* 0x0ffffffe02047810 */ /* 0x002fe20007ffe0ff */
[----:B------:R-:W-:-:S02]  /*0240*/  IMAD.MOV R2, RZ, RZ, -R10 ;  /* 0x000000ffff027224 */ /* 0x000fc400078e0a0a */
[----:B------:R-:W-:Y:S01]  /*0250*/  STL [R1+0x64], RZ ;  /* 0x000064ff01007387 */ /* 0x000fe20000100800 */
[----:B------:R0:W1:Y:S03]  /*0260*/  F2I.FTZ.U32.TRUNC.NTZ R5, R4 ;  /* 0x0000000400057305 */ /* 0x000066000021f000 */
[----:B------:R-:W-:Y:S04]  /*0270*/  STL [R1+0x68], RZ ;  /* 0x000068ff01007387 */ /* 0x000fe80000100800 */
[----:B------:R-:W-:Y:S01]  /*0280*/  STL [R1+0x6c], RZ ;  /* 0x00006cff01007387 */ /* 0x000fe20000100800 */
[----:B0-----:R-:W-:-:S03]  /*0290*/  IMAD.MOV.U32 R4, RZ, RZ, RZ ;  /* 0x000000ffff047224 */ /* 0x001fc600078e00ff */
[----:B------:R-:W-:Y:S04]  /*02a0*/  STL [R1+0x50], RZ ;  /* 0x000050ff01007387 */ /* 0x000fe80000100800 */
[----:B------:R-:W-:Y:S01]  /*02b0*/  STL [R1+0x54], RZ ;  /* 0x000054ff01007387 */ /* 0x000fe20000100800 */
[----:B-1----:R-:W-:-:S03]  /*02c0*/  IMAD.MOV R6, RZ, RZ, -R5 ;  /* 0x000000ffff067224 */ /* 0x002fc600078e0a05 */
[----:B------:R-:W-:Y:S01]  /*02d0*/  STL [R1+0x58], RZ ;  /* 0x000058ff01007387 */ /* 0x000fe20000100800 */
[----:B------:R-:W-:Y:S02]  /*02e0*/  IMAD R9, R6, R7, RZ ;  /* 0x0000000706097224 */ /* 0x000fe400078e02ff */
[----:B------:R-:W-:Y:S01]  /*02f0*/  IMAD.MOV.U32 R6, RZ, RZ, R8 ;  /* 0x000000ffff067224 */ /* 0x000fe200078e0008 */
[----:B------:R-:W-:Y:S01]  /*0300*/  STL [R1+0x5c], RZ ;  /* 0x00005cff01007387 */ /* 0x000fe20000100800 */
[----:B------:R-:W-:-:S03]  /*0310*/  IMAD.HI.U32 R5, R5, R9, R4 ;  /* 0x0000000905057227 */ /* 0x000fc600078e0004 */
[----:B------:R-:W-:Y:S03]  /*0320*/  STL [R1+0x40], RZ ;  /* 0x000040ff01007387 */ /* 0x000fe60000100800 */
[----:B------:R-:W-:Y:S01]  /*0330*/  IMAD.HI.U32 R5, R5, R6, RZ ;  /* 0x0000000605057227 */ /* 0x000fe200078e00ff */
[----:B------:R-:W-:Y:S03]  /*0340*/  STL [R1+0x44], RZ ;  /* 0x000044ff01007387 */ /* 0x000fe60000100800 */
[----:B------:R-:W-:Y:S01]  /*0350*/  IMAD R2, R5, R2, R6 ;  /* 0x0000000205027224 */ /* 0x000fe200078e0206 */
[----:B------:R-:W-:Y:S04]  /*0360*/  STL [R1+0x48], RZ ;  /* 0x000048ff01007387 */ /* 0x000fe80000100800 */
[----:B------:R-:W-:Y:S01]  /*0370*/  ISETP.GT.U32.AND P1, PT, R7, R2, PT ;  /* 0x000000020700720c */ /* 0x000fe20003f24070 */
[----:B------:R-:W-:Y:S04]  /*0380*/  STL [R1+0x4c], RZ ;  /* 0x00004cff01007387 */ /* 0x000fe80000100800 */
[----:B------:R-:W-:Y:S04]  /*0390*/  STL [R1+0x30], RZ ;  /* 0x000030ff01007387 */ /* 0x000fe80000100800 */
[----:B------:R-:W-:Y:S04]  /*03a0*/  STL [R1+0x34], RZ ;  /* 0x000034ff01007387 */ /* 0x000fe80000100800 */
[----:B------:R-:W-:Y:S01]  /*03b0*/  @!P1 IMAD.IADD R2, R2, 0x1, -R7 ;  /* 0x0000000102029824 */ /* 0x000fe200078e0a07 */
[----:B------:R-:W-:Y:S01]  /*03c0*/  @!P1 IADD3 R5, R5, 0x1, RZ ;  /* 0x0000000105059810 */ /* 0x000fe20007ffe0ff */
[----:B------:R-:W-:Y:S01]  /*03d0*/  STL [R1+0x38], RZ ;  /* 0x000038ff01007387 */ /* 0x000fe20000100800 */
[----:B------:R-:W-:-:S02]  /*03e0*/  ISETP.NE.AND P1, PT, R0, RZ, PT ;  /* 0x000000ff0000720c */ /* 0x000fc40003f25270 */
[----:B------:R-:W-:Y:S01]  /*03f0*/  ISETP.GE.U32.AND P0, PT, R2, R7, PT ;  /* 0x000000070200720c */ /* 0x000fe20003f06070 */
[----:B------:R-:W-:Y:S01]  /*0400*/  STL [R1+0x3c], RZ ;  /* 0x00003cff01007387 */ /* 0x000fe20000100800 */
[----:B------:R-:W-:-:S03]  /*0410*/  LOP3.LUT R2, R3, R0, RZ, 0x3c, !PT ;  /* 0x0000000003027212 */ /* 0x000fc600078e3cff */
[----:B------:R-:W-:Y:S01]  /*0420*/  STL [R1+0x20], RZ ;  /* 0x000020ff01007387 */ /* 0x000fe20000100800 */
[----:B------:R-:W-:Y:S01]  /*0430*/  ISETP.GE.AND P2, PT, R2, RZ, PT ;  /* 0x000000ff0200720c */ /* 0x000fe20003f46270 */
[----:B------:R-:W-:Y:S02]  /*0440*/  IMAD.MOV.U32 R2, RZ, RZ, c[0x0][0x178] ;  /* 0x00005e00ff027624 */ /* 0x000fe400078e00ff */
[----:B------:R-:W-:Y:S03]  /*0450*/  STL [R1+0x24], RZ ;  /* 0x000024ff01007387 */ /* 0x000fe60000100800 */
[----:B------:R-:W-:Y:S01]  /*0460*/  IADD3 R2, R2, 0xff, RZ ;  /* 0x000000ff02027810 */ /* 0x000fe20007ffe0ff */
[----:B------:R-:W-:Y:S01]  /*0470*/  STL [R1+0x28], RZ ;  /* 0x000028ff01007387 */ /* 0x000fe20000100800 */
[----:B------:R-:W-:-:S03]  /*0480*/  @P0 IADD3 R5, R5, 0x1, RZ ;  /* 0x0000000105050810 */ /* 0x000fc60007ffe0ff */
[----:B------:R-:W-:Y:S02]  /*0490*/  STL [R1+0x2c], RZ ;  /* 0x00002cff01007387 */ /* 0x000fe40000100800 */
[----:B------:R-:W-:Y:S01]  /*04a0*/  IMAD.MOV.U32 R4, RZ, RZ, R5 ;  /* 0x000000ffff047224 */ /* 0x000fe200078e0005 */
[----:B------:R-:W-:Y:S01]  /*04b0*/  SHF.R.S32.HI R5, RZ, 0x1f, R2 ;  /* 0x0000001fff057819 */ /* 0x000fe20000011402 */
[----:B------:R-:W-:Y:S02]  /*04c0*/  STL [R1+0x10], RZ ;  /* 0x000010ff01007387 */ /* 0x000fe40000100800 */
[----:B------:R-:W-:Y:S01]  /*04d0*/  @!P2 IMAD.MOV R4, RZ, RZ, -R4 ;  /* 0x000000ffff04a224 */ /* 0x000fe200078e0a04 */
[----:B------:R-:W-:Y:S01]  /*04e0*/  @!P1 LOP3.LUT R4, RZ, R0, RZ, 0x33, !PT ;  /* 0x00000000ff049212 */ /* 0x000fe200078e33ff */
[----:B------:R-:W-:Y:S01]  /*04f0*/  STL [R1+0x14], RZ ;  /* 0x000014ff01007387 */ /* 0x000fe20000100800 */
[----:B------:R-:W-:-:S03]  /*0500*/  LEA.HI R5, R5, R2, RZ, 0x8 ;  /* 0x0000000205057211 */ /* 0x000fc600078f40ff */
[----:B------:R-:W-:Y:S01]  /*0510*/  IMAD.SHL.U32 R2, R4, 0x8, RZ ;  /* 0x0000000804027824 */ /* 0x000fe200078e00ff */
[----:B------:R-:W-:Y:S01]  /*0520*/  STL [R1+0x18], RZ ;  /* 0x000018ff01007387 */ /* 0x000fe20000100800 */
[----:B------:R-:W-:-:S03]  /*0530*/  IMAD.MOV R4, RZ, RZ, -R4 ;  /* 0x000000ffff047224 */ /* 0x000fc600078e0a04 */
[----:B------:R-:W-:Y:S01]  /*0540*/  LEA.HI.SX32 R5, R5, -R2, 0x18 ;  /* 0x8000000205057211 */ /* 0x000fe200078fc2ff */
[----:B------:R-:W-:Y:S01]  /*0550*/  IMAD R9, R0, R4, R3 ;  /* 0x0000000400097224 */ /* 0x000fe200078e0203 */
[----:B------:R-:W-:Y:S01]  /*0560*/  STL [R1+0x1c], RZ ;  /* 0x00001cff01007387 */ /* 0x000fe20000100800 */
[----:B------:R-:W-:Y:S01]  /*0570*/  IMAD.MOV.U32 R4, RZ, RZ, RZ ;  /* 0x000000ffff047224 */ /* 0x000fe200078e00ff */
[----:B------:R-:W-:Y:S02]  /*0580*/  IMNMX R10, R5, 0x8, PT ;  /* 0x00000008050a7817 */ /* 0x000fe40003800200 */
[----:B------:R-:W-:Y:S02]  /*0590*/  STL [R1], RZ ;  /* 0x000000ff01007387 */ /* 0x000fe40000100800 */
[-C--:B------:R-:W-:Y:S02]  /*05a0*/  IABS R8, R10.reuse ;  /* 0x0000000a00087213 */ /* 0x080fe40000000000 */
[----:B------:R-:W-:Y:S01]  /*05b0*/  IABS R0, R10 ;  /* 0x0000000a00007213 */ /* 0x000fe20000000000 */
[----:B------:R-:W-:Y:S01]  /*05c0*/  STL [R1+0x4], RZ ;  /* 0x000004ff01007387 */ /* 0x000fe20000100800 */
[----:B------:R-:W0:Y:S03]  /*05d0*/  I2F.RP R6, R8 ;  /* 0x0000000800067306 */ /* 0x000e260000209400 */
[----:B------:R-:W-:Y:S04]  /*05e0*/  STL [R1+0x8], RZ ;  /* 0x000008ff01007387 */ /* 0x000fe80000100800 */
[----:B------:R-:W-:Y:S01]  /*05f0*/  STL [R1+0xc], RZ ;  /* 0x00000cff01007387 */ /* 0x000fe20000100800 */
[----:B0-----:R-:W0:Y:S02]  /*0600*/  MUFU.RCP R6, R6 ;  /* 0x0000000600067308 */ /* 0x001e240000001000 */
[----:B0-----:R-:W-:-:S06]  /*0610*/  IADD3 R5, R6, 0xffffffe, RZ ;  /* 0x0ffffffe06057810 */ /* 0x001fcc0007ffe0ff */
[----:B------:R-:W0:Y:S02]  /*0620*/  F2I.FTZ.U32.TRUNC.NTZ R5, R5 ;  /* 0x0000000500057305 */ /* 0x000e24000021f000 */
[----:B0-----:R-:W-:-:S04]  /*0630*/  IMAD.MOV R7, RZ, RZ, -R5 ;  /* 0x000000ffff077224 */ /* 0x001fc800078e0a05 */
[----:B------:R-:W-:Y:S01]  /*0640*/  IMAD.MOV.U32 R3, RZ, RZ, R7 ;  /* 0x000000ffff037224 */ /* 0x000fe200078e0007 */
[----:B------:R-:W-:-:S03]  /*0650*/  IABS R7, R9 ;  /* 0x0000000900077213 */ /* 0x000fc60000000000 */
[----:B------:R-:W-:-:S04]  /*0660*/  IMAD R3, R3, R8, RZ ;  /* 0x0000000803037224 */ /* 0x000fc800078e02ff */
[----:B------:R-:W-:-:S04]  /*0670*/  IMAD.HI.U32 R4, R5, R3, R4 ;  /* 0x0000000305047227 */ /* 0x000fc800078e0004 */
[----:B------:R-:W-:Y:S02]  /*0680*/  IMAD.MOV R3, RZ, RZ, -R0 ;  /* 0x000000ffff037224 */ /* 0x000fe400078e0a00 */
[----:B------:R-:W-:-:S04]  /*0690*/  IMAD.HI.U32 R0, R4, R7, RZ ;  /* 0x0000000704007227 */ /* 0x000fc800078e00ff */
[----:B------:R-:W-:Y:S01]  /*06a0*/  IMAD R3, R0, R3, R7 ;  /* 0x0000000300037224 */ /* 0x000fe200078e0207 */
[----:B------:R-:W-:Y:S01]  /*06b0*/  ULDC.64 UR4, c[0x0][0x118] ;  /* 0x0000460000047ab9 */ /* 0x000fe20000000a00 */
[----:B------:R-:W-:-:S03]  /*06c0*/  CS2R R6, SRZ ;  /* 0x0000000000067805 */ /* 0x000fc6000001ff00 */
[----:B------:R-:W-:-:S13]  /*06d0*/  ISETP.GT.U32.AND P1, PT, R8, R3, PT ;  /* 0x000000030800720c */ /* 0x000fda0003f24070 */
[----:B------:R-:W-:Y:S01]  /*06e0*/  @!P1 IMAD.IADD R3, R3, 0x1, -R8 ;  /* 0x0000000103039824 */ /* 0x000fe200078e0a08 */
[----:B------:R-:W-:Y:S02]  /*06f0*/  @!P1 IADD3 R0, R0, 0x1, RZ ;  /* 0x0000000100009810 */ /* 0x000fe40007ffe0ff */
[----:B------:R-:W-:Y:S02]  /*0700*/  ISETP.NE.AND P1, PT, R10, RZ, PT ;  /* 0x000000ff0a00720c */ /* 0x000fe40003f25270 */
[----:B------:R-:W-:Y:S02]  /*0710*/  ISETP.GE.U32.AND P0, PT, R3, R8, PT ;  /* 0x000000080300720c */ /* 0x000fe40003f06070 */
[----:B------:R-:W-:-:S04]  /*0720*/  LOP3.LUT R3, R9, R10, RZ, 0x3c, !PT ;  /* 0x0000000a09037212 */ /* 0x000fc800078e3cff */
[----:B------:R-:W-:Y:S01]  /*0730*/  ISETP.GE.AND P2, PT, R3, RZ, PT ;  /* 0x000000ff0300720c */ /* 0x000fe20003f46270 */
[----:B------:R-:W-:-:S05]  /*0740*/  IMAD.MOV.U32 R3, RZ, RZ, c[0x0][0x180] ;  /* 0x00006000ff037624 */ /* 0x000fca00078e00ff */
[----:B------:R-:W-:Y:S02]  /*0750*/  IADD3 R3, R3, 0xff, RZ ;  /* 0x000000ff03037810 */ /* 0x000fe40007ffe0ff */
[----:B------:R-:W-:Y:S02]  /*0760*/  @P0 IADD3 R0, R0, 0x1, RZ ;  /* 0x0000000100000810 */ /* 0x000fe40007ffe0ff */
[----:B------:R-:W-:-:S03]  /*0770*/  ISETP.GE.AND P0, PT, R3, 0x100, PT ;  /* 0x000001000300780c */ /* 0x000fc60003f06270 */
[----:B------:R-:W-:Y:S01]  /*0780*/  @!P2 IMAD.MOV R0, RZ, RZ, -R0 ;  /* 0x000000ffff00a224 */ /* 0x000fe200078e0a00 */
[----:B------:R-:W-:-:S05]  /*0790*/  @!P1 LOP3.LUT R0, RZ, R10, RZ, 0x33, !PT ;  /* 0x0000000aff009212 */ /* 0x000fca00078e33ff */
[----:B------:R-:W-:-:S04]  /*07a0*/  IMAD.MOV R5, RZ, RZ, -R0 ;  /* 0x000000ffff057224 */ /* 0x000fc800078e0a00 */
[----:B------:R-:W-:Y:S02]  /*07b0*/  IMAD R5, R10, R5, R9 ;  /* 0x000000050a057224 */ /* 0x000fe400078e0209 */
[----:B------:R-:W-:Y:S01]  /*07c0*/  CS2R R8, SRZ ;  /* 0x0000000000087805 */ /* 0x000fe2000001ff00 */
[----:B------:R-:W-:Y:S01]  /*07d0*/  CS2R R10, SRZ ;  /* 0x00000000000a7805 */ /* 0x000fe2000001ff00 */
[----:B------:R-:W-:Y:S02]  /*07e0*/  IMAD.IADD R2, R2, 0x1, R5 ;  /* 0x0000000102027824 */ /* 0x000fe400078e0205 */
[----:B------:R-:W-:-:S05]  /*07f0*/  CS2R R4, SRZ ;  /* 0x0000000000047805 */ /* 0x000fca000001ff00 */
[----:B------:R0:W-:Y:S04]  /*0800*/  STL [R1+0x25e8], R4 ;  /* 0x0025e80401007387 */ /* 0x0001e80000100800 */
[----:B------:R-:W-:Y:S04]  /*0810*/  STL [R1+0x25ec], R5 ;  /* 0x0025ec0501007387 */ /* 0x000fe80000100800 */
[----:B------:R-:W-:Y:S01]  /*0820*/  STL [R1+0x160], RZ ;  /* 0x000160ff01007387 */ /* 0x000fe20000100800 */
[----:B0-----:R-:W-:-:S03]  /*0830*/  IMAD.SHL.U32 R4, R0, 0x80, RZ ;  /* 0x0000008000047824 */ /* 0x001fc600078e00ff */
[----:B------:R-:W-:Y:S02]  /*0840*/  STL [R1+0x164], RZ ;  /* 0x000164ff01007387 */ /* 0x000fe40000100800 */
[C---:B------:R-:W-:Y:S02]  /*0850*/  IADD3 R28, R4.reuse, 0x1, RZ ;  /* 0x00000001041c7810 */ /* 0x040fe40007ffe0ff */
[----:B------:R-:W-:Y:S01]  /*0860*/  STL [R1+0x168], RZ ;  /* 0x000168ff01007387 */ /* 0x000fe20000100800 */
[C---:B------:R-:W-:Y:S02]  /*0870*/  IADD3 R3, R4.reuse, 0x2, RZ ;  /* 0x0000000204037810 */ /* 0x040fe40007ffe0ff */
[C---:B------:R-:W-:Y:S01]  /*0880*/  IADD3 R0, R4.reuse, 0x3, RZ ;  /* 0x0000000304007810 */ /* 0x040fe20007ffe0ff */
[----:B------:R-:W-:Y:S01]  /*0890*/  STL [R1+0x16c], RZ ;  /* 0x00016cff01007387 */ /* 0x000fe20000100800 */
[----:B------:R-:W-:-:S03]  /*08a0*/  IADD3 R29, R4, 0x5, RZ ;  /* 0x00000005041d7810 */ /* 0x000fc60007ffe0ff */
[----:B------:R-:W-:Y:S04]  /*08b0*/  STL [R1+0x150], RZ ;  /* 0x000150ff01007387 */ /* 0x000fe80000100800 */
        /* <DEDUP_REMOVED lines=59> */
[----:B------:R-:W-:Y:S04]  /*0c70*/  STL [R1+0xbc4], R4 ;  /* 0x000bc40401007387 */ /* 0x000fe80000100800 */
[----:B------:R0:W-:Y:S04]  /*0c80*/  STL [R1+0x2400], R28 ;  /* 0x0024001c01007387 */ /* 0x0001e80000100800 */
[----:B------:R1:W-:Y:S04]  /*0c90*/  STL [R1+0x23fc], R3 ;  /* 0x0023fc0301007387 */ /* 0x0003e80000100800 */
[----:B------:R2:W-:Y:S01]  /*0ca0*/  STL [R1+0x23f8], R0 ;  /* 0x0023f80001007387 */ /* 0x0005e20000100800 */
[----:B0-----:R-:W-:-:S03]  /*0cb0*/  IADD3 R28, R4, 0x4, RZ ;  /* 0x00000004041c7810 */ /* 0x001fc60007ffe0ff */
[----:B------:R0:W-:Y:S01]  /*0cc0*/  STL [R1+0x23f0], R29 ;  /* 0x0023f01d01007387 */ /* 0x0001e20000100800 */
[----:B-1----:R-:W-:-:S03]  /*0cd0*/  IADD3 R3, R4, 0x6, RZ ;  /* 0x0000000604037810 */ /* 0x002fc60007ffe0ff */
[----:B------:R-:W-:Y:S01]  /*0ce0*/  STL [R1+0x23f4], R28 ;  /* 0x0023f41c01007387 */ /* 0x000fe20000100800 */
[----:B--2---:R-:W-:-:S03]  /*0cf0*/  IADD3 R0, R4, 0x7, RZ ;  /* 0x0000000704007810 */ /* 0x004fc60007ffe0ff */
[----:B------:R1:W-:Y:S01]  /*0d00*/  STL [R1+0x23ec], R3 ;  /* 0x0023ec0301007387 */ /* 0x0003e20000100800 */
[----:B0-----:R-:W-:-:S03]  /*0d10*/  IADD3 R29, R4, 0x9, RZ ;  /* 0x00000009041d7810 */ /* 0x001fc60007ffe0ff */
[----:B------:R0:W-:Y:S04]  /*0d20*/  STL [R1+0x2404], R0 ;  /* 0x0024040001007387 */ /* 0x0001e80000100800 */
[----:B------:R-:W2:Y:S01]  /*0d30*/  S2R R5, SR_TID.X ;  /* 0x0000000000057919 */ /* 0x000ea20000002100 */
[C---:B-1----:R-:W-:Y:S02]  /*0d40*/  IADD3 R3, R4.reuse, 0x8, RZ ;  /* 0x0000000804037810 */ /* 0x042fe40007ffe0ff */
[----:B0-----:R-:W-:-:S03]  /*0d50*/  IADD3 R0, R4, 0xa, RZ ;  /* 0x0000000a04007810 */ /* 0x001fc60007ffe0ff */
[----:B------:R0:W-:Y:S04]  /*0d60*/  STL [R1+0x2408], R3 ;  /* 0x0024080301007387 */ /* 0x0001e80000100800 */
[----:B------:R1:W-:Y:S04]  /*0d70*/  STL [R1+0x2410], R29 ;  /* 0x0024101d01007387 */ /* 0x0003e80000100800 */
[----:B------:R3:W-:Y:S01]  /*0d80*/  STL [R1+0x240c], R0 ;  /* 0x00240c0001007387 */ /* 0x0007e20000100800 */
[C---:B0-----:R-:W-:Y:S02]  /*0d90*/  IADD3 R3, R4.reuse, 0xb, RZ ;  /* 0x0000000b04037810 */ /* 0x041fe40007ffe0ff */
[----:B-1----:R-:W-:-:S03]  /*0da0*/  IADD3 R29, R4, 0xc, RZ ;  /* 0x0000000c041d7810 */ /* 0x002fc60007ffe0ff */
[----:B------:R0:W-:Y:S01]  /*0db0*/  STL [R1+0x2418], R3 ;  /* 0x0024180301007387 */ /* 0x0001e20000100800 */
[----:B---3--:R-:W-:-:S03]  /*0dc0*/  IADD3 R0, R4, 0xd, RZ ;  /* 0x0000000d04007810 */ /* 0x008fc60007ffe0ff */
        /* <DEDUP_REMOVED lines=23> */
[----:B---3--:R-:W-:-:S05]  /*0f40*/  IADD3 R0, R4, 0x19, RZ ;  /* 0x0000001904007810 */ /* 0x008fca0007ffe0ff */
[----:B------:R1:W-:Y:S01]  /*0f50*/  STL [R1+0x2450], R0 ;  /* 0x0024500001007387 */ /* 0x0003e20000100800 */
[----:B0-----:R-:W-:-:S03]  /*0f60*/  IADD3 R3, R4, 0x1a, RZ ;  /* 0x0000001a04037810 */ /* 0x001fc60007ffe0ff */
[----:B------:R-:W-:Y:S04]  /*0f70*/  STL [R1+0x2444], R29 ;  /* 0x0024441d01007387 */ /* 0x000fe80000100800 */
[----:B------:R0:W-:Y:S01]  /*0f80*/  STL [R1+0x244c], R3 ;  /* 0x00244c0301007387 */ /* 0x0001e20000100800 */
[----:B-1----:R-:W-:-:S05]  /*0f90*/  IADD3 R0, R4, 0x1b, RZ ;  /* 0x0000001b04007810 */ /* 0x002fca0007ffe0ff */
[----:B------:R1:W-:Y:S01]  /*0fa0*/  STL [R1+0x2458], R0 ;  /* 0x0024580001007387 */ /* 0x0003e20000100800 */
[----:B0-----:R-:W-:-:S05]  /*0fb0*/  IADD3 R3, R4, 0x1c, RZ ;  /* 0x0000001c04037810 */ /* 0x001fca0007ffe0ff */
        /* <DEDUP_REMOVED lines=155> */
[----:B--2---:R-:W-:Y:S02]  /*1970*/  LOP3.LUT R3, R5, 0x7f, RZ, 0xc0, !PT ;  /* 0x0000007f05037812 */ /* 0x004fe400078ec0ff */
[----:B------:R-:W-:-:S05]  /*1980*/  IADD3 R5, R4, 0x6a, RZ ;  /* 0x0000006a04057810 */ /* 0x000fca0007ffe0ff */
[----:B------:R1:W-:Y:S01]  /*1990*/  STL [R1+0x2590], R5 ;  /* 0x0025900501007387 */ /* 0x0003e20000100800 */
[----:B0-----:R-:W-:Y:S01]  /*19a0*/  IMAD.SHL.U32 R0, R2, 0x100, RZ ;  /* 0x0000010002007824 */ /* 0x001fe200078e00ff */
[----:B------:R-:W-:Y:S02]  /*19b0*/  PRMT R2, R3, 0x6540, R2 ;  /* 0x0000654003027816 */ /* 0x000fe40000000002 */
[----:B-1----:R-:W-:-:S05]  /*19c0*/  IADD3 R5, R4, 0x6b, RZ ;  /* 0x0000006b04057810 */ /* 0x002fca0007ffe0ff */
[----:B------:R0:W-:Y:S04]  /*19d0*/  STL [R1+0x2598], R5 ;  /* 0x0025980501007387 */ /* 0x0001e80000100800 */
[----:B0-----:R0:W5:Y:S04]  /*19e0*/  LDL.LU R5, [R1+0x25ec] ;  /* 0x0025ec0001057983 */ /* 0x0011680000300800 */
[----:B------:R1:W-:Y:S02]  /*19f0*/  STL [R1+0xbc8], R2 ;  /* 0x000bc80201007387 */ /* 0x0003e40000100800 */
[----:B-1----:R-:W-:-:S02]  /*1a00*/  LOP3.LUT R2, R0, 0x80, R3, 0xfe, !PT ;  /* 0x0000008000027812 */ /* 0x002fc400078efe03 */
[C---:B------:R-:W-:Y:S02]  /*1a10*/  IADD3 R3, R4.reuse, 0x6c, RZ ;  /* 0x0000006c04037810 */ /* 0x040fe40007ffe0ff */
[C---:B------:R-:W-:Y:S01]  /*1a20*/  IADD3 R0, R4.reuse, 0x6d, RZ ;  /* 0x0000006d04007810 */ /* 0x040fe20007ffe0ff */
[----:B------:R1:W-:Y:S04]  /*1a30*/  STL [R1+0xbcc], R2 ;  /* 0x000bcc0201007387 */ /* 0x0003e80000100800 */
[----:B------:R2:W-:Y:S04]  /*1a40*/  STL [R1+0x2594], R3 ;  /* 0x0025940301007387 */ /* 0x0005e80000100800 */
[----:B------:R3:W-:Y:S01]  /*1a50*/  STL [R1+0x259c], R0 ;  /* 0x00259c0001007387 */ /* 0x0007e20000100800 */
[----:B-1----:R-:W-:-:S02]  /*1a60*/  IADD3 R2, R4, 0x6e, RZ ;  /* 0x0000006e04027810 */ /* 0x002fc40007ffe0ff */
[----:B--2---:R-:W-:-:S03]  /*1a70*/  IADD3 R3, R4, 0x6f, RZ ;  /* 0x0000006f04037810 */ /* 0x004fc60007ffe0ff */
[----:B------:R1:W-:Y:S01]  /*1a80*/  STL [R1+0x25a0], R2 ;  /* 0x0025a00201007387 */ /* 0x0003e20000100800 */
[----:B---3--:R-:W-:-:S03]  /*1a90*/  IADD3 R0, R4, 0x70, RZ ;  /* 0x0000007004007810 */ /* 0x008fc60007ffe0ff */
[----:B------:R2:W-:Y:S04]  /*1aa0*/  STL [R1+0x25a4], R3 ;  /* 0x0025a40301007387 */ /* 0x0005e80000100800 */
[----:B------:R3:W-:Y:S01]  /*1ab0*/  STL [R1+0x25a8], R0 ;  /* 0x0025a80001007387 */ /* 0x0007e20000100800 */
[C---:B-1----:R-:W-:Y:S02]  /*1ac0*/  IADD3 R2, R4.reuse, 0x71, RZ ;  /* 0x0000007104027810 */ /* 0x042fe40007ffe0ff */
[----:B--2---:R-:W-:-:S03]  /*1ad0*/  IADD3 R3, R4, 0x72, RZ ;  /* 0x0000007204037810 */ /* 0x004fc60007ffe0ff */
[----:B------:R1:W-:Y:S01]  /*1ae0*/  STL [R1+0x25ac], R2 ;  /* 0x0025ac0201007387 */ /* 0x0003e20000100800 */
[----:B---3--:R-:W-:-:S03]  /*1af0*/  IADD3 R0, R4, 0x73, RZ ;  /* 0x0000007304007810 */ /* 0x008fc60007ffe0ff */
[----:B------:R2:W-:Y:S01]  /*1b00*/  STL [R1+0x25b0], R3 ;  /* 0x0025b00301007387 */ /* 0x0005e20000100800 */
[C---:B-1----:R-:W-:Y:S02]  /*1b10*/  IADD3 R2, R4.reuse, 0x74, RZ ;  /* 0x0000007404027810 */ /* 0x042fe40007ffe0ff */
[----:B--2---:R-:W-:-:S03]  /*1b20*/  IADD3 R3, R4, 0x75, RZ ;  /* 0x0000007504037810 */ /* 0x004fc60007ffe0ff */
[----:B------:R1:W-:Y:S04]  /*1b30*/  STL [R1+0x25b8], R2 ;  /* 0x0025b80201007387 */ /* 0x0003e80000100800 */
[----:B------:R-:W-:Y:S04]  /*1b40*/  STL [R1+0x25b4], R0 ;  /* 0x0025b40001007387 */ /* 0x000fe80000100800 */
[----:B------:R2:W-:Y:S01]  /*1b50*/  STL [R1+0x25bc], R3 ;  /* 0x0025bc0301007387 */ /* 0x0005e20000100800 */
[----:B-1----:R-:W-:-:S05]  /*1b60*/  IADD3 R2, R4, 0x76, RZ ;  /* 0x0000007604027810 */ /* 0x002fca0007ffe0ff */
[----:B------:R1:W-:Y:S01]  /*1b70*/  STL [R1+0x25c0], R2 ;  /* 0x0025c00201007387 */ /* 0x0003e20000100800 */
[----:B--2---:R-:W-:-:S05]  /*1b80*/  IADD3 R3, R4, 0x77, RZ ;  /* 0x0000007704037810 */ /* 0x004fca0007ffe0ff */
[----:B------:R2:W-:Y:S01]  /*1b90*/  STL [R1+0x25c8], R3 ;  /* 0x0025c80301007387 */ /* 0x0005e20000100800 */
[C---:B-1----:R-:W-:Y:S02]  /*1ba0*/  IADD3 R2, R4.reuse, 0x78, RZ ;  /* 0x0000007804027810 */ /* 0x042fe40007ffe0ff */
[----:B--2---:R-:W-:-:S05]  /*1bb0*/  IADD3 R3, R4, 0x79, RZ ;  /* 0x0000007904037810 */ /* 0x004fca0007ffe0ff */
[----:B------:R1:W-:Y:S02]  /*1bc0*/  STL [R1+0x25d0], R3 ;  /* 0x0025d00301007387 */ /* 0x0003e40000100800 */
[----:B-1----:R-:W-:-:S05]  /*1bd0*/  IADD3 R3, R4, 0x7a, RZ ;  /* 0x0000007a04037810 */ /* 0x002fca0007ffe0ff */
[----:B------:R1:W-:Y:S04]  /*1be0*/  STL [R1+0x25cc], R3 ;  /* 0x0025cc0301007387 */ /* 0x0003e80000100800 */
[----:B------:R-:W-:Y:S01]  /*1bf0*/  STL [R1+0x25c4], R2 ;  /* 0x0025c40201007387 */ /* 0x000fe20000100800 */
[----:B-1----:R-:W-:-:S05]  /*1c00*/  IADD3 R3, R4, 0x7b, RZ ;  /* 0x0000007b04037810 */ /* 0x002fca0007ffe0ff */
[----:B------:R1:W-:Y:S02]  /*1c10*/  STL [R1+0x25d8], R3 ;  /* 0x0025d80301007387 */ /* 0x0003e40000100800 */
[----:B-1----:R-:W-:-:S05]  /*1c20*/  IADD3 R3, R4, 0x7c, RZ ;  /* 0x0000007c04037810 */ /* 0x002fca0007ffe0ff */
[----:B------:R1:W-:Y:S02]  /*1c30*/  STL [R1+0x25d4], R3 ;  /* 0x0025d40301007387 */ /* 0x0003e40000100800 */
[----:B-1----:R-:W-:-:S05]  /*1c40*/  IADD3 R3, R4, 0x7d, RZ ;  /* 0x0000007d04037810 */ /* 0x002fca0007ffe0ff */
[----:B------:R1:W-:Y:S02]  /*1c50*/  STL [R1+0x25e4], R3 ;  /* 0x0025e40301007387 */ /* 0x0003e40000100800 */
[----:B-1----:R-:W-:-:S05]  /*1c60*/  IADD3 R3, R4, 0x7e, RZ ;  /* 0x0000007e04037810 */ /* 0x002fca0007ffe0ff */
[----:B------:R1:W-:Y:S02]  /*1c70*/  STL [R1+0x25e0], R3 ;  /* 0x0025e00301007387 */ /* 0x0003e40000100800 */
[----:B-1----:R-:W-:Y:S02]  /*1c80*/  IADD3 R3, R4, 0x7f, RZ ;  /* 0x0000007f04037810 */ /* 0x002fe40007ffe0ff */
[----:B------:R0:W5:Y:S04]  /*1c90*/  LDL.LU R4, [R1+0x25e8] ;  /* 0x0025e80001047983 */ /* 0x0001680000300800 */
[----:B------:R1:W-:Y:S02]  /*1ca0*/  STL [R1+0x25dc], R3 ;  /* 0x0025dc0301007387 */ /* 0x0003e40000100800 */
[----:B-1----:R-:W-:-:S05]  /*1cb0*/  IMAD.MOV.U32 R3, RZ, RZ, c[0x0][0x180] ;  /* 0x00006000ff037624 */ /* 0x002fca00078e00ff */
[----:B------:R-:W-:Y:S01]  /*1cc0*/  IADD3 R3, R3, 0xff, RZ ;  /* 0x000000ff03037810 */ /* 0x000fe20007ffe0ff */
[----:B------:R-:W-:Y:S05]  /*1cd0*/  @!P0 BRA `(.L_x_0) ;  /* 0x0008f4b000008947 */ /* 0x000fea0003800000 */
[----:B0-----:R-:W-:Y:S01]  /*1ce0*/  IMAD.MOV.U32 R25, RZ, RZ, R0 ;  /* 0x000000ffff197224 */ /* 0x001fe200078e0000 */
[----:B------:R-:W-:Y:S01]  /*1cf0*/  IABS R0, c[0x0][0x178] ;  /* 0x00005e0000007a13 */ /* 0x000fe20000000000 */
[----:B------:R-:W-:Y:S01]  /*1d00*/  IMAD.MOV.U32 R19, RZ, RZ, R2 ;  /* 0x000000ffff137224 */ /* 0x000fe200078e0002 */
[----:B------:R-:W2:Y:S03]  /*1d10*/  LDL R14, [R1+0xbc4] ;  /* 0x000bc400010e7983 */ /* 0x000ea60000100800 */
[----:B------:R-:W-:Y:S01]  /*1d20*/  IMAD.MOV.U32 R8, RZ, RZ, R0 ;  /* 0x000000ffff087224 */ /* 0x000fe200078e0000 */
[----:B------:R-:W3:Y:S03]  /*1d30*/  LDL R13, [R1+0xbc8] ;  /* 0x000bc800010d7983 */ /* 0x000ee60000100800 */
[----:B------:R-:W0:Y:S01]  /*1d40*/  I2F.RP R2, R8 ;  /* 0x0000000800027306 */ /* 0x000e220000209400 */
[----:B------:R-:W4:Y:S04]  /*1d50*/  LDL R12, [R1+0xbcc] ;  /* 0x000bcc00010c7983 */ /* 0x000f280000100800 */
[----:B------:R-:W4:Y:S04]  /*1d60*/  LDL R26, [R1+0x25b0] ;  /* 0x0025b000011a7983 */ /* 0x000f280000100800 */
[----:B------:R-:W4:Y:S04]  /*1d70*/  LDL R10, [R1+0x25e4] ;  /* 0x0025e400010a7983 */ /* 0x000f280000100800 */
[----:B------:R-:W4:Y:S01]  /*1d80*/  LDL R9, [R1+0x25e0] ;  /* 0x0025e00001097983 */ /* 0x000f220000100800 */
[----:B0-----:R-:W0:Y:S01]  /*1d90*/  MUFU.RCP R2, R2 ;  /* 0x0000000200027308 */ /* 0x001e220000001000 */
[----:B-----5:R-:W-:-:S02]  /*1da0*/  SHF.R.S32.HI R4, RZ, 0x1f, R3 ;  /* 0x0000001fff047819 */ /* 0x020fc40000011403 */
[----:B------:R-:W4:Y:S04]  /*1db0*/  LDL R24, [R1+0x25b8] ;  /* 0x0025b80001187983 */ /* 0x000f280000100800 */
[----:B------:R-:W4:Y:S04]  /*1dc0*/  LDL R21, [R1+0x25c0] ;  /* 0x0025c00001157983 */ /* 0x000f280000100800 */
[----:B------:R-:W4:Y:S04]  /*1dd0*/  LDL R16, [R1+0x25d8] ;  /* 0x0025d80001107983 */ /* 0x000f280000100800 */
[----:B------:R-:W4:Y:S01]  /*1de0*/  LDL R27, [R1+0x25ac] ;  /* 0x0025ac00011b7983 */ /* 0x000f220000100800 */
[----:B0-----:R-:W-:-:S03]  /*1df0*/  IADD3 R2, R2, 0xffffffe, RZ ;  /* 0x0ffffffe02027810 */ /* 0x001fc60007ffe0ff */
[----:B------:R-:W4:Y:S01]  /*1e00*/  LDL R17, [R1+0x25cc] ;  /* 0x0025cc0001117983 */ /* 0x000f220000100800 */
[----:B------:R-:W0:Y:S01]  /*1e10*/  F2I.FTZ.U32.TRUNC.NTZ R5, R2 ;  /* 0x0000000200057305 */ /* 0x000e22000021f000 */
[----:B------:R-:W-:Y:S02]  /*1e20*/  LEA.HI R3, R4, R3, RZ, 0x8 ;  /* 0x0000000304037211 */ /* 0x000fe400078f40ff */
[----:B------:R-:W4:Y:S04]  /*1e30*/  LDL R23, [R1+0x25bc] ;  /* 0x0025bc0001177983 */ /* 0x000f280000100800 */
[----:B------:R-:W4:Y:S04]  /*1e40*/  LDL R22, [R1+0x25a8] ;  /* 0x0025a80001167983 */ /* 0x000f280000100800 */
[----:B------:R-:W4:Y:S04]  /*1e50*/  LDL R11, [R1+0x25d4] ;  /* 0x0025d400010b7983 */ /* 0x000f280000100800 */
[----:B------:R-:W4:Y:S01]  /*1e60*/  LDL R20, [R1+0x25c8] ;  /* 0x0025c80001147983 */ /* 0x000f220000100800 */
[----:B0-----:R-:W-:-:S03]  /*1e70*/  IMAD.MOV R2, RZ, RZ, -R5 ;  /* 0x000000ffff027224 */ /* 0x001fc600078e0a05 */
[----:B------:R-:W4:Y:S04]  /*1e80*/  LDL R18, [R1+0x25d0] ;  /* 0x0025d00001127983 */ /* 0x000f280000100800 */
[----:B------:R0:W-:Y:S02]  /*1e90*/  STL [R1+0x798], R3 ;  /* 0x0007980301007387 */ /* 0x0001e40000100800 */
[----:B0-----:R-:W-:Y:S02]  /*1ea0*/  IMAD R3, R2, R8, RZ ;  /* 0x0000000802037224 */ /* 0x001fe400078e02ff */
[----:B------:R-:W4:Y:S01]  /*1eb0*/  LDL R2, [R1+0x25dc] ;  /* 0x0025dc0001027983 */ /* 0x000f220000100800 */
[----:B------:R-:W-:-:S04]  /*1ec0*/  IABS R15, c[0x0][0x17c] ;  /* 0x00005f00000f7a13 */ /* 0x000fc80000000000 */
[----:B------:R-:W0:Y:S08]  /*1ed0*/  I2F.RP R0, R15 ;  /* 0x0000000f00007306 */ /* 0x000e300000209400 */
[----:B0-----:R-:W0:Y:S01]  /*1ee0*/  MUFU.RCP R0, R0 ;  /* 0x0000000000007308 */ /* 0x001e220000001000 */
[----:B------:R-:W-:-:S04]  /*1ef0*/  IMAD.MOV.U32 R4, RZ, RZ, RZ ;  /* 0x000000ffff047224 */ /* 0x000fc800078e00ff */
[----:B------:R-:W-:Y:S02]  /*1f00*/  IMAD.HI.U32 R3, R5, R3, R4 ;  /* 0x0000000305037227 */ /* 0x000fe400078e0004 */
[----:B------:R-:W1:Y:S01]  /*1f10*/  S2R R5, SR_TID.X ;  /* 0x0000000000057919 */ /* 0x000e620000002100 */
[----:B0-----:R-:W-:-:S04]  /*1f20*/  IADD3 R0, R0, 0xffffffe, RZ ;  /* 0x0ffffffe00007810 */ /* 0x001fc80007ffe0ff */
[----:B------:R-:W0:Y:S01]  /*1f30*/  F2I.FTZ.U32.TRUNC.NTZ R7, R0 ;  /* 0x0000000000077305 */ /* 0x000e22000021f000 */
[----:B------:R-:W-:Y:S02]  /*1f40*/  IMAD.MOV.U32 R6, RZ, RZ, RZ ;  /* 0x000000ffff067224 */ /* 0x000fe400078e00ff */
[----:B0-----:R-:W-:-:S04]  /*1f50*/  IMAD.MOV R0, RZ, RZ, -R7 ;  /* 0x000000ffff007224 */ /* 0x001fc800078e0a07 */
[----:B------:R-:W-:Y:S02]  /*1f60*/  IMAD R0, R0, R15, RZ ;  /* 0x0000000f00007224 */ /* 0x000fe400078e02ff */
[----:B--2---:R-:W-:Y:S01]  /*1f70*/  IMAD.MOV.U32 R4, RZ, RZ, R14 ;  /* 0x000000ffff047224 */ /* 0x004fe200078e000e */
[----:B---3--:R-:W-:Y:S01]  /*1f80*/  IABS R13, R13 ;  /* 0x0000000d000d7213 */ /* 0x008fe20000000000 */
[----:B------:R-:W-:Y:S01]  /*1f90*/  IMAD.HI.U32 R14, R7, R0, R6 ;  /* 0x00000000070e7227 */ /* 0x000fe200078e0006 */
[----:B----4-:R-:W-:Y:S02]  /*1fa0*/  IABS R12, R12 ;  /* 0x0000000c000c7213 */ /* 0x010fe40000000000 */
[----:B------:R-:W-:Y:S01]  /*1fb0*/  IABS R0, R4 ;  /* 0x0000000400007213 */ /* 0x000fe20000000000 */
[----:B------:R-:W-:-:S04]  /*1fc0*/  IMAD.HI.U32 R4, R3, R13, RZ ;  /* 0x0000000d03047227 */ /* 0x000fc800078e00ff */
[----:B------:R-:W-:-:S04]  /*1fd0*/  IMAD.HI.U32 R3, R3, R12, RZ ;  /* 0x0000000c03037227 */ /* 0x000fc800078e00ff */
[----:B-1----:R-:W-:Y:S02]  /*1fe0*/  IMAD.SHL.U32 R6, R5, 0x2, RZ ;  /* 0x0000000205067824 */ /* 0x002fe400078e00ff */
[----:B------:R-:W-:Y:S02]  /*1ff0*/  IMAD.MOV R4, RZ, RZ, -R4 ;  /* 0x000000ffff047224 */ /* 0x000fe400078e0a04 */
[----:B------:R-:W-:Y:S01]  /*2000*/  IMAD.MOV R3, RZ, RZ, -R3 ;  /* 0x000000ffff037224 */ /* 0x000fe200078e0a03 */
[----:B------:R-:W-:Y:S01]  /*2010*/  SHF.R.U32.HI R5, RZ, 0x1, R5 ;  /* 0x00000001ff057819 */ /* 0x000fe20000011605 */
[----:B------:R-:W-:Y:S01]  /*2020*/  IMAD R13, R8, R4, R13 ;  /* 0x00000004080d7224 */ /* 0x000fe200078e020d */
[----:B------:R-:W-:Y:S01]  /*2030*/  LOP3.LUT R6, R6, 0x10, RZ, 0xc0, !PT ;  /* 0x0000001006067812 */ /* 0x000fe200078ec0ff */
[----:B------:R-:W-:Y:S01]  /*2040*/  IMAD R12, R8, R3, R12 ;  /* 0x00000003080c7224 */ /* 0x000fe200078e020c */
[----:B------:R-:W-:Y:S02]  /*2050*/  IABS R8, R9 ;  /* 0x0000000900087213 */ /* 0x000fe40000000000 */
[----:B------:R-:W-:-:S03]  /*2060*/  LOP3.LUT R5, R6, 0x20, R5, 0xf8, !PT ;  /* 0x0000002006057812 */ /* 0x000fc600078ef805 */
[C---:B------:R-:W-:Y:S02]  /*2070*/  IMAD.HI.U32 R9, R14.reuse, R8, RZ ;  /* 0x000000080e097227 */ /* 0x040fe400078e00ff */
[----:B------:R0:W-:Y:S02]  /*2080*/  STL [R1+0x68], R5 ;  /* 0x0000680501007387 */ /* 0x0001e40000100800 */
[----:B------:R-:W-:-:S04]  /*2090*/  IMAD.HI.U32 R6, R14, R0, RZ ;  /* 0x000000000e067227 */ /* 0x000fc800078e00ff */
[----:B------:R-:W-:Y:S01]  /*20a0*/  IMAD.MOV R9, RZ, RZ, -R9 ;  /* 0x000000ffff097224 */ /* 0x000fe200078e0a09 */
[----:B0-----:R-:W-:Y:S01]  /*20b0*/  IABS R5, R10 ;  /* 0x0000000a00057213 */ /* 0x001fe20000000000 */
[----:B------:R-:W-:Y:S02]  /*20c0*/  IMAD.MOV R6, RZ, RZ, -R6 ;  /* 0x000000ffff067224 */ /* 0x000fe400078e0a06 */
[----:B------:R-:W-:Y:S01]  /*20d0*/  IMAD R8, R15, R9, R8 ;  /* 0x000000090f087224 */ /* 0x000fe200078e0208 */
[----:B------:R-:W-:Y:S01]  /*20e0*/  IABS R3, R11 ;  /* 0x0000000b00037213 */ /* 0x000fe20000000000 */
[----:B------:R-:W-:-:S04]  /*20f0*/  IMAD.HI.U32 R7, R14, R5, RZ ;  /* 0x000000050e077227 */ /* 0x000fc800078e00ff */
[----:B------:R-:W-:Y:S01]  /*2100*/  IMAD R0, R15, R6, R0 ;  /* 0x000000060f007224 */ /* 0x000fe200078e0200 */
[----:B------:R-:W-:Y:S02]  /*2110*/  IABS R6, R16 ;  /* 0x0000001000067213 */ /* 0x000fe40000000000 */
[----:B------:R-:W-:-:S05]  /*2120*/  IABS R2, R2 ;  /* 0x0000000200027213 */ /* 0x000fca0000000000 */
[----:B------:R-:W-:-:S04]  /*2130*/  IMAD.HI.U32 R4, R14, R2, RZ ;  /* 0x000000020e047227 */ /* 0x000fc800078e00ff */
[----:B------:R-:W-:-:S04]  /*2140*/  IMAD.MOV R4, RZ, RZ, -R4 ;  /* 0x000000ffff047224 */ /* 0x000fc800078e0a04 */
[----:B------:R-:W-:Y:S02]  /*2150*/  IMAD R2, R15, R4, R2 ;  /* 0x000000040f027224 */ /* 0x000fe400078e0202 */
[----:B------:R-:W-:-:S03]  /*2160*/  IMAD.HI.U32 R4, R14, R3, RZ ;  /* 0x000000030e047227 */ /* 0x000fc600078e00ff */
[----:B------:R0:W-:Y:S01]  /*2170*/  STL [R1+0x64], R2 ;  /* 0x0000640201007387 */ /* 0x0001e20000100800 */
[----:B------:R-:W-:Y:S02]  /*2180*/  IMAD.MOV R7, RZ, RZ, -R7 ;  /* 0x000000ffff077224 */ /* 0x000fe400078e0a07 */
[----:B------:R-:W-:Y:S01]  /*2190*/  IMAD.MOV R4, RZ, RZ, -R4 ;  /* 0x000000ffff047224 */ /* 0x000fe200078e0a04 */
[----:B------:R1:W-:Y:S01]  /*21a0*/  STL [R1+0x60], R8 ;  /* 0x0000600801007387 */ /* 0x0003e20000100800 */
[C---:B------:R-:W-:Y:S01]  /*21b0*/  IMAD R5, R15.reuse, R7, R5 ;  /* 0x000000070f057224 */ /* 0x040fe200078e0205 */
[----:B0-----:R-:W-:Y:S01]  /*21c0*/  IABS R2, R17 ;  /* 0x0000001100027213 */ /* 0x001fe20000000000 */
[----:B------:R-:W-:Y:S01]  /*21d0*/  IMAD R3, R15, R4, R3 ;  /* 0x000000040f037224 */ /* 0x000fe200078e0203 */
[----:B-1----:R-:W-:Y:S01]  /*21e0*/  IABS R8, R18 ;  /* 0x0000001200087213 */ /* 0x002fe20000000000 */
[----:B------:R-:W-:-:S04]  /*21f0*/  IMAD.HI.U32 R7, R14, R6, RZ ;  /* 0x000000060e077227 */ /* 0x000fc800078e00ff */
[----:B------:R-:W-:-:S04]  /*2200*/  IMAD.HI.U32 R4, R14, R2, RZ ;  /* 0x000000020e047227 */ /* 0x000fc800078e00ff */
[----:B------:R-:W-:Y:S01]  /*2210*/  IMAD.HI.U32 R9, R14, R8, RZ ;  /* 0x000000080e097227 */ /* 0x000fe200078e00ff */
[----:B------:R0:W-:Y:S03]  /*2220*/  STL [R1+0x5c], R5 ;  /* 0x00005c0501007387 */ /* 0x0001e60000100800 */
[----:B------:R-:W-:Y:S02]  /*2230*/  IMAD.MOV R7, RZ, RZ, -R7 ;  /* 0x000000ffff077224 */ /* 0x000fe400078e0a07 */
[----:B------:R-:W-:Y:S02]  /*2240*/  IMAD.MOV R4, RZ, RZ, -R4 ;  /* 0x000000ffff047224 */ /* 0x000fe400078e0a04 */
[----:B------:R-:W-:Y:S01]  /*2250*/  IMAD.MOV R9, RZ, RZ, -R9 ;  /* 0x000000ffff097224 */ /* 0x000fe200078e0a09 */
[----:B------:R1:W-:Y:S01]  /*2260*/  STL [R1+0x58], R3 ;  /* 0x0000580301007387 */ /* 0x0003e20000100800 */
[C---:B------:R-:W-:Y:S01]  /*2270*/  IMAD R6, R15.reuse, R7, R6 ;  /* 0x000000070f067224 */ /* 0x040fe200078e0206 */
[----:B0-----:R-:W-:Y:S01]  /*2280*/  IABS R5, R19 ;  /* 0x0000001300057213 */ /* 0x001fe20000000000 */
[----:B------:R-:W-:-:S02]  /*2290*/  IMAD R2, R15, R4, R2 ;  /* 0x000000040f027224 */ /* 0x000fc400078e0202 */
[----:B------:R-:W-:Y:S01]  /*22a0*/  IMAD R8, R15, R9, R8 ;  /* 0x000000090f087224 */ /* 0x000fe200078e0208 */
[----:B------:R-:W-:Y:S01]  /*22b0*/  STL [R1+0x54], R6 ;  /* 0x0000540601007387 */ /* 0x000fe20000100800 */
[----:B-1----:R-:W-:Y:S01]  /*22c0*/  IABS R3, R20 ;  /* 0x0000001400037213 */ /* 0x002fe20000000000 */
[C---:B------:R-:W-:Y:S02]  /*22d0*/  IMAD.HI.U32 R7, R14.reuse, R5, RZ ;  /* 0x000000050e077227 */ /* 0x040fe400078e00ff */
[----:B------:R0:W-:Y:S02]  /*22e0*/  STL [R1+0x50], R2 ;  /* 0x0000500201007387 */ /* 0x0001e40000100800 */
[----:B------:R-:W-:Y:S02]  /*22f0*/  IMAD.HI.U32 R4, R14, R3, RZ ;  /* 0x000000030e047227 */ /* 0x000fe400078e00ff */
[----:B------:R1:W-:Y:S02]  /*2300*/  STL [R1+0x4c], R8 ;  /* 0x00004c0801007387 */ /* 0x0003e40000100800 */
[----:B------:R-:W-:Y:S01]  /*2310*/  IMAD.MOV R7, RZ, RZ, -R7 ;  /* 0x000000ffff077224 */ /* 0x000fe200078e0a07 */
[----:B0-----:R-:W-:-:S02]  /*2320*/  IABS R2, R23 ;  /* 0x0000001700027213 */ /* 0x001fc40000000000 */
[----:B------:R-:W2:Y:S01]  /*2330*/  LDL R23, [R1+0x25a4] ;  /* 0x0025a40001177983 */ /* 0x000ea20000100800 */
[----:B------:R-:W-:Y:S02]  /*2340*/  IMAD.MOV R4, RZ, RZ, -R4 ;  /* 0x000000ffff047224 */ /* 0x000fe400078e0a04 */
[C---:B------:R-:W-:Y:S02]  /*2350*/  IMAD R5, R15.reuse, R7, R5 ;  /* 0x000000070f057224 */ /* 0x040fe400078e0205 */
[----:B------:R-:W-:Y:S01]  /*2360*/  IMAD R3, R15, R4, R3 ;  /* 0x000000040f037224 */ /* 0x000fe200078e0203 */
[----:B-1----:R-:W-:Y:S02]  /*2370*/  IABS R8, R24 ;  /* 0x0000001800087213 */ /* 0x002fe40000000000 */
[----:B------:R0:W-:Y:S04]  /*2380*/  STL [R1+0x48], R5 ;  /* 0x0000480501007387 */ /* 0x0001e80000100800 */
[----:B------:R1:W-:Y:S04]  /*2390*/  STL [R1+0x44], R3 ;  /* 0x0000440301007387 */ /* 0x0003e80000100800 */
[----:B------:R-:W3:Y:S01]  /*23a0*/  LDL R24, [R1+0x25a0] ;  /* 0x0025a00001187983 */ /* 0x000ee20000100800 */
[----:B0-----:R-:W-:-:S03]  /*23b0*/  IABS R5, R25 ;  /* 0x0000001900057213 */ /* 0x001fc60000000000 */
[----:B------:R-:W4:Y:S01]  /*23c0*/  LDL R25, [R1+0x259c] ;  /* 0x00259c0001197983 */ /* 0x000f220000100800 */
[----:B------:R-:W-:Y:S02]  /*23d0*/  IABS R6, R21 ;  /* 0x0000001500067213 */ /* 0x000fe40000000000 */
[----:B-1----:R-:W-:Y:S02]  /*23e0*/  IABS R3, R26 ;  /* 0x0000001a00037213 */ /* 0x002fe40000000000 */
[----:B------:R-:W4:Y:S01]  /*23f0*/  LDL R26, [R1+0x2594] ;  /* 0x00259400011a7983 */ /* 0x000f220000100800 */
[----:B------:R-:W-:-:S04]  /*2400*/  IMAD.HI.U32 R7, R14, R6, RZ ;  /* 0x000000060e077227 */ /* 0x000fc800078e00ff */
[----:B------:R-:W-:-:S04]  /*2410*/  IMAD.HI.U32 R4, R14, R2, RZ ;  /* 0x000000020e047227 */ /* 0x000fc800078e00ff */
[----:B------:R-:W-:Y:S02]  /*2420*/  IMAD.MOV R7, RZ, RZ, -R7 ;  /* 0x000000ffff077224 */ /* 0x000fe400078e0a07 */
[----:B------:R-:W-:Y:S02]  /*2430*/  IMAD.MOV R4, RZ, RZ, -R4 ;  /* 0x000000ffff047224 */ /* 0x000fe400078e0a04 */
[C---:B------:R-:W-:Y:S02]  /*2440*/  IMAD R6, R15.reuse, R7, R6 ;  /* 0x000000070f067224 */ /* 0x040fe400078e0206 */
[----:B------:R-:W-:-:S03]  /*2450*/  IMAD R2, R15, R4, R2 ;  /* 0x000000040f027224 */ /* 0x000fc600078e0202 */
[----:B------:R0:W-:Y:S04]  /*2460*/  STL [R1+0x40], R6 ;  /* 0x0000400601007387 */ /* 0x0001e80000100800 */
[----:B------:R1:W-:Y:S01]  /*2470*/  STL [R1+0x3c], R2 ;  /* 0x00003c0201007387 */ /* 0x0003e20000100800 */
[----:B0-----:R-:W-:-:S03]  /*2480*/  IABS R6, R27 ;  /* 0x0000001b00067213 */ /* 0x001fc60000000000 */
[----:B------:R-:W4:Y:S01]  /*2490*/  LDL R27, [R1+0x2598] ;  /* 0x00259800011b7983 */ /* 0x000f220000100800 */
[----:B------:R-:W-:-:S04]  /*24a0*/  IMAD.HI.U32 R9, R14, R8, RZ ;  /* 0x000000080e097227 */ /* 0x000fc800078e00ff */
[----:B------:R-:W-:-:S04]  /*24b0*/  IMAD.HI.U32 R7, R14, R5, RZ ;  /* 0x000000050e077227 */ /* 0x000fc800078e00ff */
[----:B------:R-:W-:-:S04]  /*24c0*/  IMAD.HI.U32 R4, R14, R3, RZ ;  /* 0x000000030e047227 */ /* 0x000fc800078e00ff */
[----:B------:R-:W-:Y:S02]  /*24d0*/  IMAD.MOV R9, RZ, RZ, -R9 ;  /* 0x000000ffff097224 */ /* 0x000fe400078e0a09 */
[----:B------:R-:W-:Y:S02]  /*24e0*/  IMAD.MOV R7, RZ, RZ, -R7 ;  /* 0x000000ffff077224 */ /* 0x000fe400078e0a07 */
[----:B------:R-:W-:Y:S02]  /*24f0*/  IMAD.MOV R4, RZ, RZ, -R4 ;  /* 0x000000ffff047224 */ /* 0x000fe400078e0a04 */
[C---:B------:R-:W-:Y:S02]  /*2500*/  IMAD R8, R15.reuse, R9, R8 ;  /* 0x000000090f087224 */ /* 0x040fe400078e0208 */
[C---:B------:R-:W-:Y:S02]  /*2510*/  IMAD R5, R15.reuse, R7, R5 ;  /* 0x000000070f057224 */ /* 0x040fe400078e0205 */
[----:B------:R-:W-:Y:S01]  /*2520*/  IMAD R3, R15, R4, R3 ;  /* 0x000000040f037224 */ /* 0x000fe200078e0203 */
[----:B-1----:R-:W-:Y:S01]  /*2530*/  IABS R2, R22 ;  /* 0x0000001600027213 */ /* 0x002fe20000000000 */
[----:B------:R2:W-:Y:S04]  /*2540*/  STL [R1+0x38], R8 ;  /* 0x0000380801007387 */ /* 0x0005e80000100800 */
[----:B------:R-:W4:Y:S04]  /*2550*/  LDL R22, [R1+0x2590] ;  /* 0x0025900001167983 */ /* 0x000f280000100800 */
[----:B------:R3:W-:Y:S04]  /*2560*/  STL [R1+0x34], R5 ;  /* 0x0000340501007387 */ /* 0x0007e80000100800 */
[----:B------:R4:W-:Y:S01]  /*2570*/  STL [R1+0x18c], R3 ;  /* 0x00018c0301007387 */ /* 0x0009e20000100800 */
[----:B------:R-:W-:-:S04]  /*2580*/  IMAD.HI.U32 R7, R14, R6, RZ ;  /* 0x000000060e077227 */ /* 0x000fc800078e00ff */
[----:B------:R-:W-:-:S04]  /*2590*/  IMAD.HI.U32 R4, R14, R2, RZ ;  /* 0x000000020e047227 */ /* 0x000fc800078e00ff */
[----:B------:R-:W-:Y:S02]  /*25a0*/  IMAD.MOV R7, RZ, RZ, -R7 ;  /* 0x000000ffff077224 */ /* 0x000fe400078e0a07 */
[----:B------:R-:W-:Y:S02]  /*25b0*/  IMAD.MOV R4, RZ, RZ, -R4 ;  /* 0x000000ffff047224 */ /* 0x000fe400078e0a04 */
[C---:B------:R-:W-:Y:S02]  /*25c0*/  IMAD R6, R15.reuse, R7, R6 ;  /* 0x000000070f067224 */ /* 0x040fe400078e0206 */
[----:B------:R-:W-:Y:S01]  /*25d0*/  IMAD R2, R15, R4, R2 ;  /* 0x000000040f027224 */ /* 0x000fe200078e0202 */
[----:B--2---:R-:W-:Y:S02]  /*25e0*/  IABS R8, R23 ;  /* 0x0000001700087213 */ /* 0x004fe40000000000 */
[----:B------:R-:W2:Y:S03]  /*25f0*/  LDL R23, [R1+0x258c] ;  /* 0x00258c0001177983 */ /* 0x000ea60000100800 */
[----:B------:R-:W-:Y:S01]  /*2600*/  IMAD.HI.U32 R9, R14, R8, RZ ;  /* 0x000000080e097227 */ /* 0x000fe200078e00ff */
[----:B---3--:R-:W-:-:S02]  /*2610*/  IABS R5, R24 ;  /* 0x0000001800057213 */ /* 0x008fc40000000000 */
[----:B------:R-:W3:Y:S01]  /*2620*/  LDL R24, [R1+0x2588] ;  /* 0x0025880001187983 */ /* 0x000ee20000100800 */
[----:B----4-:R-:W-:-:S03]  /*2630*/  IABS R3, R25 ;  /* 0x0000001900037213 */ /* 0x010fc60000000000 */
[----:B------:R-:W4:Y:S04]  /*2640*/  LDL R25, [R1+0x2584] ;  /* 0x0025840001197983 */ /* 0x000f280000100800 */
[----:B------:R0:W-:Y:S04]  /*2650*/  STL [R1+0x194], R6 ;  /* 0x0001940601007387 */ /* 0x0001e80000100800 */
[----:B------:R1:W-:Y:S01]  /*2660*/  STL [R1+0x198], R2 ;  /* 0x0001980201007387 */ /* 0x0003e20000100800 */
[----:B0-----:R-:W-:-:S03]  /*2670*/  IABS R6, R26 ;  /* 0x0000001a00067213 */ /* 0x001fc60000000000 */
[----:B------:R-:W4:Y:S01]  /*2680*/  LDL R26, [R1+0x2580] ;  /* 0x00258000011a7983 */ /* 0x000f220000100800 */
[----:B------:R-:W-:-:S04]  /*2690*/  IMAD.MOV R9, RZ, RZ, -R9 ;  /* 0x000000ffff097224 */ /* 0x000fc800078e0a09 */
[----:B------:R-:W-:-:S05]  /*26a0*/  IMAD R8, R15, R9, R8 ;  /* 0x000000090f087224 */ /* 0x000fca00078e0208 */
[----:B------:R0:W-:Y:S01]  /*26b0*/  STL [R1+0x174], R8 ;  /* 0x0001740801007387 */ /* 0x0001e20000100800 */
[----:B-1----:R-:W-:-:S03]  /*26c0*/  IABS R2, R27 ;  /* 0x0000001b00027213 */ /* 0x002fc60000000000 */
        /* <DEDUP_REMOVED lines=9> */
[C---:B------:R-:W-:Y:S01]  /*2760*/  IMAD.HI.U32 R7, R14.reuse, R6, RZ ;  /* 0x000000060e077227 */ /* 0x040fe200078e00ff */
[----:B0-----:R-:W-:Y:S02]  /*2770*/  IABS R8, R22 ;  /* 0x0000001600087213 */ /* 0x001fe40000000000 */
[----:B------:R-:W4:Y:S01]  /*2780*/  LDL R22, [R1+0x2578] ;  /* 0x0025780001167983 */ /* 0x000f220000100800 */
[----:B------:R-:W-:-:S04]  /*2790*/  IMAD.HI.U32 R4, R14, R2, RZ ;  /* 0x000000020e047227 */ /* 0x000fc800078e00ff */
[----:B------:R-:W-:Y:S02]  /*27a0*/  IMAD.MOV R7, RZ, RZ, -R7 ;  /* 0x000000ffff077224 */ /* 0x000fe400078e0a07 */
[----:B------:R-:W-:-:S04]  /*27b0*/  IMAD.HI.U32 R9, R14, R8, RZ ;  /* 0x000000080e097227 */ /* 0x000fc800078e00ff */
[----:B------:R-:W-:Y:S02]  /*27c0*/  IMAD.MOV R4, RZ, RZ, -R4 ;  /* 0x000000ffff047224 */ /* 0x000fe400078e0a04 */
[C---:B------:R-:W-:Y:S02]  /*27d0*/  IMAD R6, R15.reuse, R7, R6 ;  /* 0x000000070f067224 */ /* 0x040fe400078e0206 */
[----:B------:R-:W-:Y:S02]  /*27e0*/  IMAD.MOV R9, RZ, RZ, -R9 ;  /* 0x000000ffff097224 */ /* 0x000fe400078e0a09 */
[C---:B------:R-:W-:Y:S02]  /*27f0*/  IMAD R2, R15.reuse, R4, R2 ;  /* 0x000000040f027224 */ /* 0x040fe400078e0202 */
[----:B------:R-:W-:Y:S01]  /*2800*/  IMAD R8, R15, R9, R8 ;  /* 0x000000090f087224 */ /* 0x000fe200078e0208 */
[----:B--2---:R-:W-:Y:S02]  /*2810*/  IABS R5, R23 ;  /* 0x0000001700057213 */ /* 0x004fe40000000000 */
[----:B------:R-:W2:Y:S03]  /*2820*/  LDL R23, [R1+0x2574] ;  /* 0x0025740001177983 */ /* 0x000ea60000100800 */
[----:B------:R-:W-:Y:S01]  /*2830*/  IMAD.HI.U32 R7, R14, R5, RZ ;  /* 0x000000050e077227 */ /* 0x000fe200078e00ff */
[----:B---3--:R-:W-:-:S02]  /*2840*/  IABS R3, R24 ;  /* 0x0000001800037213 */ /* 0x008fc40000000000 */
[----:B------:R-:W3:Y:S04]  /*2850*/  LDL R24, [R1+0x2570] ;  /* 0x0025700001187983 */ /* 0x000ee80000100800 */
[----:B------:R4:W-:Y:S04]  /*2860*/  STL [R1+0x17c], R6 ;  /* 0x00017c0601007387 */ /* 0x0009e80000100800 */
[----:B------:R0:W-:Y:S01]  /*2870*/  STL [R1+0x180], R2 ;  /* 0x0001800201007387 */ /* 0x0001e20000100800 */
[----:B----4-:R-:W-:-:S03]  /*2880*/  IABS R6, R25 ;  /* 0x0000001900067213 */ /* 0x010fc60000000000 */
[----:B------:R-:W4:Y:S01]  /*2890*/  LDL R25, [R1+0x256c] ;  /* 0x00256c0001197983 */ /* 0x000f220000100800 */
[----:B0-----:R-:W-:-:S03]  /*28a0*/  IABS R2, R26 ;  /* 0x0000001a00027213 */ /* 0x001fc60000000000 */
[----:B------:R0:W-:Y:S04]  /*28b0*/  STL [R1+0x150], R8 ;  /* 0x0001500801007387 */ /* 0x0001e80000100800 */
[----:B------:R-:W4:Y:S01]  /*28c0*/  LDL R26, [R1+0x2568] ;  /* 0x00256800011a7983 */ /* 0x000f220000100800 */
[----:B------:R-:W-:-:S04]  /*28d0*/  IMAD.HI.U32 R4, R14, R3, RZ ;  /* 0x000000030e047227 */ /* 0x000fc800078e00ff */
[----:B------:R-:W-:Y:S02]  /*28e0*/  IMAD.MOV R7, RZ, RZ, -R7 ;  /* 0x000000ffff077224 */ /* 0x000fe400078e0a07 */
[----:B------:R-:W-:Y:S02]  /*28f0*/  IMAD.MOV R4, RZ, RZ, -R4 ;  /* 0x000000ffff047224 */ /* 0x000fe400078e0a04 */
[C---:B------:R-:W-:Y:S02]  /*2900*/  IMAD R5, R15.reuse, R7, R5 ;  /* 0x000000070f057224 */ /* 0x040fe400078e0205 */
[----:B------:R-:W-:Y:S01]  /*2910*/  IMAD R3, R15, R4, R3 ;  /* 0x000000040f037224 */ /* 0x000fe200078e0203 */
[----:B0-----:R-:W-:Y:S02]  /*2920*/  IABS R8, R27 ;  /* 0x0000001b00087213 */ /* 0x001fe40000000000 */
[----:B------:R0:W-:Y:S04]  /*2930*/  STL [R1+0x168], R5 ;  /* 0x0001680501007387 */ /* 0x0001e80000100800 */
[----:B------:R2:W-:Y:S04]  /*2940*/  STL [R1+0x16c], R3 ;  /* 0x00016c0301007387 */ /* 0x0005e80000100800 */
[----:B------:R-:W4:Y:S01]  /*2950*/  LDL R27, [R1+0x2564] ;  /* 0x00256400011b7983 */ /* 0x000f220000100800 */
[----:B------:R-:W-:-:S04]  /*2960*/  IMAD.HI.U32 R7, R14, R6, RZ ;  /* 0x000000060e077227 */ /* 0x000fc800078e00ff */
[----:B------:R-:W-:-:S04]  /*2970*/  IMAD.HI.U32 R4, R14, R2, RZ ;  /* 0x000000020e047227 */ /* 0x000fc800078e00ff */
[----:B------:R-:W-:Y:S02]  /*2980*/  IMAD.MOV R7, RZ, RZ, -R7 ;  /* 0x000000ffff077224 */ /* 0x000fe400078e0a07 */
[----:B------:R-:W-:Y:S02]  /*2990*/  IMAD.MOV R4, RZ, RZ, -R4 ;  /* 0x000000ffff047224 */ /* 0x000fe400078e0a04 */
[----:B------:R-:W-:Y:S01]  /*29a0*/  IMAD.HI.U32 R9, R14, R8, RZ ;  /* 0x000000080e097227 */ /* 0x000fe200078e00ff */
[----:B0-----:R-:W-:Y:S02]  /*29b0*/  IABS R5, R22 ;  /* 0x0000001600057213 */ /* 0x001fe40000000000 */
[----:B------:R-:W4:Y:S01]  /*29c0*/  LDL R22, [R1+0x2560] ;  /* 0x0025600001167983 */ /* 0x000f220000100800 */
[C---:B------:R-:W-:Y:S02]  /*29d0*/  IMAD R6, R15.reuse, R7, R6 ;  /* 0x000000070f067224 */ /* 0x040fe400078e0206 */
[----:B------:R-:W-:-:S02]  /*29e0*/  IMAD R2, R15, R4, R2 ;  /* 0x000000040f027224 */ /* 0x000fc400078e0202 */
[----:B------:R-:W-:-:S04]  /*29f0*/  IMAD.HI.U32 R7, R14, R5, RZ ;  /* 0x000000050e077227 */ /* 0x000fc800078e00ff */
[----:B------:R-:W-:Y:S02]  /*2a00*/  IMAD.MOV R9, RZ, RZ, -R9 ;  /* 0x000000ffff097224 */ /* 0x000fe400078e0a09 */
[----:B------:R-:W-:Y:S02]  /*2a10*/  IMAD.MOV R7, RZ, RZ, -R7 ;  /* 0x000000ffff077224 */ /* 0x000fe400078e0a07 */
[C---:B------:R-:W-:Y:S02]  /*2a20*/  IMAD R8, R15.reuse, R9, R8 ;  /* 0x000000090f087224 */ /* 0x040fe400078e0208 */
[C---:B------:R-:W-:Y:S01]  /*2a30*/  IMAD R5, R15.reuse, R7, R5 ;  /* 0x000000070f057224 */ /* 0x040fe200078e0205 */
[----:B--2---:R-:W-:Y:S02]  /*2a40*/  IABS R3, R23 ;  /* 0x0000001700037213 */ /* 0x004fe40000000000 */
[----:B------:R-:W2:Y:S03]  /*2a50*/  LDL R23, [R1+0x255c] ;  /* 0x00255c0001177983 */ /* 0x000ea60000100800 */
[----:B------:R-:W-:Y:S01]  /*2a60*/  IMAD.HI.U32 R4, R14, R3, RZ ;  /* 0x000000030e047227 */ /* 0x000fe200078e00ff */
[----:B------:R3:W-:Y:S03]  /*2a70*/  STL [R1+0x158], R6 ;  /* 0x0001580601007387 */ /* 0x0007e60000100800 */
[----:B------:R-:W-:Y:S01]  /*2a80*/  IMAD.MOV R4, RZ, RZ, -R4 ;  /* 0x000000ffff047224 */ /* 0x000fe200078e0a04 */
[----:B------:R4:W-:Y:S03]  /*2a90*/  STL [R1+0x160], R2 ;  /* 0x0001600201007387 */ /* 0x0009e60000100800 */
[----:B------:R-:W-:Y:S01]  /*2aa0*/  IMAD R3, R15, R4, R3 ;  /* 0x000000040f037224 */ /* 0x000fe200078e0203 */
[----:B---3--:R-:W-:-:S02]  /*2ab0*/  IABS R6, R24 ;  /* 0x0000001800067213 */ /* 0x008fc40000000000 */
[----:B------:R-:W3:Y:S04]  /*2ac0*/  LDL R24, [R1+0x2558] ;  /* 0x0025580001187983 */ /* 0x000ee80000100800 */
[----:B------:R0:W-:Y:S01]  /*2ad0*/  STL [R1+0x30], R8 ;  /* 0x0000300801007387 */ /* 0x0001e20000100800 */
[----:B----4-:R-:W-:-:S03]  /*2ae0*/  IABS R2, R25 ;  /* 0x0000001900027213 */ /* 0x010fc60000000000 */
[----:B------:R-:W4:Y:S04]  /*2af0*/  LDL R25, [R1+0x2554] ;  /* 0x0025540001197983 */ /* 0x000f280000100800 */
[----:B------:R1:W-:Y:S01]  /*2b00*/  STL [R1+0x140], R5 ;  /* 0x0001400501007387 */ /* 0x0003e20000100800 */
[----:B0-----:R-:W-:-:S03]  /*2b10*/  IABS R8, R26 ;  /* 0x0000001a00087213 */ /* 0x001fc60000000000 */
[----:B------:R0:W-:Y:S04]  /*2b20*/  STL [R1+0x14c], R3 ;  /* 0x00014c0301007387 */ /* 0x0001e80000100800 */
[----:B------:R-:W4:Y:S01]  /*2b30*/  LDL R26, [R1+0x2550] ;  /* 0x00255000011a7983 */ /* 0x000f220000100800 */
[----:B-1----:R-:W-:-:S03]  /*2b40*/  IABS R5, R27 ;  /* 0x0000001b00057213 */ /* 0x002fc60000000000 */
[----:B------:R-:W4:Y:S01]  /*2b50*/  LDL R27, [R1+0x254c] ;  /* 0x00254c00011b7983 */ /* 0x000f220000100800 */
[----:B------:R-:W-:-:S04]  /*2b60*/  IMAD.HI.U32 R7, R14, R6, RZ ;  /* 0x000000060e077227 */ /* 0x000fc800078e00ff */
[----:B------:R-:W-:-:S04]  /*2b70*/  IMAD.HI.U32 R4, R14, R2, RZ ;  /* 0x000000020e047227 */ /* 0x000fc800078e00ff */
[----:B------:R-:W-:Y:S02]  /*2b80*/  IMAD.MOV R7, RZ, RZ, -R7 ;  /* 0x000000ffff077224 */ /* 0x000fe400078e0a07 */
[----:B------:R-:W-:Y:S02]  /*2b90*/  IMAD.MOV R4, RZ, RZ, -R4 ;  /* 0x000000ffff047224 */ /* 0x000fe400078e0a04 */
[C---:B------:R-:W-:Y:S02]  /*2ba0*/  IMAD R6, R15.reuse, R7, R6 ;  /* 0x000000070f067224 */ /* 0x040fe400078e0206 */
[----:B------:R-:W-:Y:S02]  /*2bb0*/  IMAD R2, R15, R4, R2 ;  /* 0x000000040f027224 */ /* 0x000fe400078e0202 */
[C---:B------:R-:W-:Y:S01]  /*2bc0*/  IMAD.HI.U32 R9, R14.reuse, R8, RZ ;  /* 0x000000080e097227 */ /* 0x040fe200078e00ff */
[----:B0-----:R-:W-:Y:S02]  /*2bd0*/  IABS R3, R22 ;  /* 0x0000001600037213 */ /* 0x001fe40000000000 */
[----:B------:R-:W4:Y:S01]  /*2be0*/  LDL R22, [R1+0x2548] ;  /* 0x0025480001167983 */ /* 0x000f220000100800 */
[----:B------:R-:W-:-:S03]  /*2bf0*/  IMAD.HI.U32 R7, R14, R5, RZ ;  /* 0x000000050e077227 */ /* 0x000fc600078e00ff */
[----:B------:R2:W-:Y:S01]  /*2c00*/  STL [R1+0x138], R6 ;  /* 0x0001380601007387 */ /* 0x0005e20000100800 */
[----:B------:R-:W-:-:S03]  /*2c10*/  IMAD.HI.U32 R4, R14, R3, RZ ;  /* 0x000000030e047227 */ /* 0x000fc600078e00ff */
[----:B------:R3:W-:Y:S01]  /*2c20*/  STL [R1+0x13c], R2 ;  /* 0x00013c0201007387 */ /* 0x0007e20000100800 */
[----:B------:R-:W-:Y:S02]  /*2c30*/  IMAD.MOV R9, RZ, RZ, -R9 ;  /* 0x000000ffff097224 */ /* 0x000fe400078e0a09 */
[----:B------:R-:W-:Y:S02]  /*2c40*/  IMAD.MOV R7, RZ, RZ, -R7 ;  /* 0x000000ffff077224 */ /* 0x000fe400078e0a07 */
[----:B------:R-:W-:Y:S02]  /*2c50*/  IMAD.MOV R4, RZ, RZ, -R4 ;  /* 0x000000ffff047224 */ /* 0x000fe400078e0a04 */
[C---:B------:R-:W-:Y:S02]  /*2c60*/  IMAD R8, R15.reuse, R9, R8 ;  /* 0x000000090f087224 */ /* 0x040fe400078e0208 */
[C---:B------:R-:W-:Y:S02]  /*2c70*/  IMAD R5, R15.reuse, R7, R5 ;  /* 0x000000070f057224 */ /* 0x040fe400078e0205 */
[----:B------:R-:W-:Y:S01]  /*2c80*/  IMAD R3, R15, R4, R3 ;  /* 0x000000040f037224 */ /* 0x000fe200078e0203 */
[----:B--2---:R-:W-:-:S02]  /*2c90*/  IABS R6, R23 ;  /* 0x0000001700067213 */ /* 0x004fc40000000000 */
[----:B------:R-:W2:Y:S04]  /*2ca0*/  LDL R23, [R1+0x2544] ;  /* 0x0025440001177983 */ /* 0x000ea80000100800 */
[----:B------:R4:W-:Y:S01]  /*2cb0*/  STL [R1+0x2c], R8 ;  /* 0x00002c0801007387 */ /* 0x0009e20000100800 */
[----:B---3--:R-:W-:-:S03]  /*2cc0*/  IABS R2, R24 ;  /* 0x0000001800027213 */ /* 0x008fc60000000000 */
[----:B------:R-:W3:Y:S04]  /*2cd0*/  LDL R24, [R1+0x2540] ;  /* 0x0025400001187983 */ /* 0x000ee80000100800 */
[----:B------:R0:W-:Y:S04]  /*2ce0*/  STL [R1+0x11c], R5 ;  /* 0x00011c0501007387 */ /* 0x0001e80000100800 */
[----:B------:R1:W-:Y:S01]  /*2cf0*/  STL [R1+0x134], R3 ;  /* 0x0001340301007387 */ /* 0x0003e20000100800 */
[----:B----4-:R-:W-:-:S03]  /*2d00*/  IABS R8, R25 ;  /* 0x0000001900087213 */ /* 0x010fc60000000000 */
[----:B------:R-:W4:Y:S01]  /*2d10*/  LDL R25, [R1+0x253c] ;  /* 0x00253c0001197983 */ /* 0x000f220000100800 */
[----:B0-----:R-:W-:-:S03]  /*2d20*/  IABS R5, R26 ;  /* 0x0000001a00057213 */ /* 0x001fc60000000000 */
[----:B------:R-:W4:Y:S01]  /*2d30*/  LDL R26, [R1+0x2538] ;  /* 0x00253800011a7983 */ /* 0x000f220000100800 */
[----:B-1----:R-:W-:-:S03]  /*2d40*/  IABS R3, R27 ;  /* 0x0000001b00037213 */ /* 0x002fc60000000000 */
[----:B------:R-:W4:Y:S01]  /*2d50*/  LDL R27, [R1+0x2534] ;  /* 0x00253400011b7983 */ /* 0x000f220000100800 */
[----:B------:R-:W-:-:S04]  /*2d60*/  IMAD.HI.U32 R7, R14, R6, RZ ;  /* 0x000000060e077227 */ /* 0x000fc800078e00ff */
[----:B------:R-:W-:-:S04]  /*2d70*/  IMAD.HI.U32 R4, R14, R2, RZ ;  /* 0x000000020e047227 */ /* 0x000fc800078e00ff */
[----:B------:R-:W-:Y:S02]  /*2d80*/  IMAD.MOV R7, RZ, RZ, -R7 ;  /* 0x000000ffff077224 */ /* 0x000fe400078e0a07 */
[----:B------:R-:W-:-:S04]  /*2d90*/  IMAD.HI.U32 R9, R14, R8, RZ ;  /* 0x000000080e097227 */ /* 0x000fc800078e00ff */
[----:B------:R-:W-:Y:S02]  /*2da0*/  IMAD.MOV R4, RZ, RZ, -R4 ;  /* 0x000000ffff047224 */ /* 0x000fe400078e0a04 */
[C---:B------:R-:W-:Y:S02]  /*2db0*/  IMAD R6, R15.reuse, R7, R6 ;  /* 0x000000070f067224 */ /* 0x040fe400078e0206 */
[----:B------:R-:W-:Y:S02]  /*2dc0*/  IMAD.MOV R9, RZ, RZ, -R9 ;  /* 0x000000ffff097224 */ /* 0x000fe400078e0a09 */
[C---:B------:R-:W-:Y:S01]  /*2dd0*/  IMAD R2, R15.reuse, R4, R2 ;  /* 0x000000040f027224 */ /* 0x040fe200078e0202 */
[----:B------:R0:W-:Y:S01]  /*2de0*/  STL [R1+0x124], R6 ;  /* 0x0001240601007387 */ /* 0x0001e20000100800 */
[----:B------:R-:W-:Y:S02]  /*2df0*/  IMAD R8, R15, R9, R8 ;  /* 0x000000090f087224 */ /* 0x000fe400078e0208 */
[C---:B------:R-:W-:Y:S01]  /*2e00*/  IMAD.HI.U32 R7, R14.reuse, R5, RZ ;  /* 0x000000050e077227 */ /* 0x040fe200078e00ff */
[----:B------:R2:W-:Y:S03]  /*2e10*/  STL [R1+0x12c], R2 ;  /* 0x00012c0201007387 */ /* 0x0005e60000100800 */
[----:B------:R-:W-:Y:S01]  /*2e20*/  IMAD.HI.U32 R4, R14, R3, RZ ;  /* 0x000000030e047227 */ /* 0x000fe200078e00ff */
[----:B0-----:R-:W-:-:S02]  /*2e30*/  IABS R6, R22 ;  /* 0x0000001600067213 */ /* 0x001fc40000000000 */
[----:B------:R-:W4:Y:S01]  /*2e40*/  LDL R22, [R1+0x2530] ;  /* 0x0025300001167983 */ /* 0x000f220000100800 */
[----:B------:R-:W-:-:S03]  /*2e50*/  IMAD.MOV R7, RZ, RZ, -R7 ;  /* 0x000000ffff077224 */ /* 0x000fc600078e0a07 */
[----:B------:R3:W-:Y:S01]  /*2e60*/  STL [R1+0x100], R8 ;  /* 0x0001000801007387 */ /* 0x0007e20000100800 */
[----:B------:R-:W-:Y:S02]  /*2e70*/  IMAD.MOV R4, RZ, RZ, -R4 ;  /* 0x000000ffff047224 */ /* 0x000fe400078e0a04 */
[C---:B------:R-:W-:Y:S02]  /*2e80*/  IMAD R5, R15.reuse, R7, R5 ;  /* 0x000000070f057224 */ /* 0x040fe400078e0205 */
[----:B------:R-:W-:Y:S02]  /*2e90*/  IMAD R3, R15, R4, R3 ;  /* 0x000000040f037224 */ /* 0x000fe400078e0203 */
[----:B------:R-:W-:-:S04]  /*2ea0*/  IMAD.HI.U32 R7, R14, R6, RZ ;  /* 0x000000060e077227 */ /* 0x000fc800078e00ff */
[----:B------:R-:W-:-:S04]  /*2eb0*/  IMAD.MOV R7, RZ, RZ, -R7 ;  /* 0x000000ffff077224 */ /* 0x000fc800078e0a07 */
[----:B------:R-:W-:Y:S01]  /*2ec0*/  IMAD R6, R15, R7, R6 ;  /* 0x000000070f067224 */ /* 0x000fe200078e0206 */
[----:B--2---:R-:W-:Y:S02]  /*2ed0*/  IABS R2, R23 ;  /* 0x0000001700027213 */ /* 0x004fe40000000000 */
[----:B------:R-:W2:Y:S04]  /*2ee0*/  LDL R23, [R1+0x252c] ;  /* 0x00252c0001177983 */ /* 0x000ea80000100800 */
[----:B------:R4:W-:Y:S04]  /*2ef0*/  STL [R1+0x114], R5 ;  /* 0x0001140501007387 */ /* 0x0009e80000100800 */
[----:B------:R0:W-:Y:S01]  /*2f00*/  STL [R1+0x118], R3 ;  /* 0x0001180301007387 */ /* 0x0001e20000100800 */
[----:B---3--:R-:W-:-:S03]  /*2f10*/  IABS R8, R24 ;  /* 0x0000001800087213 */ /* 0x008fc60000000000 */
[----:B------:R-:W3:Y:S01]  /*2f20*/  LDL R24, [R1+0x2528] ;  /* 0x0025280001187983 */ /* 0x000ee20000100800 */
[----:B------:R-:W-:Y:S01]  /*2f30*/  IMAD.HI.U32 R4, R14, R2, RZ ;  /* 0x000000020e047227 */ /* 0x000fe200078e00ff */
[----:B----4-:R-:W-:Y:S02]  /*2f40*/  IABS R5, R25 ;  /* 0x0000001900057213 */ /* 0x010fe40000000000 */
[----:B------:R-:W4:Y:S01]  /*2f50*/  LDL R25, [R1+0x2524] ;  /* 0x0025240001197983 */ /* 0x000f220000100800 */
[----:B------:R-:W-:Y:S01]  /*2f60*/  IMAD.MOV R4, RZ, RZ, -R4 ;  /* 0x000000ffff047224 */ /* 0x000fe200078e0a04 */
[----:B0-----:R-:W-:Y:S02]  /*2f70*/  IABS R3, R26 ;  /* 0x0000001a00037213 */ /* 0x001fe40000000000 */
[----:B------:R-:W4:Y:S01]  /*2f80*/  LDL R26, [R1+0x251c] ;  /* 0x00251c00011a7983 */ /* 0x000f220000100800 */
        /* <DEDUP_REMOVED lines=14> */
[----:B------:R2:W-:Y:S01]  /*3070*/  STL [R1+0x28], R8 ;  /* 0x0000280801007387 */ /* 0x0005e20000100800 */
[----:B------:R-:W-:Y:S01]  /*3080*/  IMAD.HI.U32 R7, R14, R6, RZ ;  /* 0x000000060e077227 */ /* 0x000fe200078e00ff */
[----:B-1----:R-:W-:-:S02]  /*3090*/  IABS R2, R22 ;  /* 0x0000001600027213 */ /* 0x002fc40000000000 */
[----:B------:R-:W4:Y:S04]  /*30a0*/  LDL R22, [R1+0x2514] ;  /* 0x0025140001167983 */ /* 0x000f280000100800 */
[----:B------:R3:W-:Y:S04]  /*30b0*/  STL [R1+0xe4], R5 ;  /* 0x0000e40501007387 */ /* 0x0007e80000100800 */
[----:B------:R4:W-:Y:S01]  /*30c0*/  STL [R1+0xf8], R3 ;  /* 0x0000f80301007387 */ /* 0x0009e20000100800 */
        /* <DEDUP_REMOVED lines=10> */
[----:B------:R-:W-:Y:S01]  /*3170*/  IMAD.MOV R9, RZ, RZ, -R9 ;  /* 0x000000ffff097224 */ /* 0x000fe200078e0a09 */
[----:B----4-:R-:W-:Y:S02]  /*3180*/  IABS R3, R25 ;  /* 0x0000001900037213 */ /* 0x010fe40000000000 */
[----:B------:R-:W4:Y:S04]  /*3190*/  LDL R25, [R1+0x250c] ;  /* 0x00250c0001197983 */ /* 0x000f280000100800 */
[----:B------:R0:W-:Y:S04]  /*31a0*/  STL [R1+0xe8], R6 ;  /* 0x0000e80601007387 */ /* 0x0001e80000100800 */
[----:B------:R1:W-:Y:S01]  /*31b0*/  STL [R1+0xf0], R2 ;  /* 0x0000f00201007387 */ /* 0x0003e20000100800 */
[----:B0-----:R-:W-:-:S03]  /*31c0*/  IABS R6, R26 ;  /* 0x0000001a00067213 */ /* 0x001fc60000000000 */
[----:B------:R-:W4:Y:S01]  /*31d0*/  LDL R26, [R1+0x2508] ;  /* 0x00250800011a7983 */ /* 0x000f220000100800 */
        /* <DEDUP_REMOVED lines=12> */
[----:B------:R-:W-:-:S04]  /*32a0*/  IMAD.HI.U32 R7, R14, R6, RZ ;  /* 0x000000060e077227 */ /* 0x000fc800078e00ff */
[C---:B------:R-:W-:Y:S01]  /*32b0*/  IMAD.HI.U32 R4, R14.reuse, R2, RZ ;  /* 0x000000020e047227 */ /* 0x040fe200078e00ff */
[----:B0-----:R-:W-:Y:S02]  /*32c0*/  IABS R8, R22 ;  /* 0x0000001600087213 */ /* 0x001fe40000000000 */
[----:B------:R-:W4:Y:S01]  /*32d0*/  LDL R22, [R1+0x2500] ;  /* 0x0025000001167983 */ /* 0x000f220000100800 */
        /* <DEDUP_REMOVED lines=15> */
[----:B------:R-:W4:Y:S04]  /*33d0*/  LDL R25, [R1+0x24f4] ;  /* 0x0024f40001197983 */ /* 0x000f280000100800 */
[----:B------:R1:W-:Y:S01]  /*33e0*/  STL [R1+0xb4], R8 ;  /* 0x0000b40801007387 */ /* 0x0003e20000100800 */
[----:B------:R-:W-:Y:S01]  /*33f0*/  IMAD.HI.U32 R4, R14, R3, RZ ;  /* 0x000000030e047227 */ /* 0x000fe200078e00ff */
[----:B0-----:R-:W-:Y:S02]  /*3400*/  IABS R2, R26 ;  /* 0x0000001a00027213 */ /* 0x001fe40000000000 */
[----:B------:R-:W4:Y:S01]  /*3410*/  LDL R26, [R1+0x24f0] ;  /* 0x0024f000011a7983 */ /* 0x000f220000100800 */
[----:B------:R-:W-:Y:S02]  /*3420*/  IMAD.MOV R7, RZ, RZ, -R7 ;  /* 0x000000ffff077224 */ /* 0x000fe400078e0a07 */
[----:B------:R-:W-:-:S02]  /*3430*/  IMAD.MOV R4, RZ, RZ, -R4 ;  /* 0x000000ffff047224 */ /* 0x000fc400078e0a04 */
[C---:B------:R-:W-:Y:S02]  /*3440*/  IMAD R5, R15.reuse, R7, R5 ;  /* 0x000000070f057224 */ /* 0x040fe400078e0205 */
[----:B------:R-:W-:-:S03]  /*3450*/  IMAD R3, R15, R4, R3 ;  /* 0x000000040f037224 */ /* 0x000fc600078e0203 */
[----:B------:R0:W-:Y:S01]  /*3460*/  STL [R1+0xc0], R5 ;  /* 0x0000c00501007387 */ /* 0x0001e20000100800 */
[----:B-1----:R-:W-:-:S03]  /*3470*/  IABS R8, R27 ;  /* 0x0000001b00087213 */ /* 0x002fc60000000000 */
[----:B------:R2:W-:Y:S04]  /*3480*/  STL [R1+0xc4], R3 ;  /* 0x0000c40301007387 */ /* 0x0005e80000100800 */
[----:B------:R-:W4:Y:S01]  /*3490*/  LDL R27, [R1+0x24e8] ;  /* 0x0024e800011b7983 */ /* 0x000f220000100800 */
[----:B------:R-:W-:-:S04]  /*34a0*/  IMAD.HI.U32 R7, R14, R6, RZ ;  /* 0x000000060e077227 */ /* 0x000fc800078e00ff */
[----:B------:R-:W-:-:S04]  /*34b0*/  IMAD.HI.U32 R4, R14, R2, RZ ;  /* 0x000000020e047227 */ /* 0x000fc800078e00ff */
[----:B------:R-:W-:Y:S02]  /*34c0*/  IMAD.MOV R7, RZ, RZ, -R7 ;  /* 0x000000ffff077224 */ /* 0x000fe400078e0a07 */
[----:B------:R-:W-:Y:S02]  /*34d0*/  IMAD.MOV R4, RZ, RZ, -R4 ;  /* 0x000000ffff047224 */ /* 0x000fe400078e0a04 */
[----:B------:R-:W-:-:S04]  /*34e0*/  IMAD.HI.U32 R9, R14, R8, RZ ;  /* 0x000000080e097227 */ /* 0x000fc800078e00ff */
[C---:B------:R-:W-:Y:S02]  /*34f0*/  IMAD R6, R15.reuse, R7, R6 ;  /* 0x000000070f067224 */ /* 0x040fe400078e0206 */
[----:B------:R-:W-:Y:S01]  /*3500*/  IMAD R2, R15, R4, R2 ;  /* 0x000000040f027224 */ /* 0x000fe200078e0202 */
[----:B0-----:R-:W-:Y:S02]  /*3510*/  IABS R5, R22 ;  /* 0x0000001600057213 */ /* 0x001fe40000000000 */
[----:B------:R-:W4:Y:S01]  /*3520*/  LDL R22, [R1+0x24ec] ;  /* 0x0024ec0001167983 */ /* 0x000f220000100800 */
[----:B------:R-:W-:Y:S02]  /*3530*/  IMAD.MOV R9, RZ, RZ, -R9 ;  /* 0x000000ffff097224 */ /* 0x000fe400078e0a09 */
[----:B------:R-:W-:-:S04]  /*3540*/  IMAD.HI.U32 R7, R14, R5, RZ ;  /* 0x000000050e077227 */ /* 0x000fc800078e00ff */
        /* <DEDUP_REMOVED lines=15> */
[----:B------:R1:W-:Y:S04]  /*3640*/  STL [R1+0xac], R5 ;  /* 0x0000ac0501007387 */ /* 0x0003e80000100800 */
[----:B------:R1:W-:Y:S01]  /*3650*/  STL [R1+0xb0], R3 ;  /* 0x0000b00301007387 */ /* 0x0003e20000100800 */
[----:B0-----:R-:W-:-:S03]  /*3660*/  IABS R8, R26 ;  /* 0x0000001a00087213 */ /* 0x001fc60000000000 */
[----:B------:R-:W4:Y:S01]  /*3670*/  LDL R26, [R1+0x24d4] ;  /* 0x0024d400011a7983 */ /* 0x000f220000100800 */
[----:B-1----:R-:W-:-:S03]  /*3680*/  IABS R5, R27 ;  /* 0x0000001b00057213 */ /* 0x002fc60000000000 */
[----:B------:R-:W4:Y:S01]  /*3690*/  LDL R27, [R1+0x24d8] ;  /* 0x0024d800011b7983 */ /* 0x000f220000100800 */
[----:B------:R-:W-:-:S04]  /*36a0*/  IMAD.HI.U32 R7, R14, R6, RZ ;  /* 0x000000060e077227 */ /* 0x000fc800078e00ff */
[----:B------:R-:W-:-:S04]  /*36b0*/  IMAD.HI.U32 R4, R14, R2, RZ ;  /* 0x000000020e047227 */ /* 0x000fc800078e00ff */
[----:B------:R-:W-:Y:S02]  /*36c0*/  IMAD.MOV R7, RZ, RZ, -R7 ;  /* 0x000000ffff077224 */ /* 0x000fe400078e0a07 */
[----:B------:R-:W-:Y:S02]  /*36d0*/  IMAD.MOV R4, RZ, RZ, -R4 ;  /* 0x000000ffff047224 */ /* 0x000fe400078e0a04 */
[----:B------:R-:W-:-:S04]  /*36e0*/  IMAD.HI.U32 R9, R14, R8, RZ ;  /* 0x000000080e097227 */ /* 0x000fc800078e00ff */
[C---:B------:R-:W-:Y:S02]  /*36f0*/  IMAD R6, R15.reuse, R7, R6 ;  /* 0x000000070f067224 */ /* 0x040fe400078e0206 */
[----:B------:R-:W-:Y:S02]  /*3700*/  IMAD R2, R15, R4, R2 ;  /* 0x000000040f027224 */ /* 0x000fe400078e0202 */
[C---:B------:R-:W-:Y:S01]  /*3710*/  IMAD.HI.U32 R7, R14.reuse, R5, RZ ;  /* 0x000000050e077227 */ /* 0x040fe200078e00ff */
[----:B------:R-:W-:Y:S02]  /*3720*/  IABS R3, R22 ;  /* 0x0000001600037213 */ /* 0x000fe40000000000 */
[----:B------:R-:W4:Y:S01]  /*3730*/  LDL R22, [R1+0x24d0] ;  /* 0x0024d00001167983 */ /* 0x000f220000100800 */
[----:B------:R-:W-:Y:S02]  /*3740*/  IMAD.MOV R9, RZ, RZ, -R9 ;  /* 0x000000ffff097224 */ /* 0x000fe400078e0a09 */
[----:B------:R-:W-:-:S04]  /*3750*/  IMAD.HI.U32 R4, R14, R3, RZ ;  /* 0x000000030e047227 */ /* 0x000fc800078e00ff */
[----:B------:R-:W-:Y:S02]  /*3760*/  IMAD.MOV R7, RZ, RZ, -R7 ;  /* 0x000000ffff077224 */ /* 0x000fe400078e0a07 */
[----:B------:R-:W-:Y:S02]  /*3770*/  IMAD.MOV R4, RZ, RZ, -R4 ;  /* 0x000000ffff047224 */ /* 0x000fe400078e0a04 */
[C---:B------:R-:W-:Y:S01]  /*3780*/  IMAD R8, R15.reuse, R9, R8 ;  /* 0x000000090f087224 */ /* 0x040fe200078e0208 */
[----:B------:R2:W-:Y:S01]  /*3790*/  STL [R1+0xa4], R6 ;  /* 0x0000a40601007387 */ /* 0x0005e20000100800 */
[C---:B------:R-:W-:Y:S02]  /*37a0*/  IMAD R5, R15.reuse, R7, R5 ;  /* 0x000000070f057224 */ /* 0x040fe400078e0205 */
[----:B------:R-:W-:Y:S01]  /*37b0*/  IMAD R3, R15, R4, R3 ;  /* 0x000000040f037224 */ /* 0x000fe200078e0203 */
[----:B------:R3:W-:Y:S01]  /*37c0*/  STL [R1+0xa8], R2 ;  /* 0x0000a80201007387 */ /* 0x0007e20000100800 */
[----:B--2---:R-:W-:-:S03]  /*37d0*/  IABS R6, R23 ;  /* 0x0000001700067213 */ /* 0x004fc60000000000 */
        /* <DEDUP_REMOVED lines=18> */
[----:B------:R0:W-:Y:S01]  /*3900*/  STL [R1+0x90], R6 ;  /* 0x0000900601007387 */ /* 0x0001e20000100800 */
[----:B------:R-:W-:-:S03]  /*3910*/  IMAD.HI.U32 R9, R14, R8, RZ ;  /* 0x000000080e097227 */ /* 0x000fc600078e00ff */
[----:B------:R2:W-:Y:S01]  /*3920*/  STL [R1+0x94], R2 ;  /* 0x0000940201007387 */ /* 0x0005e20000100800 */
[C---:B------:R-:W-:Y:S01]  /*3930*/  IMAD.HI.U32 R7, R14.reuse, R5, RZ ;  /* 0x000000050e077227 */ /* 0x040fe200078e00ff */
[----:B0-----:R-:W-:Y:S02]  /*3940*/  IABS R6, R22 ;  /* 0x0000001600067213 */ /* 0x001fe40000000000 */
[----:B------:R-:W4:Y:S01]  /*3950*/  LDL R22, [R1+0x24b4] ;  /* 0x0024b40001167983 */ /* 0x000f220000100800 */
        /* <DEDUP_REMOVED lines=8> */
[----:B------:R-:W-:-:S04]  /*39e0*/  IMAD.HI.U32 R7, R14, R6, RZ ;  /* 0x000000060e077227 */ /* 0x000fc800078e00ff */
[----:B------:R-:W-:-:S04]  /*39f0*/  IMAD.MOV R7, RZ, RZ, -R7 ;  /* 0x000000ffff077224 */ /* 0x000fc800078e0a07 */
[----:B------:R-:W-:Y:S01]  /*3a00*/  IMAD R6, R15, R7, R6 ;  /* 0x000000070f067224 */ /* 0x000fe200078e0206 */
[----:B--2---:R-:W-:Y:S02]  /*3a10*/  IABS R2, R23 ;  /* 0x0000001700027213 */ /* 0x004fe40000000000 */
[----:B------:R-:W2:Y:S04]  /*3a20*/  LDL R23, [R1+0x24b8] ;  /* 0x0024b80001177983 */ /* 0x000ea80000100800 */
[----:B------:R4:W-:Y:S04]  /*3a30*/  STL [R1+0x84], R5 ;  /* 0x0000840501007387 */ /* 0x0009e80000100800 */
[----:B------:R0:W-:Y:S01]  /*3a40*/  STL [R1+0x88], R3 ;  /* 0x0000880301007387 */ /* 0x0001e20000100800 */
[----:B------:R-:W-:Y:S01]  /*3a50*/  IMAD.HI.U32 R4, R14, R2, RZ ;  /* 0x000000020e047227 */ /* 0x000fe200078e00ff */
[----:B---3--:R-:W-:-:S02]  /*3a60*/  IABS R8, R24 ;  /* 0x0000001800087213 */ /* 0x008fc40000000000 */
[----:B------:R-:W3:Y:S01]  /*3a70*/  LDL R24, [R1+0x24ac] ;  /* 0x0024ac0001187983 */ /* 0x000ee20000100800 */
[----:B------:R-:W-:Y:S01]  /*3a80*/  IMAD.MOV R4, RZ, RZ, -R4 ;  /* 0x000000ffff047224 */ /* 0x000fe200078e0a04 */
[----:B----4-:R-:W-:Y:S02]  /*3a90*/  IABS R5, R25 ;  /* 0x0000001900057213 */ /* 0x010fe40000000000 */
[----:B------:R-:W4:Y:S01]  /*3aa0*/  LDL R25, [R1+0x24b0] ;  /* 0x0024b00001197983 */ /* 0x000f220000100800 */
[----:B------:R-:W-:Y:S01]  /*3ab0*/  IMAD R2, R15, R4, R2 ;  /* 0x000000040f027224 */ /* 0x000fe200078e0202 */
[----:B0-----:R-:W-:Y:S02]  /*3ac0*/  IABS R3, R26 ;  /* 0x0000001a00037213 */ /* 0x001fe40000000000 */
[----:B------:R-:W4:Y:S04]  /*3ad0*/  LDL R26, [R1+0x24a4] ;  /* 0x0024a400011a7983 */ /* 0x000f280000100800 */
        /* <DEDUP_REMOVED lines=13> */
[----:B------:R2:W-:Y:S04]  /*3bb0*/  STL [R1+0x6c], R8 ;  /* 0x00006c0801007387 */ /* 0x0005e80000100800 */
[----:B------:R3:W-:Y:S01]  /*3bc0*/  STL [R1+0x74], R5 ;  /* 0x0000740501007387 */ /* 0x0007e20000100800 */
[----:B-1----:R-:W-:-:S03]  /*3bd0*/  IABS R2, R22 ;  /* 0x0000001600027213 */ /* 0x002fc60000000000 */
[----:B------:R4:W-:Y:S04]  /*3be0*/  STL [R1+0x1a4], R3 ;  /* 0x0001a40301007387 */ /* 0x0009e80000100800 */
[----:B------:R-:W4:Y:S01]  /*3bf0*/  LDL R22, [R1+0x24a0] ;  /* 0x0024a00001167983 */ /* 0x000f220000100800 */
[----:B------:R-:W-:-:S03]  /*3c00*/  IMAD.HI.U32 R7, R14, R6, RZ ;  /* 0x000000060e077227 */ /* 0x000fc600078e00ff */
[----:B------:R-:W4:Y:S01]  /*3c10*/  LDL R21, [R1+0x249c] ;  /* 0x00249c0001157983 */ /* 0x000f220000100800 */
[----:B------:R-:W-:-:S04]  /*3c20*/  IMAD.HI.U32 R4, R14, R2, RZ ;  /* 0x000000020e047227 */ /* 0x000fc800078e00ff */
[----:B------:R-:W-:Y:S02]  /*3c30*/  IMAD.MOV R7, RZ, RZ, -R7 ;  /* 0x000000ffff077224 */ /* 0x000fe400078e0a07 */
[----:B------:R-:W-:Y:S02]  /*3c40*/  IMAD.MOV R4, RZ, RZ, -R4 ;  /* 0x000000ffff047224 */ /* 0x000fe400078e0a04 */
[C---:B------:R-:W-:Y:S02]  /*3c50*/  IMAD R6, R15.reuse, R7, R6 ;  /* 0x000000070f067224 */ /* 0x040fe400078e0206 */
[----:B------:R-:W-:Y:S01]  /*3c60*/  IMAD R2, R15, R4, R2 ;  /* 0x000000040f027224 */ /* 0x000fe200078e0202 */
[----:B--2---:R-:W-:Y:S02]  /*3c70*/  IABS R8, R23 ;  /* 0x0000001700087213 */ /* 0x004fe40000000000 */
[----:B------:R-:W2:Y:S03]  /*3c80*/  LDL R23, [R1+0x2494] ;  /* 0x0024940001177983 */ /* 0x000ea60000100800 */
[----:B------:R-:W-:-:S04]  /*3c90*/  IMAD.HI.U32 R9, R14, R8, RZ ;  /* 0x000000080e097227 */ /* 0x000fc800078e00ff */
[----:B------:R-:W-:Y:S01]  /*3ca0*/  IMAD.MOV R9, RZ, RZ, -R9 ;  /* 0x000000ffff097224 */ /* 0x000fe200078e0a09 */
[----:B---3--:R-:W-:-:S05]  /*3cb0*/  IABS R5, R24 ;  /* 0x0000001800057213 */ /* 0x008fca0000000000 */
[----:B------:R-:W-:Y:S01]  /*3cc0*/  IMAD.HI.U32 R7, R14, R5, RZ ;  /* 0x000000050e077227 */ /* 0x000fe200078e00ff */
[----:B----4-:R-:W-:Y:S02]  /*3cd0*/  IABS R3, R25 ;  /* 0x0000001900037213 */ /* 0x010fe40000000000 */
[----:B------:R-:W3:Y:S04]  /*3ce0*/  LDL R25, [R1+0x2498] ;  /* 0x0024980001197983 */ /* 0x000ee80000100800 */
[----:B------:R0:W-:Y:S04]  /*3cf0*/  STL [R1+0x70], R6 ;  /* 0x0000700601007387 */ /* 0x0001e80000100800 */
[----:B------:R1:W-:Y:S01]  /*3d00*/  STL [R1+0x190], R2 ;  /* 0x0001900201007387 */ /* 0x0003e20000100800 */
[----:B0-----:R-:W-:-:S03]  /*3d10*/  IABS R6, R26 ;  /* 0x0000001a00067213 */ /* 0x001fc60000000000 */
[----:B------:R-:W4:Y:S01]  /*3d20*/  LDL R26, [R1+0x248c] ;  /* 0x00248c00011a7983 */ /* 0x000f220000100800 */
[----:B------:R-:W-:Y:S02]  /*3d30*/  IMAD.MOV R7, RZ, RZ, -R7 ;  /* 0x000000ffff077224 */ /* 0x000fe400078e0a07 */
[C---:B------:R-:W-:Y:S02]  /*3d40*/  IMAD R8, R15.reuse, R9, R8 ;  /* 0x000000090f087224 */ /* 0x040fe400078e0208 */
[----:B------:R-:W-:-:S03]  /*3d50*/  IMAD R5, R15, R7, R5 ;  /* 0x000000070f057224 */ /* 0x000fc600078e0205 */
[----:B------:R-:W-:Y:S04]  /*3d60*/  STL [R1+0x154], R8 ;  /* 0x0001540801007387 */ /* 0x000fe80000100800 */
[----:B------:R-:W4:Y:S01]  /*3d70*/  LDL R24, [R1+0x2490] ;  /* 0x0024900001187983 */ /* 0x000f220000100800 */
[----:B-1----:R-:W-:-:S03]  /*3d80*/  IABS R2, R27 ;  /* 0x0000001b00027213 */ /* 0x002fc60000000000 */
[----:B------:R0:W-:Y:S04]  /*3d90*/  STL [R1+0x170], R5 ;  /* 0x0001700501007387 */ /* 0x0001e80000100800 */
[----:B------:R-:W4:Y:S01]  /*3da0*/  LDL R27, [R1+0x2484] ;  /* 0x00248400011b7983 */ /* 0x000f220000100800 */
[----:B------:R-:W-:-:S04]  /*3db0*/  IMAD.HI.U32 R4, R14, R3, RZ ;  /* 0x000000030e047227 */ /* 0x000fc800078e00ff */
[----:B------:R-:W-:-:S04]  /*3dc0*/  IMAD.MOV R4, RZ, RZ, -R4 ;  /* 0x000000ffff047224 */ /* 0x000fc800078e0a04 */
[----:B------:R-:W-:-:S05]  /*3dd0*/  IMAD R3, R15, R4, R3 ;  /* 0x000000040f037224 */ /* 0x000fca00078e0203 */
[----:B------:R2:W-:Y:S01]  /*3de0*/  STL [R1+0x178], R3 ;  /* 0x0001780301007387 */ /* 0x0005e20000100800 */
[----:B------:R-:W-:-:S04]  /*3df0*/  IMAD.HI.U32 R7, R14, R6, RZ ;  /* 0x000000060e077227 */ /* 0x000fc800078e00ff */
[----:B------:R-:W-:-:S04]  /*3e00*/  IMAD.HI.U32 R4, R14, R2, RZ ;  /* 0x000000020e047227 */ /* 0x000fc800078e00ff */
[----:B------:R-:W-:Y:S01]  /*3e10*/  IMAD.MOV R7, RZ, RZ, -R7 ;  /* 0x000000ffff077224 */ /* 0x000fe200078e0a07 */
[----:B0-----:R-:W-:Y:S02]  /*3e20*/  IABS R5, R22 ;  /* 0x0000001600057213 */ /* 0x001fe40000000000 */
[----:B------:R-:W4:Y:S01]  /*3e30*/  LDL R22, [R1+0x2488] ;  /* 0x0024880001167983 */ /* 0x000f220000100800 */
[----:B------:R-:W-:Y:S01]  /*3e40*/  IABS R8, R21 ;  /* 0x0000001500087213 */ /* 0x000fe20000000000 */
[----:B------:R-:W-:-:S04]  /*3e50*/  IMAD.MOV R4, RZ, RZ, -R4 ;  /* 0x000000ffff047224 */ /* 0x000fc800078e0a04 */
[----:B------:R-:W-:-:S04]  /*3e60*/  IMAD.HI.U32 R9, R14, R8, RZ ;  /* 0x000000080e097227 */ /* 0x000fc800078e00ff */
[----:B------:R-:W-:Y:S02]  /*3e70*/  IMAD.MOV R9, RZ, RZ, -R9 ;  /* 0x000000ffff097224 */ /* 0x000fe400078e0a09 */
[C---:B------:R-:W-:Y:S02]  /*3e80*/  IMAD R6, R15.reuse, R7, R6 ;  /* 0x000000070f067224 */ /* 0x040fe400078e0206 */
        /* <DEDUP_REMOVED lines=9> */
[----:B------:R-:W-:-:S04]  /*3f20*/  IMAD.HI.U32 R4, R14, R3, RZ ;  /* 0x000000030e047227 */ /* 0x000fc800078e00ff */
[----:B------:R-:W-:-:S04]  /*3f30*/  IMAD.MOV R4, RZ, RZ, -R4 ;  /* 0x000000ffff047224 */ /* 0x000fc800078e0a04 */
[----:B------:R-:W-:Y:S01]  /*3f40*/  IMAD R3, R15, R4, R3 ;  /* 0x000000040f037224 */ /* 0x000fe200078e0203 */
[----:B---3--:R-:W-:Y:S02]  /*3f50*/  IABS R6, R25 ;  /* 0x0000001900067213 */ /* 0x008fe40000000000 */
        /* <DEDUP_REMOVED lines=17> */
[----:B------:R2:W-:Y:S03]  /*4070*/  STL [R1+0x128], R6 ;  /* 0x0001280601007387 */ /* 0x0005e60000100800 */
[----:B------:R-:W-:Y:S01]  /*4080*/  IMAD.HI.U32 R7, R14, R5, RZ ;  /* 0x000000050e077227 */ /* 0x000fe200078e00ff */
[----:B------:R3:W-:Y:S03]  /*4090*/  STL [R1+0x130], R2 ;  /* 0x0001300201007387 */ /* 0x0007e60000100800 */
[----:B------:R-:W-:Y:S01]  /*40a0*/  IMAD.MOV R9, RZ, RZ, -R9 ;  /* 0x000000ffff097224 */ /* 0x000fe200078e0a09 */
[----:B------:R-:W4:Y:S01]  /*40b0*/  LDL R21, [R1+0x2470] ;  /* 0x0024700001157983 */ /* 0x000f220000100800 */
[----:B------:R-:W-:Y:S01]  /*40c0*/  IABS R3, R22 ;  /* 0x0000001600037213 */ /* 0x000fe20000000000 */
[----:B------:R-:W-:-:S02]  /*40d0*/  IMAD.MOV R7, RZ, RZ, -R7 ;  /* 0x000000ffff077224 */ /* 0x000fc400078e0a07 */
[----:B------:R-:W4:Y:S02]  /*40e0*/  LDL R22, [R1+0x2464] ;  /* 0x0024640001167983 */ /* 0x000f240000100800 */
[----:B------:R-:W-:-:S04]  /*40f0*/  IMAD.HI.U32 R4, R14, R3, RZ ;  /* 0x000000030e047227 */ /* 0x000fc800078e00ff */
[----:B------:R-:W-:Y:S02]  /*4100*/  IMAD.MOV R4, RZ, RZ, -R4 ;  /* 0x000000ffff047224 */ /* 0x000fe400078e0a04 */
[C---:B------:R-:W-:Y:S02]  /*4110*/  IMAD R8, R15.reuse, R9, R8 ;  /* 0x000000090f087224 */ /* 0x040fe400078e0208 */
[C---:B------:R-:W-:Y:S02]  /*4120*/  IMAD R5, R15.reuse, R7, R5 ;  /* 0x000000070f057224 */ /* 0x040fe400078e0205 */
[----:B------:R-:W-:Y:S01]  /*4130*/  IMAD R3, R15, R4, R3 ;  /* 0x000000040f037224 */ /* 0x000fe200078e0203 */
[----:B------:R4:W-:Y:S01]  /*4140*/  STL [R1+0xec], R8 ;  /* 0x0000ec0801007387 */ /* 0x0009e20000100800 */
[----:B--2---:R-:W-:-:S03]  /*4150*/  IABS R6, R23 ;  /* 0x0000001700067213 */ /* 0x004fc60000000000 */
[----:B------:R-:W2:Y:S04]  /*4160*/  LDL R23, [R1+0x2468] ;  /* 0x0024680001177983 */ /* 0x000ea80000100800 */
[----:B------:R0:W-:Y:S04]  /*4170*/  STL [R1+0x10c], R5 ;  /* 0x00010c0501007387 */ /* 0x0001e80000100800 */
[----:B------:R1:W-:Y:S01]  /*4180*/  STL [R1+0x110], R3 ;  /* 0x0001100301007387 */ /* 0x0003e20000100800 */
[----:B------:R-:W-:-:S04]  /*4190*/  IMAD.HI.U32 R7, R14, R6, RZ ;  /* 0x000000060e077227 */ /* 0x000fc800078e00ff */
[----:B------:R-:W-:Y:S01]  /*41a0*/  IMAD.MOV R7, RZ, RZ, -R7 ;  /* 0x000000ffff077224 */ /* 0x000fe200078e0a07 */
[----:B---3--:R-:W-:Y:S02]  /*41b0*/  IABS R2, R25 ;  /* 0x0000001900027213 */ /* 0x008fe40000000000 */
[----:B------:R-:W3:Y:S01]  /*41c0*/  LDL R25, [R1+0x245c] ;  /* 0x00245c0001197983 */ /* 0x000ee20000100800 */
[----:B------:R-:W-:Y:S01]  /*41d0*/  IMAD R6, R15, R7, R6 ;  /* 0x000000070f067224 */ /* 0x000fe200078e0206 */
[----:B----4-:R-:W-:Y:S02]  /*41e0*/  IABS R8, R26 ;  /* 0x0000001a00087213 */ /* 0x010fe40000000000 */
[----:B------:R-:W4:Y:S01]  /*41f0*/  LDL R26, [R1+0x2460] ;  /* 0x00246000011a7983 */ /* 0x000f220000100800 */
[----:B0-----:R-:W-:-:S03]  /*4200*/  IABS R5, R24 ;  /* 0x0000001800057213 */ /* 0x001fc60000000000 */
[----:B------:R-:W4:Y:S04]  /*4210*/  LDL R24, [R1+0x2454] ;  /* 0x0024540001187983 */ /* 0x000f280000100800 */
[----:B------:R0:W-:Y:S01]  /*4220*/  STL [R1+0xf4], R6 ;  /* 0x0000f40601007387 */ /* 0x0001e20000100800 */
[----:B-1----:R-:W-:-:S03]  /*4230*/  IABS R3, R27 ;  /* 0x0000001b00037213 */ /* 0x002fc60000000000 */
[----:B------:R-:W4:Y:S01]  /*4240*/  LDL R27, [R1+0x2458] ;  /* 0x00245800011b7983 */ /* 0x000f220000100800 */
[----:B------:R-:W-:-:S04]  /*4250*/  IMAD.HI.U32 R4, R14, R2, RZ ;  /* 0x000000020e047227 */ /* 0x000fc800078e00ff */
[----:B------:R-:W-:-:S04]  /*4260*/  IMAD.HI.U32 R9, R14, R8, RZ ;  /* 0x000000080e097227 */ /* 0x000fc800078e00ff */
[----:B------:R-:W-:Y:S02]  /*4270*/  IMAD.MOV R4, RZ, RZ, -R4 ;  /* 0x000000ffff047224 */ /* 0x000fe400078e0a04 */
[----:B------:R-:W-:Y:S02]  /*4280*/  IMAD.MOV R9, RZ, RZ, -R9 ;  /* 0x000000ffff097224 */ /* 0x000fe400078e0a09 */
[----:B------:R-:W-:Y:S02]  /*4290*/  IMAD R2, R15, R4, R2 ;  /* 0x000000040f027224 */ /* 0x000fe400078e0202 */
[----:B0-----:R-:W-:-:S04]  /*42a0*/  IMAD.HI.U32 R6, R14, R5, RZ ;  /* 0x000000050e067227 */ /* 0x001fc800078e00ff */
[----:B------:R-:W-:Y:S01]  /*42b0*/  IMAD.HI.U32 R4, R14, R3, RZ ;  /* 0x000000030e047227 */ /* 0x000fe200078e00ff */
[----:B------:R0:W-:Y:S03]  /*42c0*/  STL [R1+0xfc], R2 ;  /* 0x0000fc0201007387 */ /* 0x0001e60000100800 */
[C---:B------:R-:W-:Y:S01]  /*42d0*/  IMAD R8, R15.reuse, R9, R8 ;  /* 0x000000090f087224 */ /* 0x040fe200078e0208 */
[----:B------:R-:W-:Y:S01]  /*42e0*/  IABS R7, R21 ;  /* 0x0000001500077213 */ /* 0x000fe20000000000 */
[----:B------:R-:W-:Y:S02]  /*42f0*/  IMAD.MOV R6, RZ, RZ, -R6 ;  /* 0x000000ffff067224 */ /* 0x000fe400078e0a06 */
[----:B------:R-:W-:Y:S01]  /*4300*/  IMAD.MOV R4, RZ, RZ, -R4 ;  /* 0x000000ffff047224 */ /* 0x000fe200078e0a04 */
[----:B------:R1:W-:Y:S01]  /*4310*/  STL [R1+0x24], R8 ;  /* 0x0000240801007387 */ /* 0x0003e20000100800 */
[C---:B------:R-:W-:Y:S01]  /*4320*/  IMAD R5, R15.reuse, R6, R5 ;  /* 0x000000060f057224 */ /* 0x040fe200078e0205 */
[----:B0-----:R-:W-:Y:S01]  /*4330*/  IABS R2, R22 ;  /* 0x0000001600027213 */ /* 0x001fe20000000000 */
[----:B------:R-:W-:-:S03]  /*4340*/  IMAD R4, R15, R4, R3 ;  /* 0x000000040f047224 */ /* 0x000fc600078e0203 */
[----:B------:R3:W-:Y:S01]  /*4350*/  STL [R1+0xd4], R5 ;  /* 0x0000d40501007387 */ /* 0x0007e20000100800 */
[----:B------:R-:W-:-:S04]  /*4360*/  IMAD.HI.U32 R3, R14, R2, RZ ;  /* 0x000000020e037227 */ /* 0x000fc800078e00ff */
[----:B-1----:R-:W-:Y:S01]  /*4370*/  IMAD.HI.U32 R8, R14, R7, RZ ;  /* 0x000000070e087227 */ /* 0x002fe200078e00ff */
[----:B------:R4:W-:Y:S03]  /*4380*/  STL [R1+0xdc], R4 ;  /* 0x0000dc0401007387 */ /* 0x0009e60000100800 */
[----:B------:R-:W-:Y:S01]  /*4390*/  IMAD.MOV R8, RZ, RZ, -R8 ;  /* 0x000000ffff087224 */ /* 0x000fe200078e0a08 */
[----:B------:R-:W4:Y:S01]  /*43a0*/  LDL R22, [R1+0x2450] ;  /* 0x0024500001167983 */ /* 0x000f220000100800 */
[----:B------:R-:W-:Y:S02]  /*43b0*/  IMAD.MOV R3, RZ, RZ, -R3 ;  /* 0x000000ffff037224 */ /* 0x000fe400078e0a03 */
[C---:B------:R-:W-:Y:S01]  /*43c0*/  IMAD R7, R15.reuse, R8, R7 ;  /* 0x000000080f077224 */ /* 0x040fe200078e0207 */
[----:B------:R-:W4:Y:S01]  /*43d0*/  LDL R21, [R1+0x244c] ;  /* 0x00244c0001157983 */ /* 0x000f220000100800 */
[----:B------:R-:W-:Y:S01]  /*43e0*/  IMAD R2, R15, R3, R2 ;  /* 0x000000030f027224 */ /* 0x000fe200078e0202 */
[----:B--2---:R-:W-:-:S05]  /*43f0*/  IABS R6, R23 ;  /* 0x0000001700067213 */ /* 0x004fca0000000000 */
[----:B------:R-:W-:-:S04]  /*4400*/  IMAD.HI.U32 R8, R14, R6, RZ ;  /* 0x000000060e087227 */ /* 0x000fc800078e00ff */
[----:B------:R-:W-:-:S04]  /*4410*/  IMAD.MOV R10, RZ, RZ, -R8 ;  /* 0x000000ffff0a7224 */ /* 0x000fc800078e0a08 */
[----:B------:R-:W-:Y:S01]  /*4420*/  IMAD R6, R15, R10, R6 ;  /* 0x0000000a0f067224 */ /* 0x000fe200078e0206 */
[----:B---3--:R-:W-:Y:S02]  /*4430*/  IABS R5, R25 ;  /* 0x0000001900057213 */ /* 0x008fe40000000000 */
[----:B------:R-:W2:Y:S04]  /*4440*/  LDL R25, [R1+0x2448] ;  /* 0x0024480001197983 */ /* 0x000ea80000100800 */
[----:B------:R0:W-:Y:S01]  /*4450*/  STL [R1+0x20], R7 ;  /* 0x0000200701007387 */ /* 0x0001e20000100800 */
[----:B----4-:R-:W-:Y:S01]  /*4460*/  IABS R4, R26 ;  /* 0x0000001a00047213 */ /* 0x010fe20000000000 */
[----:B0-----:R-:W-:Y:S02]  /*4470*/  IMAD.HI.U32 R7, R14, R5, RZ ;  /* 0x000000050e077227 */ /* 0x001fe400078e00ff */
[----:B------:R-:W3:Y:S04]  /*4480*/  LDL R26, [R1+0x243c] ;  /* 0x00243c00011a7983 */ /* 0x000ee80000100800 */
[----:B------:R0:W-:Y:S01]  /*4490*/  STL [R1+0x1c], R2 ;  /* 0x00001c0201007387 */ /* 0x0001e20000100800 */
[----:B------:R-:W-:-:S02]  /*44a0*/  IMAD.MOV R8, RZ, RZ, -R7 ;  /* 0x000000ffff087224 */ /* 0x000fc400078e0a07 */
[----:B0-----:R-:W-:-:S04]  /*44b0*/  IMAD.HI.U32 R2, R14, R4, RZ ;  /* 0x000000040e027227 */ /* 0x001fc800078e00ff */
[----:B------:R-:W-:Y:S02]  /*44c0*/  IMAD.MOV R7, RZ, RZ, -R2 ;  /* 0x000000ffff077224 */ /* 0x000fe400078e0a02 */
[C---:B------:R-:W-:Y:S01]  /*44d0*/  IMAD R5, R15.reuse, R8, R5 ;  /* 0x000000080f057224 */ /* 0x040fe200078e0205 */
[----:B------:R0:W-:Y:S01]  /*44e0*/  STL [R1+0x18], R6 ;  /* 0x0000180601007387 */ /* 0x0001e20000100800 */
[----:B------:R-:W-:Y:S01]  /*44f0*/  IMAD R4, R15, R7, R4 ;  /* 0x000000070f047224 */ /* 0x000fe200078e0204 */
[----:B------:R-:W-:Y:S02]  /*4500*/  IABS R3, R24 ;  /* 0x0000001800037213 */ /* 0x000fe40000000000 */
[----:B------:R-:W4:Y:S01]  /*4510*/  LDL R23, [R1+0x2440] ;  /* 0x0024400001177983 */ /* 0x000f220000100800 */
[----:B------:R-:W-:-:S03]  /*4520*/  IABS R9, R27 ;  /* 0x0000001b00097213 */ /* 0x000fc60000000000 */
[----:B------:R1:W-:Y:S04]  /*4530*/  STL [R1+0x14], R5 ;  /* 0x0000140501007387 */ /* 0x0003e80000100800 */
[----:B------:R-:W4:Y:S04]  /*4540*/  LDL R24, [R1+0x2434] ;  /* 0x0024340001187983 */ /* 0x000f280000100800 */
[----:B------:R1:W-:Y:S04]  /*4550*/  STL [R1+0x10], R4 ;  /* 0x0000100401007387 */ /* 0x0003e80000100800 */
[----:B------:R-:W4:Y:S01]  /*4560*/  LDL R27, [R1+0x2438] ;  /* 0x00243800011b7983 */ /* 0x000f220000100800 */
[----:B------:R-:W-:-:S02]  /*4570*/  IMAD.MOV.U32 R2, RZ, RZ, R9 ;  /* 0x000000ffff027224 */ /* 0x000fc400078e0009 */
[----:B0-----:R-:W-:-:S04]  /*4580*/  IMAD.HI.U32 R6, R14, R3, RZ ;  /* 0x000000030e067227 */ /* 0x001fc800078e00ff */
[----:B-1----:R-:W-:-:S04]  /*4590*/  IMAD.HI.U32 R5, R14, R2, RZ ;  /* 0x000000020e057227 */ /* 0x002fc800078e00ff */
[----:B------:R-:W-:Y:S02]  /*45a0*/  IMAD.MOV R8, RZ, RZ, -R6 ;  /* 0x000000ffff087224 */ /* 0x000fe400078e0a06 */
[----:B------:R-:W-:Y:S01]  /*45b0*/  IMAD.MOV R6, RZ, RZ, -R5 ;  /* 0x000000ffff067224 */ /* 0x000fe200078e0a05 */
[----:B------:R-:W-:Y:S01]  /*45c0*/  IABS R29, R29 ;  /* 0x0000001d001d7213 */ /* 0x000fe20000000000 */
[C---:B------:R-:W-:Y:S02]  /*45d0*/  IMAD R3, R15.reuse, R8, R3 ;  /* 0x000000080f037224 */ /* 0x040fe400078e0203 */
[----:B------:R-:W-:Y:S01]  /*45e0*/  IMAD R2, R15, R6, R2 ;  /* 0x000000060f027224 */ /* 0x000fe200078e0202 */
[----:B------:R-:W-:Y:S02]  /*45f0*/  IABS R7, R22 ;  /* 0x0000001600077213 */ /* 0x000fe40000000000 */
[----:B------:R-:W-:-:S03]  /*4600*/  IABS R4, R21 ;  /* 0x0000001500047213 */ /* 0x000fc60000000000 */
[----:B------:R-:W-:Y:S01]  /*4610*/  IMAD.MOV.U32 R5, RZ, RZ, R7 ;  /* 0x000000ffff057224 */ /* 0x000fe200078e0007 */
[----:B------:R0:W-:Y:S01]  /*4620*/  STL [R1+0xc], R3 ;  /* 0x00000c0301007387 */ /* 0x0001e20000100800 */
[----:B------:R-:W-:-:S03]  /*4630*/  IMAD.HI.U32 R7, R14, R4, RZ ;  /* 0x000000040e077227 */ /* 0x000fc600078e00ff */
[----:B------:R2:W-:Y:S01]  /*4640*/  STL [R1+0x8], R2 ;  /* 0x0000080201007387 */ /* 0x0005e20000100800 */
[----:B------:R-:W-:-:S04]  /*4650*/  IMAD.HI.U32 R6, R14, R5, RZ ;  /* 0x000000050e067227 */ /* 0x000fc800078e00ff */
[----:B0-----:R-:W-:-:S04]  /*4660*/  IMAD.HI.U32 R3, R14, R29, RZ ;  /* 0x0000001d0e037227 */ /* 0x001fc800078e00ff */
[----:B------:R-:W-:Y:S02]  /*4670*/  IMAD.MOV R9, RZ, RZ, -R7 ;  /* 0x000000ffff097224 */ /* 0x000fe400078e0a07 */
[----:B------:R-:W-:Y:S02]  /*4680*/  IMAD.MOV R7, RZ, RZ, -R6 ;  /* 0x000000ffff077224 */ /* 0x000fe400078e0a06 */
[----:B------:R-:W-:-:S04]  /*4690*/  IMAD.MOV R6, RZ, RZ, -R3 ;  /* 0x000000ffff067224 */ /* 0x000fc800078e0a03 */
[----:B------:R-:W-:Y:S01]  /*46a0*/  IMAD R29, R15, R6, R29 ;  /* 0x000000060f1d7224 */ /* 0x000fe200078e021d */
[----:B--2---:R-:W-:Y:S02]  /*46b0*/  IABS R2, R25 ;  /* 0x0000001900027213 */ /* 0x004fe40000000000 */
[----:B------:R-:W2:Y:S01]  /*46c0*/  LDL R25, [R1+0x242c] ;  /* 0x00242c0001197983 */ /* 0x000ea20000100800 */
[----:B---3--:R-:W-:-:S03]  /*46d0*/  IABS R8, R26 ;  /* 0x0000001a00087213 */ /* 0x008fc60000000000 */
[----:B------:R-:W3:Y:S02]  /*46e0*/  LDL R26, [R1+0x2430] ;  /* 0x00243000011a7983 */ /* 0x000ee40000100800 */
[----:B------:R-:W-:Y:S02]  /*46f0*/  IMAD.MOV.U32 R3, RZ, RZ, R8 ;  /* 0x000000ffff037224 */ /* 0x000fe400078e0008 */
[C---:B------:R-:W-:Y:S02]  /*4700*/  IMAD R8, R15.reuse, R9, R4 ;  /* 0x000000090f087224 */ /* 0x040fe400078e0204 */
[----:B------:R-:W-:-:S03]  /*4710*/  IMAD R4, R15, R7, R5 ;  /* 0x000000070f047224 */ /* 0x000fc600078e0205 */
[----:B------:R4:W-:Y:S04]  /*4720*/  STL [R1+0x4], R8 ;  /* 0x0000040801007387 */ /* 0x0009e80000100800 */
[----:B------:R-:W-:Y:S04]  /*4730*/  STL [R1+0x28a0], R29 ;  /* 0x0028a01d01007387 */ /* 0x000fe80000100800 */
[----:B------:R0:W-:Y:S01]  /*4740*/  STL [R1], R4 ;  /* 0x0000000401007387 */ /* 0x0001e20000100800 */
[----:B----4-:R-:W-:-:S03]  /*4750*/  IABS R8, R27 ;  /* 0x0000001b00087213 */ /* 0x010fc60000000000 */
[----:B------:R-:W4:Y:S01]  /*4760*/  LDL R27, [R1+0x241c] ;  /* 0x00241c00011b7983 */ /* 0x000f220000100800 */
[C---:B------:R-:W-:Y:S01]  /*4770*/  IMAD.HI.U32 R6, R14.reuse, R2, RZ ;  /* 0x000000020e067227 */ /* 0x040fe200078e00ff */
[----:B------:R-:W-:Y:S02]  /*4780*/  IABS R7, R24 ;  /* 0x0000001800077213 */ /* 0x000fe40000000000 */
[----:B------:R-:W4:Y:S01]  /*4790*/  LDL R24, [R1+0x2428] ;  /* 0x0024280001187983 */ /* 0x000f220000100800 */
[----:B------:R-:W-:Y:S01]  /*47a0*/  IMAD.HI.U32 R5, R14, R3, RZ ;  /* 0x000000030e057227 */ /* 0x000fe200078e00ff */
[----:B0-----:R-:W-:Y:S02]  /*47b0*/  IABS R4, R23 ;  /* 0x0000001700047213 */ /* 0x001fe40000000000 */
[----:B------:R-:W4:Y:S01]  /*47c0*/  LDL R23, [R1+0x2424] ;  /* 0x0024240001177983 */ /* 0x000f220000100800 */
[----:B------:R-:W-:Y:S02]  /*47d0*/  IMAD.MOV R10, RZ, RZ, -R6 ;  /* 0x000000ffff0a7224 */ /* 0x000fe400078e0a06 */
[----:B------:R-:W-:-:S02]  /*47e0*/  IMAD.MOV R9, RZ, RZ, -R5 ;  /* 0x000000ffff097224 */ /* 0x000fc400078e0a05 */
[----:B------:R-:W-:Y:S02]  /*47f0*/  IMAD.MOV.U32 R5, RZ, RZ, R7 ;  /* 0x000000ffff057224 */ /* 0x000fe400078e0007 */
[C---:B------:R-:W-:Y:S02]  /*4800*/  IMAD R2, R15.reuse, R10, R2 ;  /* 0x0000000a0f027224 */ /* 0x040fe400078e0202 */
[----:B------:R-:W-:Y:S02]  /*4810*/  IMAD.MOV.U32 R6, RZ, RZ, R8 ;  /* 0x000000ffff067224 */ /* 0x000fe400078e0008 */
[----:B------:R-:W-:Y:S02]  /*4820*/  IMAD R3, R15, R9, R3 ;  /* 0x000000090f037224 */ /* 0x000fe400078e0203 */
[C---:B------:R-:W-:Y:S01]  /*4830*/  IMAD.HI.U32 R10, R14.reuse, R4, RZ ;  /* 0x000000040e0a7227 */ /* 0x040fe200078e00ff */
[----:B------:R-:W-:Y:S03]  /*4840*/  STL [R1+0x289c], R2 ;  /* 0x00289c0201007387 */ /* 0x000fe60000100800 */
[C---:B------:R-:W-:Y:S01]  /*4850*/  IMAD.HI.U32 R9, R14.reuse, R5, RZ ;  /* 0x000000050e097227 */ /* 0x040fe200078e00ff */
[----:B------:R-:W-:Y:S03]  /*4860*/  STL [R1+0x2898], R3 ;  /* 0x0028980301007387 */ /* 0x000fe60000100800 */
[----:B------:R-:W-:-:S04]  /*4870*/  IMAD.HI.U32 R8, R14, R6, RZ ;  /* 0x000000060e087227 */ /* 0x000fc800078e00ff */
[----:B------:R-:W-:Y:S02]  /*4880*/  IMAD.MOV R16, RZ, RZ, -R10 ;  /* 0x000000ffff107224 */ /* 0x000fe400078e0a0a */
[----:B------:R-:W-:Y:S02]  /*4890*/  IMAD.MOV R10, RZ, RZ, -R9 ;  /* 0x000000ffff0a7224 */ /* 0x000fe400078e0a09 */
[----:B------:R-:W-:Y:S02]  /*48a0*/  IMAD.MOV R9, RZ, RZ, -R8 ;  /* 0x000000ffff097224 */ /* 0x000fe400078e0a08 */
[C---:B------:R-:W-:Y:S02]  /*48b0*/  IMAD R4, R15.reuse, R16, R4 ;  /* 0x000000100f047224 */ /* 0x040fe400078e0204 */
[C---:B------:R-:W-:Y:S02]  /*48c0*/  IMAD R5, R15.reuse, R10, R5 ;  /* 0x0000000a0f057224 */ /* 0x040fe400078e0205 */
[----:B------:R-:W-:Y:S01]  /*48d0*/  IMAD R6, R15, R9, R6 ;  /* 0x000000090f067224 */ /* 0x000fe200078e0206 */
[----:B--2---:R-:W-:-:S02]  /*48e0*/  IABS R7, R25 ;  /* 0x0000001900077213 */ /* 0x004fc40000000000 */
[----:B------:R-:W2:Y:S01]  /*48f0*/  LDL R25, [R1+0x2420] ;  /* 0x0024200001197983 */ /* 0x000ea20000100800 */
[----:B---3--:R-:W-:-:S03]  /*4900*/  IABS R11, R26 ;  /* 0x0000001a000b7213 */ /* 0x008fc60000000000 */
[----:B------:R-:W3:Y:S04]  /*4910*/  LDL R26, [R1+0x2414] ;  /* 0x00241400011a7983 */ /* 0x000ee80000100800 */
[----:B------:R-:W-:Y:S04]  /*4920*/  STL [R1+0x2894], R4 ;  /* 0x0028940401007387 */ /* 0x000fe80000100800 */
[----:B------:R-:W-:Y:S04]  /*4930*/  STL [R1+0x2890], R5 ;  /* 0x0028900501007387 */ /* 0x000fe80000100800 */
[----:B------:R0:W-:Y:S01]  /*4940*/  STL [R1+0x288c], R6 ;  /* 0x00288c0601007387 */ /* 0x0001e20000100800 */
[----:B----4-:R-:W-:-:S03]  /*4950*/  IABS R17, R27 ;  /* 0x0000001b00117213 */ /* 0x010fc60000000000 */
[----:B------:R-:W4:Y:S01]  /*4960*/  LDL R27, [R1+0x2410] ;  /* 0x00241000011b7983 */ /* 0x000f220000100800 */
[----:B------:R-:W-:Y:S02]  /*4970*/  IMAD.MOV.U32 R8, RZ, RZ, R11 ;  /* 0x000000ffff087224 */ /* 0x000fe400078e000b */
[C---:B------:R-:W-:Y:S01]  /*4980*/  IMAD.HI.U32 R11, R14.reuse, R7, RZ ;  /* 0x000000070e0b7227 */ /* 0x040fe200078e00ff */
[----:B------:R-:W-:Y:S02]  /*4990*/  IABS R16, R24 ;  /* 0x0000001800107213 */ /* 0x000fe40000000000 */
[----:B------:R-:W4:Y:S01]  /*49a0*/  LDL R24, [R1+0x240c] ;  /* 0x00240c0001187983 */ /* 0x000f220000100800 */
[----:B------:R-:W-:Y:S01]  /*49b0*/  IMAD.HI.U32 R10, R14, R8, RZ ;  /* 0x000000080e0a7227 */ /* 0x000fe200078e00ff */
[----:B------:R-:W-:Y:S02]  /*49c0*/  IABS R9, R23 ;  /* 0x0000001700097213 */ /* 0x000fe40000000000 */
[----:B------:R-:W4:Y:S01]  /*49d0*/  LDL R23, [R1+0x2418] ;  /* 0x0024180001177983 */ /* 0x000f220000100800 */
[----:B------:R-:W-:-:S02]  /*49e0*/  IMAD.MOV R19, RZ, RZ, -R11 ;  /* 0x000000ffff137224 */ /* 0x000fc400078e0a0b */
[----:B------:R-:W-:Y:S02]  /*49f0*/  IMAD.MOV R18, RZ, RZ, -R10 ;  /* 0x000000ffff127224 */ /* 0x000fe400078e0a0a */
        /* <DEDUP_REMOVED lines=21> */
[----:B------:R-:W-:Y:S04]  /*4b50*/  STL [R1+0x2880], R11 ;  /* 0x0028800b01007387 */ /* 0x000fe80000100800 */
[----:B------:R-:W3:Y:S01]  /*4b60*/  LDL R29, [R1+0x23ec] ;  /* 0x0023ec00011d7983 */ /* 0x000ee20000100800 */
[----:B----4-:R-:W-:-:S03]  /*4b70*/  IABS R22, R27 ;  /* 0x0000001b00167213 */ /* 0x010fc60000000000 */
[----:B------:R-:W4:Y:S01]  /*4b80*/  LDL R27, [R1+0x23f0] ;  /* 0x0023f000011b7983 */ /* 0x000f220000100800 */
[----:B------:R-:W-:Y:S02]  /*4b90*/  IMAD.MOV.U32 R17, RZ, RZ, R20 ;  /* 0x000000ffff117224 */ /* 0x000fe400078e0014 */
[----:B------:R-:W-:Y:S01]  /*4ba0*/  IMAD.HI.U32 R20, R14, R16, RZ ;  /* 0x000000100e147227 */ /* 0x000fe200078e00ff */
[----:B------:R-:W-:-:S03]  /*4bb0*/  IABS R21, R24 ;  /* 0x0000001800157213 */ /* 0x000fc60000000000 */
[----:B------:R-:W-:Y:S01]  /*4bc0*/  IMAD.HI.U32 R19, R14, R17, RZ ;  /* 0x000000110e137227 */ /* 0x000fe200078e00ff */
[----:B------:R-:W-:-:S03]  /*4bd0*/  IABS R18, R23 ;  /* 0x0000001700127213 */ /* 0x000fc60000000000 */
[----:B------:R-:W-:Y:S02]  /*4be0*/  IMAD.MOV R24, RZ, RZ, -R20 ;  /* 0x000000ffff187224 */ /* 0x000fe400078e0a14 */
[----:B------:R-:W-:Y:S02]  /*4bf0*/  IMAD.MOV R23, RZ, RZ, -R19 ;  /* 0x000000ffff177224 */ /* 0x000fe400078e0a13 */
[----:B------:R-:W-:Y:S02]  /*4c00*/  IMAD.MOV.U32 R19, RZ, RZ, R21 ;  /* 0x000000ffff137224 */ /* 0x000fe400078e0015 */
[C---:B------:R-:W-:Y:S02]  /*4c10*/  IMAD R16, R15.reuse, R24, R16 ;  /* 0x000000180f107224 */ /* 0x040fe400078e0210 */
[----:B------:R-:W-:Y:S02]  /*4c20*/  IMAD R17, R15, R23, R17 ;  /* 0x000000170f117224 */ /* 0x000fe400078e0211 */
[----:B------:R-:W-:-:S04]  /*4c30*/  IMAD.HI.U32 R24, R14, R18, RZ ;  /* 0x000000120e187227 */ /* 0x000fc800078e00ff */
[----:B------:R-:W-:-:S04]  /*4c40*/  IMAD.HI.U32 R23, R14, R19, RZ ;  /* 0x000000130e177227 */ /* 0x000fc800078e00ff */
[----:B------:R-:W-:-:S04]  /*4c50*/  IMAD.MOV.U32 R20, RZ, RZ, R22 ;  /* 0x000000ffff147224 */ /* 0x000fc800078e0016 */
[----:B------:R-:W-:Y:S01]  /*4c60*/  IMAD.HI.U32 R22, R14, R20, RZ ;  /* 0x000000140e167227 */ /* 0x000fe200078e00ff */
[----:B------:R-:W-:Y:S04]  /*4c70*/  STL [R1+0x28ac], R16 ;  /* 0x0028ac1001007387 */ /* 0x000fe80000100800 */
[----:B------:R-:W-:Y:S01]  /*4c80*/  STL [R1+0x287c], R17 ;  /* 0x00287c1101007387 */ /* 0x000fe20000100800 */
[----:B--2---:R-:W-:Y:S02]  /*4c90*/  IABS R21, R25 ;  /* 0x0000001900157213 */ /* 0x004fe40000000000 */
[----:B---3--:R-:W-:Y:S01]  /*4ca0*/  IABS R25, R26 ;  /* 0x0000001a00197213 */ /* 0x008fe20000000000 */
[----:B------:R-:W-:Y:S02]  /*4cb0*/  IMAD.MOV R26, RZ, RZ, -R24 ;  /* 0x000000ffff1a7224 */ /* 0x000fe400078e0a18 */
[----:B------:R-:W-:-:S02]  /*4cc0*/  IMAD.MOV R24, RZ, RZ, -R23 ;  /* 0x000000ffff187224 */ /* 0x000fc400078e0a17 */
[----:B------:R-:W-:Y:S02]  /*4cd0*/  IMAD.MOV R23, RZ, RZ, -R22 ;  /* 0x000000ffff177224 */ /* 0x000fe400078e0a16 */
[----:B------:R-:W-:Y:S02]  /*4ce0*/  IMAD R19, R15, R24, R19 ;  /* 0x000000180f137224 */ /* 0x000fe400078e0213 */
[----:B------:R-:W-:-:S04]  /*4cf0*/  IMAD.HI.U32 R24, R14, R21, RZ ;  /* 0x000000150e187227 */ /* 0x000fc800078e00ff */
[C---:B------:R-:W-:Y:S02]  /*4d00*/  IMAD R18, R15.reuse, R26, R18 ;  /* 0x0000001a0f127224 */ /* 0x040fe400078e0212 */
[C---:B------:R-:W-:Y:S01]  /*4d10*/  IMAD R20, R15.reuse, R23, R20 ;  /* 0x000000170f147224 */ /* 0x040fe200078e0214 */
[----:B------:R-:W-:Y:S01]  /*4d20*/  IABS R23, R29 ;  /* 0x0000001d00177213 */ /* 0x000fe20000000000 */
[----:B------:R-:W-:Y:S02]  /*4d30*/  IMAD.MOV R24, RZ, RZ, -R24 ;  /* 0x000000ffff187224 */ /* 0x000fe400078e0a18 */
[----:B------:R-:W-:Y:S01]  /*4d40*/  IMAD.MOV.U32 R22, RZ, RZ, R25 ;  /* 0x000000ffff167224 */ /* 0x000fe200078e0019 */
[----:B------:R-:W-:Y:S01]  /*4d50*/  STL [R1+0x28b0], R18 ;  /* 0x0028b01201007387 */ /* 0x000fe20000100800 */
[----:B------:R-:W-:Y:S02]  /*4d60*/  IMAD R21, R15, R24, R21 ;  /* 0x000000180f157224 */ /* 0x000fe400078e0215 */
[----:B------:R-:W-:Y:S01]  /*4d70*/  IMAD.HI.U32 R25, R14, R22, RZ ;  /* 0x000000160e197227 */ /* 0x000fe200078e00ff */
[----:B------:R-:W-:Y:S04]  /*4d80*/  STL [R1+0x28b4], R19 ;  /* 0x0028b41301007387 */ /* 0x000fe80000100800 */
[----:B------:R1:W-:Y:S01]  /*4d90*/  STL [R1+0x28b8], R20 ;  /* 0x0028b81401007387 */ /* 0x0003e20000100800 */
[----:B------:R-:W-:-:S03]  /*4da0*/  IMAD.MOV R25, RZ, RZ, -R25 ;  /* 0x000000ffff197224 */ /* 0x000fc600078e0a19 */
[----:B0-----:R-:W2:Y:S04]  /*4db0*/  LDL.LU R6, [R1+0x64] ;  /* 0x0000640001067983 */ /* 0x001ea80000300800 */
[----:B------:R-:W3:Y:S04]  /*4dc0*/  LDL.LU R4, [R1+0x60] ;  /* 0x0000600001047983 */ /* 0x000ee80000300800 */
[----:B------:R-:W3:Y:S01]  /*4dd0*/  LDL R5, [R1+0x23f8] ;  /* 0x0023f80001057983 */ /* 0x000ee20000100800 */
[----:B----4-:R-:W-:-:S03]  /*4de0*/  IABS R26, R27 ;  /* 0x0000001b001a7213 */ /* 0x010fc60000000000 */
[----:B------:R-:W4:Y:S02]  /*4df0*/  LDL.LU R3, [R1+0x5c] ;  /* 0x00005c0001037983 */ /* 0x000f240000300800 */
[----:B------:R-:W-:Y:S02]  /*4e00*/  IMAD.MOV.U32 R24, RZ, RZ, R26 ;  /* 0x000000ffff187224 */ /* 0x000fe400078e001a */
[----:B------:R-:W-:Y:S01]  /*4e10*/  IMAD.HI.U32 R26, R14, R23, RZ ;  /* 0x000000170e1a7227 */ /* 0x000fe200078e00ff */
[----:B------:R-:W4:Y:S03]  /*4e20*/  LDL.LU R2, [R1+0x58] ;  /* 0x0000580001027983 */ /* 0x000f260000300800 */
[----:B------:R-:W-:Y:S01]  /*4e30*/  IMAD.MOV R26, RZ, RZ, -R26 ;  /* 0x000000ffff1a7224 */ /* 0x000fe200078e0a1a */
[----:B-1----:R-:W4:Y:S01]  /*4e40*/  LDL.LU R20, [R1+0x4c] ;  /* 0x00004c0001147983 */ /* 0x002f220000300800 */
[----:B------:R-:W-:-:S02]  /*4e50*/  IMAD R22, R15, R25, R22 ;  /* 0x000000190f167224 */ /* 0x000fc400078e0216 */
[----:B------:R-:W-:Y:S01]  /*4e60*/  IMAD R23, R15, R26, R23 ;  /* 0x0000001a0f177224 */ /* 0x000fe200078e0217 */
[----:B------:R-:W4:Y:S04]  /*4e70*/  LDL.LU R19, [R1+0x48] ;  /* 0x0000480001137983 */ /* 0x000f280000300800 */
[----:B------:R-:W4:Y:S04]  /*4e80*/  LDL.LU R18, [R1+0x44] ;  /* 0x0000440001127983 */ /* 0x000f280000300800 */
[----:B------:R-:W4:Y:S04]  /*4e90*/  LDL.LU R17, [R1+0x40] ;  /* 0x0000400001117983 */ /* 0x000f280000300800 */
[----:B------:R-:W4:Y:S04]  /*4ea0*/  LDL.LU R29, [R1+0x3c] ;  /* 0x00003c00011d7983 */ /* 0x000f280000300800 */
[----:B------:R-:W-:Y:S04]  /*4eb0*/  STL [R1+0x28bc], R21 ;  /* 0x0028bc1501007387 */ /* 0x000fe80000100800 */
[----:B------:R-:W-:Y:S04]  /*4ec0*/  STL [R1+0x28c0], R22 ;  /* 0x0028c01601007387 */ /* 0x000fe80000100800 */
[----:B------:R0:W-:Y:S04]  /*4ed0*/  STL [R1+0x28c4], R23 ;  /* 0x0028c41701007387 */ /* 0x0001e80000100800 */
[----:B0-----:R-:W4:Y:S01]  /*4ee0*/  LDL.LU R23, [R1+0x50] ;  /* 0x0000500001177983 */ /* 0x001f220000300800 */
[----:B------:R-:W-:-:S02]  /*4ef0*/  IABS R27, R28 ;  /* 0x0000001c001b7213 */ /* 0x000fc40000000000 */
[----:B------:R-:W-:-:S03]  /*4f00*/  IABS R7, c[0x0][0x178] ;  /* 0x00005e0000077a13 */ /* 0x000fc60000000000 */
[----:B------:R-:W-:Y:S01]  /*4f10*/  IMAD.MOV.U32 R25, RZ, RZ, R27 ;  /* 0x000000ffff197224 */ /* 0x000fe200078e001b */
[----:B------:R-:W-:Y:S01]  /*4f20*/  ISETP.GT.U32.AND P1, PT, R7, R12, PT ;  /* 0x0000000c0700720c */ /* 0x000fe20003f24070 */
[----:B------:R-:W-:-:S04]  /*4f30*/  IMAD.HI.U32 R27, R14, R24, RZ ;  /* 0x000000180e1b7227 */ /* 0x000fc800078e00ff */
[----:B------:R-:W-:-:S04]  /*4f40*/  IMAD.MOV R27, RZ, RZ, -R27 ;  /* 0x000000ffff1b7224 */ /* 0x000fc800078e0a1b */
[----:B------:R-:W-:Y:S02]  /*4f50*/  IMAD R24, R15, R27, R24 ;  /* 0x0000001b0f187224 */ /* 0x000fe400078e0218 */
[----:B------:R-:W4:Y:S01]  /*4f60*/  LDL.LU R27, [R1+0x54] ;  /* 0x00005400011b7983 */ /* 0x000f220000300800 */
[----:B------:R-:W-:Y:S01]  /*4f70*/  ISETP.GT.U32.AND P0, PT, R7, R13, PT ;  /* 0x0000000d0700720c */ /* 0x000fe20003f04070 */
[----:B------:R-:W-:Y:S01]  /*4f80*/  @!P1 IMAD.IADD R12, R12, 0x1, -R7 ;  /* 0x000000010c0c9824 */ /* 0x000fe200078e0a07 */
[----:B------:R-:W-:-:S04]  /*4f90*/  ISETP.GT.U32.AND P4, PT, R15, R0, PT ;  /* 0x000000000f00720c */ /* 0x000fc80003f84070 */
[----:B------:R-:W-:-:S07]  /*4fa0*/  ISETP.GT.U32.AND P3, PT, R7, R12, PT ;  /* 0x0000000c0700720c */ /* 0x000fce0003f64070 */
[----:B------:R-:W-:Y:S02]  /*4fb0*/  @!P0 IMAD.IADD R13, R13, 0x1, -R7 ;  /* 0x000000010d0d8824 */ /* 0x000fe400078e0a07 */
[----:B------:R-:W-:-:S04]  /*4fc0*/  @!P4 IMAD.IADD R0, R0, 0x1, -R15 ;  /* 0x000000010000c824 */ /* 0x000fc800078e0a0f */
[----:B------:R-:W-:Y:S02]  /*4fd0*/  @!P3 IMAD.IADD R12, R12, 0x1, -R7 ;  /* 0x000000010c0cb824 */ /* 0x000fe400078e0a07 */
[----:B------:R-:W-:-:S04]  /*4fe0*/  IMAD.HI.U32 R28, R14, R25, RZ ;  /* 0x000000190e1c7227 */ /* 0x000fc800078e00ff */
[----:B------:R-:W-:Y:S01]  /*4ff0*/  IMAD.MOV R28, RZ, RZ, -R28 ;  /* 0x000000ffff1c7224 */ /* 0x000fe200078e0a1c */
[----:B------:R-:W-:-:S03]  /*5000*/  ISETP.GT.U32.AND P1, PT, R7, R13, PT ;  /* 0x0000000d0700720c */ /* 0x000fc60003f24070 */
[----:B------:R-:W-:Y:S01]  /*5010*/  IMAD R25, R15, R28, R25 ;  /* 0x0000001c0f197224 */ /* 0x000fe200078e0219 */
[----:B------:R-:W-:Y:S04]  /*5020*/  STL [R1+0x28c8], R24 ;  /* 0x0028c81801007387 */ /* 0x000fe80000100800 */
[----:B------:R-:W-:Y:S04]  /*5030*/  STL [R1+0x28cc], R25 ;  /* 0x0028cc1901007387 */ /* 0x000fe80000100800 */
[----:B------:R-:W4:Y:S04]  /*5040*/  LDL.LU R16, [R1+0x38] ;  /* 0x0000380001107983 */ /* 0x000f280000300800 */
[----:B------:R-:W4:Y:S04]  /*5050*/  LDL.LU R11, [R1+0x34] ;  /* 0x00003400010b7983 */ /* 0x000f280000300800 */
[----:B------:R-:W4:Y:S01]  /*5060*/  LDL.LU R10, [R1+0x18c] ;  /* 0x00018c00010a7983 */ /* 0x000f220000300800 */
[----:B------:R-:W-:-:S03]  /*5070*/  @!P1 IMAD.IADD R13, R13, 0x1, -R7 ;  /* 0x000000010d0d9824 */ /* 0x000fc600078e0a07 */
[----:B------:R-:W4:Y:S04]  /*5080*/  LDL.LU R8, [R1+0x194] ;  /* 0x0001940001087983 */ /* 0x000f280000300800 */
[----:B------:R-:W4:Y:S01]  /*5090*/  LDL.LU R7, [R1+0x198] ;  /* 0x0001980001077983 */ /* 0x000f220000300800 */
[C---:B--2---:R-:W-:Y:S02]  /*50a0*/  ISETP.GT.U32.AND P0, PT, R15.reuse, R6, PT ;  /* 0x000000060f00720c */ /* 0x044fe40003f04070 */
[----:B---3--:R-:W-:-:S11]  /*50b0*/  ISETP.GT.U32.AND P2, PT, R15, R4, PT ;  /* 0x000000040f00720c */ /* 0x008fd60003f44070 */
[--C-:B------:R-:W-:Y:S01]  /*50c0*/  @!P0 IMAD.IADD R6, R6, 0x1, -R15.reuse ;  /* 0x0000000106068824 */ /* 0x100fe200078e0a0f */
[C---:B----4-:R-:W-:Y:S01]  /*50d0*/  ISETP.GT.U32.AND P4, PT, R15.reuse, R20, PT ;  /* 0x000000140f00720c */ /* 0x050fe20003f84070 */
[----:B------:R-:W-:Y:S01]  /*50e0*/  @!P2 IMAD.IADD R4, R4, 0x1, -R15 ;  /* 0x000000010404a824 */ /* 0x000fe200078e0a0f */
[----:B------:R-:W-:-:S11]  /*50f0*/  ISETP.GT.U32.AND P5, PT, R15, R3, PT ;  /* 0x000000030f00720c */ /* 0x000fd60003fa4070 */
[----:B------:R-:W-:Y:S01]  /*5100*/  @!P4 IMAD.IADD R20, R20, 0x1, -R15 ;  /* 0x000000011414c824 */ /* 0x000fe200078e0a0f */
[C---:B------:R-:W-:Y:S02]  /*5110*/  ISETP.GT.U32.AND P4, PT, R15.reuse, R4, PT ;  /* 0x000000040f00720c */ /* 0x040fe40003f84070 */
[----:B------:R-:W-:-:S13]  /*5120*/  ISETP.GT.U32.AND P3, PT, R15, R23, PT ;  /* 0x000000170f00720c */ /* 0x000fda0003f64070 */
[--C-:B------:R-:W-:Y:S01]  /*5130*/  @!P3 IMAD.IADD R23, R23, 0x1, -R15.reuse ;  /* 0x000000011717b824 */ /* 0x100fe200078e0a0f */
[C---:B------:R-:W-:Y:S02]  /*5140*/  ISETP.GT.U32.AND P3, PT, R15.reuse, R6, PT ;  /* 0x000000060f00720c */ /* 0x040fe40003f64070 */
[----:B------:R-:W-:Y:S01]  /*5150*/  ISETP.GT.U32.AND P0, PT, R15, R19, PT ;  /* 0x000000130f00720c */ /* 0x000fe20003f04070 */
[--C-:B------:R-:W-:Y:S01]  /*5160*/  @!P4 IMAD.IADD R4, R4, 0x1, -R15.reuse ;  /* 0x000000010404c824 */ /* 0x100fe200078e0a0f */
[----:B------:R-:W-:Y:S02]  /*5170*/  IABS R26, R5 ;  /* 0x00000005001a7213 */ /* 0x000fe40000000000 */
[----:B------:R-:W2:Y:S01]  /*5180*/  LDL.LU R5, [R1+0x174] ;  /* 0x0001740001057983 */ /* 0x000ea20000300800 */
[----:B------:R-:W-:-:S03]  /*5190*/  @!P5 IMAD.IADD R3, R3, 0x1, -R15 ;  /* 0x000000010303d824 */ /* 0x000fc600078e0a0f */
[----:B------:R-:W3:Y:S03]  /*51a0*/  LDL.LU R22, [R1+0x184] ;  /* 0x0001840001167983 */ /* 0x000ee60000300800 */
[----:B------:R-:W-:-:S05]  /*51b0*/  @!P3 IMAD.IADD R6, R6, 0x1, -R15 ;  /* 0x000000010606b824 */ /* 0x000fca00078e0a0f */
[----:B------:R0:W-:Y:S04]  /*51c0*/  STL [R1+0x64], R6 ;  /* 0x0000640601007387 */ /* 0x0001e80000100800 */
[----:B------:R-:W4:Y:S04]  /*51d0*/  LDL.LU R21, [R1+0x188] ;  /* 0x0001880001157983 */ /* 0x000f280000300800 */
[----:B------:R1:W-:Y:S01]  /*51e0*/  STL [R1+0x60], R4 ;  /* 0x0000600401007387 */ /* 0x0003e20000100800 */
[----:B------:R-:W-:-:S03]  /*51f0*/  @!P0 IMAD.IADD R19, R19, 0x1, -R15 ;  /* 0x0000000113138824 */ /* 0x000fc600078e0a0f */
[----:B------:R-:W2:Y:S01]  /*5200*/  LDL.LU R9, [R1+0x17c] ;  /* 0x00017c0001097983 */ /* 0x000ea20000300800 */
[----:B------:R-:W-:-:S03]  /*5210*/  ISETP.GT.U32.AND P0, PT, R15, R3, PT ;  /* 0x000000030f00720c */ /* 0x000fc60003f04070 */
[----:B0-----:R-:W2:Y:S10]  /*5220*/  LDL.LU R6, [R1+0x180] ;  /* 0x0001800001067983 */ /* 0x001eb40000300800 */
[----:B------:R-:W-:-:S05]  /*5230*/  @!P0 IMAD.IADD R3, R3, 0x1, -R15 ;  /* 0x0000000103038824 */ /* 0x000fca00078e0a0f */
[----:B------:R0:W-:Y:S04]  /*5240*/  STL [R1+0x5c], R3 ;  /* 0x00005c0301007387 */ /* 0x0001e80000100800 */
[----:B-1----:R-:W2:Y:S01]  /*5250*/  LDL.LU R4, [R1+0x150] ;  /* 0x0001500001047983 */ /* 0x002ea20000300800 */
[C---:B------:R-:W-:Y:S02]  /*5260*/  ISETP.GT.U32.AND P1, PT, R15.reuse, R27, PT ;  /* 0x0000001b0f00720c */ /* 0x040fe40003f24070 */
[C---:B------:R-:W-:Y:S02]  /*5270*/  ISETP.GT.U32.AND P6, PT, R15.reuse, R2, PT ;  /* 0x000000020f00720c */ /* 0x040fe40003fc4070 */
[C---:B------:R-:W-:Y:S01]  /*5280*/  ISETP.GT.U32.AND P5, PT, R15.reuse, R17, PT ;  /* 0x000000110f00720c */ /* 0x040fe20003fa4070 */
[----:B0-----:R-:W2:Y:S01]  /*5290*/  LDL.LU R3, [R1+0x168] ;  /* 0x0001680001037983 */ /* 0x001ea20000300800 */
[----:B------:R-:W-:-:S07]  /*52a0*/  ISETP.GT.U32.AND P2, PT, R15, R18, PT ;  /* 0x000000120f00720c */ /* 0x000fce0003f44070 */
[--C-:B------:R-:W-:Y:S01]  /*52b0*/  @!P1 IMAD.IADD R27, R27, 0x1, -R15.reuse ;  /* 0x000000011b1b9824 */ /* 0x100fe200078e0a0f */
[C---:B------:R-:W-:Y:S01]  /*52c0*/  ISETP.GT.U32.AND P1, PT, R15.reuse, R0, PT ;  /* 0x000000000f00720c */ /* 0x040fe20003f24070 */
[--C-:B------:R-:W-:Y:S01]  /*52d0*/  @!P6 IMAD.IADD R2, R2, 0x1, -R15.reuse ;  /* 0x000000010202e824 */ /* 0x100fe200078e0a0f */
[----:B------:R-:W-:Y:S01]  /*52e0*/  ISETP.GT.U32.AND P6, PT, R15, R29, PT ;  /* 0x0000001d0f00720c */ /* 0x000fe20003fc4070 */
[--C-:B------:R-:W-:Y:S01]  /*52f0*/  @!P5 IMAD.IADD R17, R17, 0x1, -R15.reuse ;  /* 0x000000011111d824 */ /* 0x100fe200078e0a0f */
[C---:B------:R-:W-:Y:S01]  /*5300*/  ISETP.GT.U32.AND P5, PT, R15.reuse, R27, PT ;  /* 0x0000001b0f00720c */ /* 0x040fe20003fa4070 */
[----:B------:R-:W-:Y:S01]  /*5310*/  @!P2 IMAD.IADD R18, R18, 0x1, -R15 ;  /* 0x000000011212a824 */ /* 0x000fe200078e0a0f */
[C---:B------:R-:W-:Y:S02]  /*5320*/  ISETP.GT.U32.AND P2, PT, R15.reuse, R2, PT ;  /* 0x000000020f00720c */ /* 0x040fe40003f44070 */
[----:B------:R-:W-:-:S05]  /*5330*/  ISETP.GT.U32.AND P3, PT, R15, R20, PT ;  /* 0x000000140f00720c */ /* 0x000fca0003f64070 */
[--C-:B------:R-:W-:Y:S01]  /*5340*/  @!P1 IMAD.IADD R0, R0, 0x1, -R15.reuse ;  /* 0x0000000100009824 */ /* 0x100fe200078e0a0f */
[----:B------:R-:W-:Y:S01]  /*5350*/  ISETP.GT.U32.AND P1, PT, R15, R23, PT ;  /* 0x000000170f00720c */ /* 0x000fe20003f24070 */
[--C-:B------:R-:W-:Y:S01]  /*5360*/  @!P6 IMAD.IADD R29, R29, 0x1, -R15.reuse ;  /* 0x000000011d1de824 */ /* 0x100fe200078e0a0f */
[----:B------:R-:W-:Y:S01]  /*5370*/  ISETP.GT.U32.AND P4, PT, R15, R19, PT ;  /* 0x000000130f00720c */ /* 0x000fe20003f84070 */
[--C-:B------:R-:W-:Y:S01]  /*5380*/  @!P5 IMAD.IADD R27, R27, 0x1, -R15.reuse ;  /* 0x000000011b1bd824 */ /* 0x100fe200078e0a0f */
[C---:B------:R-:W-:Y:S02]  /*5390*/  ISETP.GT.U32.AND P5, PT, R15.reuse, R16, PT ;  /* 0x000000100f00720c */ /* 0x040fe40003fa4070 */
[C---:B------:R-:W-:Y:S01]  /*53a0*/  ISETP.GT.U32.AND P6, PT, R15.reuse, R29, PT ;  /* 0x0000001d0f00720c */ /* 0x040fe20003fc4070 */
[--C-:B------:R-:W-:Y:S02]  /*53b0*/  @!P2 IMAD.IADD R2, R2, 0x1, -R15.reuse ;  /* 0x000000010202a824 */ /* 0x100fe400078e0a0f */
[----:B------:R-:W-:Y:S01]  /*53c0*/  @!P3 IMAD.IADD R20, R20, 0x1, -R15 ;  /* 0x000000011414b824 */ /* 0x000fe200078e0a0f */
[----:B------:R-:W-:-:S03]  /*53d0*/  ISETP.GT.U32.AND P3, PT, R15, R10, PT ;  /* 0x0000000a0f00720c */ /* 0x000fc60003f64070 */
[--C-:B------:R-:W-:Y:S01]  /*53e0*/  @!P1 IMAD.IADD R23, R23, 0x1, -R15.reuse ;  /* 0x0000000117179824 */ /* 0x100fe200078e0a0f */
[----:B------:R-:W-:Y:S01]  /*53f0*/  ISETP.GT.U32.AND P1, PT, R15, R11, PT ;  /* 0x0000000b0f00720c */ /* 0x000fe20003f24070 */
[----:B------:R0:W-:Y:S01]  /*5400*/  STL [R1+0x58], R2 ;  /* 0x0000580201007387 */ /* 0x0001e20000100800 */
[----:B------:R-:W-:-:S03]  /*5410*/  @!P4 IMAD.IADD R19, R19, 0x1, -R15 ;  /* 0x000000011313c824 */ /* 0x000fc600078e0a0f */
[--C-:B------:R-:W-:Y:S01]  /*5420*/  @!P6 IMAD.IADD R29, R29, 0x1, -R15.reuse ;  /* 0x000000011d1de824 */ /* 0x100fe200078e0a0f */
[----:B0-----:R-:W2:Y:S01]  /*5430*/  LDL.LU R2, [R1+0x16c] ;  /* 0x00016c0001027983 */ /* 0x001ea20000300800 */
[----:B------:R-:W-:Y:S01]  /*5440*/  @!P5 IMAD.IADD R16, R16, 0x1, -R15 ;  /* 0x000000011010d824 */ /* 0x000fe200078e0a0f */
[----:B------:R-:W-:-:S05]  /*5450*/  ISETP.GT.U32.AND P0, PT, R15, R18, PT ;  /* 0x000000120f00720c */ /* 0x000fca0003f04070 */
[--C-:B------:R-:W-:Y:S01]  /*5460*/  @!P1 IMAD.IADD R11, R11, 0x1, -R15.reuse ;  /* 0x000000010b0b9824 */ /* 0x100fe200078e0a0f */
[C---:B------:R-:W-:Y:S01]  /*5470*/  ISETP.GT.U32.AND P4, PT, R15.reuse, R8, PT ;  /* 0x000000080f00720c */ /* 0x040fe20003f84070 */
[--C-:B------:R-:W-:Y:S01]  /*5480*/  @!P3 IMAD.IADD R10, R10, 0x1, -R15.reuse ;  /* 0x000000010a0ab824 */ /* 0x100fe200078e0a0f */
[----:B------:R-:W-:Y:S01]  /*5490*/  ISETP.GT.U32.AND P2, PT, R15, R17, PT ;  /* 0x000000110f00720c */ /* 0x000fe20003f44070 */
[----:B------:R-:W-:Y:S04]  /*54a0*/  STL [R1+0x54], R27 ;  /* 0x0000541b01007387 */ /* 0x000fe80000100800 */
[----:B------:R-:W-:Y:S01]  /*54b0*/  STL [R1+0x50], R23 ;  /* 0x0000501701007387 */ /* 0x000fe20000100800 */
[----:B------:R-:W-:-:S05]  /*54c0*/  @!P0 IMAD.IADD R18, R18, 0x1, -R15 ;  /* 0x0000000112128824 */ /* 0x000fca00078e0a0f */
[--C-:B------:R-:W-:Y:S01]  /*54d0*/  @!P4 IMAD.IADD R8, R8, 0x1, -R15.reuse ;  /* 0x000000010808c824 */ /* 0x100fe200078e0a0f */
[----:B------:R-:W-:Y:S01]  /*54e0*/  STL [R1+0x4c], R20 ;  /* 0x00004c1401007387 */ /* 0x000fe20000100800 */
[----:B------:R-:W-:-:S03]  /*54f0*/  @!P2 IMAD.IADD R17, R17, 0x1, -R15 ;  /* 0x000000011111a824 */ /* 0x000fc600078e0a0f */
[----:B------:R-:W-:Y:S01]  /*5500*/  STL [R1+0x48], R19 ;  /* 0x0000481301007387 */ /* 0x000fe20000100800 */
[----:B------:R-:W-:-:S03]  /*5510*/  ISETP.GT.U32.AND P0, PT, R15, R7, PT ;  /* 0x000000070f00720c */ /* 0x000fc60003f04070 */
[----:B------:R-:W-:Y:S04]  /*5520*/  STL [R1+0x44], R18 ;  /* 0x0000441201007387 */ /* 0x000fe80000100800 */
[----:B------:R0:W-:Y:S04]  /*5530*/  STL [R1+0x3c], R29 ;  /* 0x00003c1d01007387 */ /* 0x0001e80000100800 */
[----:B------:R1:W-:Y:S04]  /*5540*/  STL [R1+0x40], R17 ;  /* 0x0000401101007387 */ /* 0x0003e80000100800 */
[----:B0-----:R-:W2:Y:S04]  /*5550*/  LDL.LU R29, [R1+0x158] ;  /* 0x00015800011d7983 */ /* 0x001ea80000300800 */
[----:B------:R-:W2:Y:S04]  /*5560*/  LDL.LU R20, [R1+0x160] ;  /* 0x0001600001147983 */ /* 0x000ea80000300800 */
[----:B------:R-:W2:Y:S04]  /*5570*/  LDL.LU R19, [R1+0x30] ;  /* 0x0000300001137983 */ /* 0x000ea80000300800 */
[----:B------:R-:W2:Y:S04]  /*5580*/  LDL.LU R18, [R1+0x140] ;  /* 0x0001400001127983 */ /* 0x000ea80000300800 */
[----:B-1----:R-:W2:Y:S01]  /*5590*/  LDL.LU R17, [R1+0x14c] ;  /* 0x00014c0001117983 */ /* 0x002ea20000300800 */
[----:B------:R-:W-:Y:S01]  /*55a0*/  @!P0 IMAD.IADD R7, R7, 0x1, -R15 ;  /* 0x0000000107078824 */ /* 0x000fe200078e0a0f */
[----:B---3--:R-:W-:-:S02]  /*55b0*/  ISETP.GT.U32.AND P6, PT, R15, R22, PT ;  /* 0x000000160f00720c */ /* 0x008fc40003fc4070 */
[C---:B----4-:R-:W-:Y:S02]  /*55c0*/  ISETP.GT.U32.AND P5, PT, R15.reuse, R21, PT ;  /* 0x000000150f00720c */ /* 0x050fe40003fa4070 */
[C---:B--2---:R-:W-:Y:S02]  /*55d0*/  ISETP.GT.U32.AND P1, PT, R15.reuse, R9, PT ;  /* 0x000000090f00720c */ /* 0x044fe40003f24070 */
[----:B------:R-:W-:-:S07]  /*55e0*/  ISETP.GT.U32.AND P3, PT, R15, R6, PT ;  /* 0x000000060f00720c */ /* 0x000fce0003f64070 */
[--C-:B------:R-:W-:Y:S01]  /*55f0*/  @!P6 IMAD.IADD R22, R22, 0x1, -R15.reuse ;  /* 0x000000011616e824 */ /* 0x100fe200078e0a0f */
[----:B------:R-:W-:Y:S01]  /*5600*/  ISETP.GT.U32.AND P6, PT, R15, R16, PT ;  /* 0x000000100f00720c */ /* 0x000fe20003fc4070 */
[--C-:B------:R-:W-:Y:S01]  /*5610*/  @!P5 IMAD.IADD R21, R21, 0x1, -R15.reuse ;  /* 0x000000011515d824 */ /* 0x100fe200078e0a0f */
[----:B------:R-:W-:Y:S01]  /*5620*/  ISETP.GT.U32.AND P5, PT, R15, R11, PT ;  /* 0x0000000b0f00720c */ /* 0x000fe20003fa4070 */
[--C-:B------:R-:W-:Y:S01]  /*5630*/  @!P1 IMAD.IADD R9, R9, 0x1, -R15.reuse ;  /* 0x0000000109099824 */ /* 0x100fe200078e0a0f */
[C---:B------:R-:W-:Y:S01]  /*5640*/  ISETP.GT.U32.AND P1, PT, R15.reuse, R10, PT ;  /* 0x0000000a0f00720c */ /* 0x040fe20003f24070 */
[----:B------:R-:W-:Y:S01]  /*5650*/  @!P3 IMAD.IADD R6, R6, 0x1, -R15 ;  /* 0x000000010606b824 */ /* 0x000fe200078e0a0f */
[----:B------:R-:W-:-:S07]  /*5660*/  ISETP.GT.U32.AND P3, PT, R15, R8, PT ;  /* 0x000000080f00720c */ /* 0x000fce0003f64070 */
[--C-:B------:R-:W-:Y:S02]  /*5670*/  @!P6 IMAD.IADD R16, R16, 0x1, -R15.reuse ;  /* 0x000000011010e824 */ /* 0x100fe400078e0a0f */
[--C-:B------:R-:W-:Y:S01]  /*5680*/  @!P5 IMAD.IADD R11, R11, 0x1, -R15.reuse ;  /* 0x000000010b0bd824 */ /* 0x100fe200078e0a0f */
[----:B------:R-:W-:Y:S02]  /*5690*/  ISETP.GT.U32.AND P4, PT, R15, R4, PT ;  /* 0x000000040f00720c */ /* 0x000fe40003f84070 */
[----:B------:R0:W-:Y:S01]  /*56a0*/  STL [R1+0x38], R16 ;  /* 0x0000381001007387 */ /* 0x0001e20000100800 */
[--C-:B------:R-:W-:Y:S02]  /*56b0*/  @!P1 IMAD.IADD R10, R10, 0x1, -R15.reuse ;  /* 0x000000010a0a9824 */ /* 0x100fe400078e0a0f */
[--C-:B------:R-:W-:Y:S01]  /*56c0*/  @!P3 IMAD.IADD R8, R8, 0x1, -R15.reuse ;  /* 0x000000010808b824 */ /* 0x100fe200078e0a0f */
[----:B0-----:R-:W2:Y:S04]  /*56d0*/  LDL.LU R16, [R1+0x138] ;  /* 0x0001380001107983 */ /* 0x001ea80000300800 */
[----:B------:R0:W-:Y:S04]  /*56e0*/  STL [R1+0x34], R11 ;  /* 0x0000340b01007387 */ /* 0x0001e80000100800 */
[----:B------:R-:W3:Y:S04]  /*56f0*/  LDL.LU R24, [R1+0x13c] ;  /* 0x00013c0001187983 */ /* 0x000ee80000300800 */
[----:B------:R1:W-:Y:S01]  /*5700*/  STL [R1+0x18c], R10 ;  /* 0x00018c0a01007387 */ /* 0x0003e20000100800 */
[----:B------:R-:W-:-:S03]  /*5710*/  @!P4 IMAD.IADD R4, R4, 0x1, -R15 ;  /* 0x000000010404c824 */ /* 0x000fc600078e0a0f */
[----:B------:R-:W4:Y:S01]  /*5720*/  LDL.LU R23, [R1+0x2c] ;  /* 0x00002c0001177983 */ /* 0x000f220000300800 */
[----:B------:R-:W-:-:S03]  /*5730*/  ISETP.GT.U32.AND P4, PT, R15, R7, PT ;  /* 0x000000070f00720c */ /* 0x000fc60003f84070 */
[----:B------:R1:W-:Y:S04]  /*5740*/  STL [R1+0x194], R8 ;  /* 0x0001940801007387 */ /* 0x0003e80000100800 */
[----:B0-----:R-:W2:Y:S04]  /*5750*/  LDL.LU R11, [R1+0x11c] ;  /* 0x00011c00010b7983 */ /* 0x001ea80000300800 */
[----:B-1----:R-:W2:Y:S02]  /*5760*/  LDL.LU R10, [R1+0x134] ;  /* 0x00013400010a7983 */ /* 0x002ea40000300800 */
[----:B------:R-:W-:-:S05]  /*5770*/  @!P4 IMAD.IADD R7, R7, 0x1, -R15 ;  /* 0x000000010707c824 */ /* 0x000fca00078e0a0f */
[----:B------:R0:W-:Y:S04]  /*5780*/  STL [R1+0x198], R7 ;  /* 0x0001980701007387 */ /* 0x0001e80000100800 */
[----:B------:R-:W2:Y:S04]  /*5790*/  LDL.LU R8, [R1+0x124] ;  /* 0x0001240001087983 */ /* 0x000ea80000300800 */
[----:B0-----:R-:W2:Y:S01]  /*57a0*/  LDL.LU R7, [R1+0x12c] ;  /* 0x00012c0001077983 */ /* 0x001ea20000300800 */
[C---:B------:R-:W-:Y:S02]  /*57b0*/  ISETP.GT.U32.AND P2, PT, R15.reuse, R5, PT ;  /* 0x000000050f00720c */ /* 0x040fe40003f44070 */
[----:B------:R-:W-:-:S11]  /*57c0*/  ISETP.GT.U32.AND P0, PT, R15, R3, PT ;  /* 0x000000030f00720c */ /* 0x000fd60003f04070 */
[--C-:B------:R-:W-:Y:S01]  /*57d0*/  @!P2 IMAD.IADD R5, R5, 0x1, -R15.reuse ;  /* 0x000000010505a824 */ /* 0x100fe200078e0a0f */
[----:B------:R-:W-:Y:S01]  /*57e0*/  ISETP.GT.U32.AND P2, PT, R15, R2, PT ;  /* 0x000000020f00720c */ /* 0x000fe20003f44070 */
[----:B------:R-:W-:Y:S01]  /*57f0*/  @!P0 IMAD.IADD R3, R3, 0x1, -R15 ;  /* 0x0000000103038824 */ /* 0x000fe200078e0a0f */
[C---:B------:R-:W-:Y:S02]  /*5800*/  ISETP.GT.U32.AND P5, PT, R15.reuse, R21, PT ;  /* 0x000000150f00720c */ /* 0x040fe40003fa4070 */
[C---:B------:R-:W-:Y:S02]  /*5810*/  ISETP.GT.U32.AND P0, PT, R15.reuse, R5, PT ;  /* 0x000000050f00720c */ /* 0x040fe40003f04070 */
[----:B------:R-:W-:-:S07]  /*5820*/  ISETP.GT.U32.AND P1, PT, R15, R9, PT ;  /* 0x000000090f00720c */ /* 0x000fce0003f24070 */
[--C-:B------:R-:W-:Y:S01]  /*5830*/  @!P2 IMAD.IADD R2, R2, 0x1, -R15.reuse ;  /* 0x000000010202a824 */ /* 0x100fe200078e0a0f */
[----:B------:R-:W-:Y:S01]  /*5840*/  ISETP.GT.U32.AND P2, PT, R15, R22, PT ;  /* 0x000000160f00720c */ /* 0x000fe20003f44070 */
[----:B------:R-:W-:-:S03]  /*5850*/  @!P5 IMAD.IADD R21, R21, 0x1, -R15 ;  /* 0x000000011515d824 */ /* 0x000fc600078e0a0f */
[----:B------:R-:W-:Y:S01]  /*5860*/  ISETP.GT.U32.AND P6, PT, R15, R2, PT ;  /* 0x000000020f00720c */ /* 0x000fe20003fc4070 */
[--C-:B------:R-:W-:Y:S01]  /*5870*/  @!P0 IMAD.IADD R5, R5, 0x1, -R15.reuse ;  /* 0x0000000105058824 */ /* 0x100fe200078e0a0f */
[----:B------:R-:W-:Y:S01]  /*5880*/  ISETP.GT.U32.AND P3, PT, R15, R6, PT ;  /* 0x000000060f00720c */ /* 0x000fe20003f64070 */
[----:B------:R-:W-:-:S06]  /*5890*/  @!P1 IMAD.IADD R9, R9, 0x1, -R15 ;  /* 0x0000000109099824 */ /* 0x000fcc00078e0a0f */
[--C-:B------:R-:W-:Y:S01]  /*58a0*/  @!P2 IMAD.IADD R22, R22, 0x1, -R15.reuse ;  /* 0x000000011616a824 */ /* 0x100fe200078e0a0f */
[C---:B------:R-:W-:Y:S02]  /*58b0*/  ISETP.GT.U32.AND P2, PT, R15.reuse, R29, PT ;  /* 0x0000001d0f00720c */ /* 0x040fe40003f44070 */
[C---:B------:R-:W-:Y:S01]  /*58c0*/  ISETP.GT.U32.AND P5, PT, R15.reuse, R20, PT ;  /* 0x000000140f00720c */ /* 0x040fe20003fa4070 */
[----:B------:R0:W-:Y:S01]  /*58d0*/  STL [R1+0x174], R5 ;  /* 0x0001740501007387 */ /* 0x0001e20000100800 */
[C---:B------:R-:W-:Y:S01]  /*58e0*/  ISETP.GT.U32.AND P1, PT, R15.reuse, R19, PT ;  /* 0x000000130f00720c */ /* 0x040fe20003f24070 */
[--C-:B------:R-:W-:Y:S01]  /*58f0*/  @!P6 IMAD.IADD R2, R2, 0x1, -R15.reuse ;  /* 0x000000010202e824 */ /* 0x100fe200078e0a0f */
[----:B------:R-:W-:Y:S01]  /*5900*/  ISETP.GT.U32.AND P4, PT, R15, R4, PT ;  /* 0x000000040f00720c */ /* 0x000fe20003f84070 */
[----:B0-----:R-:W2:Y:S06]  /*5910*/  LDL.LU R5, [R1+0x100] ;  /* 0x0001000001057983 */ /* 0x001eac0000300800 */
[--C-:B------:R-:W-:Y:S01]  /*5920*/  @!P2 IMAD.IADD R29, R29, 0x1, -R15.reuse ;  /* 0x000000011d1da824 */ /* 0x100fe200078e0a0f */
[C---:B------:R-:W-:Y:S01]  /*5930*/  ISETP.GT.U32.AND P0, PT, R15.reuse, R3, PT ;  /* 0x000000030f00720c */ /* 0x040fe20003f04070 */
[--C-:B------:R-:W-:Y:S01]  /*5940*/  @!P3 IMAD.IADD R6, R6, 0x1, -R15.reuse ;  /* 0x000000010606b824 */ /* 0x100fe200078e0a0f */
[----:B------:R-:W-:Y:S01]  /*5950*/  ISETP.GT.U32.AND P3, PT, R15, R18, PT ;  /* 0x000000120f00720c */ /* 0x000fe20003f64070 */
[----:B------:R-:W-:-:S02]  /*5960*/  @!P5 IMAD.IADD R20, R20, 0x1, -R15 ;  /* 0x000000011414d824 */ /* 0x000fc400078e0a0f */
[--C-:B------:R-:W-:Y:S01]  /*5970*/  @!P1 IMAD.IADD R19, R19, 0x1, -R15.reuse ;  /* 0x0000000113139824 */ /* 0x100fe200078e0a0f */
[----:B------:R-:W-:Y:S01]  /*5980*/  STL [R1+0x184], R22 ;  /* 0x0001841601007387 */ /* 0x000fe20000100800 */
[--C-:B------:R-:W-:Y:S01]  /*5990*/  @!P4 IMAD.IADD R4, R4, 0x1, -R15.reuse ;  /* 0x000000010404c824 */ /* 0x100fe200078e0a0f */
[----:B------:R-:W-:Y:S02]  /*59a0*/  ISETP.GT.U32.AND P4, PT, R15, R17, PT ;  /* 0x000000110f00720c */ /* 0x000fe40003f84070 */
[----:B------:R-:W-:Y:S03]  /*59b0*/  STL [R1+0x188], R21 ;  /* 0x0001881501007387 */ /* 0x000fe60000100800 */
[--C-:B------:R-:W-:Y:S01]  /*59c0*/  @!P0 IMAD.IADD R3, R3, 0x1, -R15.reuse ;  /* 0x0000000103038824 */ /* 0x100fe200078e0a0f */
[----:B------:R0:W-:Y:S01]  /*59d0*/  STL [R1+0x17c], R9 ;  /* 0x00017c0901007387 */ /* 0x0001e20000100800 */
[----:B------:R-:W-:-:S03]  /*59e0*/  @!P3 IMAD.IADD R18, R18, 0x1, -R15 ;  /* 0x000000011212b824 */ /* 0x000fc600078e0a0f */
[----:B------:R-:W-:Y:S04]  /*59f0*/  STL [R1+0x180], R6 ;  /* 0x0001800601007387 */ /* 0x000fe80000100800 */
[----:B------:R-:W-:Y:S04]  /*5a00*/  STL [R1+0x150], R4 ;  /* 0x0001500401007387 */ /* 0x000fe80000100800 */
[----:B0-----:R-:W2:Y:S04]  /*5a10*/  LDL R9, [R1+0x23fc] ;  /* 0x0023fc0001097983 */ /* 0x001ea80000100800 */
[----:B------:R-:W-:Y:S04]  /*5a20*/  STL [R1+0x168], R3 ;  /* 0x0001680301007387 */ /* 0x000fe80000100800 */
[----:B------:R0:W-:Y:S01]  /*5a30*/  STL [R1+0x16c], R2 ;  /* 0x00016c0201007387 */ /* 0x0001e20000100800 */
[----:B------:R-:W-:-:S03]  /*5a40*/  @!P4 IMAD.IADD R17, R17, 0x1, -R15 ;  /* 0x000000011111c824 */ /* 0x000fc600078e0a0f */
[----:B0-----:R-:W2:Y:S04]  /*5a50*/  LDL.LU R2, [R1+0x114] ;  /* 0x0001140001027983 */ /* 0x001ea80000300800 */
[----:B------:R-:W2:Y:S04]  /*5a60*/  LDL.LU R22, [R1+0x118] ;  /* 0x0001180001167983 */ /* 0x000ea80000300800 */
[----:B------:R-:W2:Y:S04]  /*5a70*/  LDL.LU R6, [R1+0x104] ;  /* 0x0001040001067983 */ /* 0x000ea80000300800 */
[----:B------:R-:W2:Y:S04]  /*5a80*/  LDL.LU R4, [R1+0x108] ;  /* 0x0001080001047983 */ /* 0x000ea80000300800 */
[----:B------:R-:W2:Y:S01]  /*5a90*/  LDL.LU R3, [R1+0x28] ;  /* 0x0000280001037983 */ /* 0x000ea20000300800 */
        /* <DEDUP_REMOVED lines=11> */
[C---:B------:R-:W-:Y:S02]  /*5b50*/  ISETP.GT.U32.AND P1, PT, R15.reuse, R18, PT ;  /* 0x000000120f00720c */ /* 0x040fe40003f24070 */
[C---:B------:R-:W-:Y:S02]  /*5b60*/  ISETP.GT.U32.AND P0, PT, R15.reuse, R16, PT ;  /* 0x000000100f00720c */ /* 0x040fe40003f04070 */
[----:B------:R-:W-:-:S03]  /*5b70*/  ISETP.GT.U32.AND P3, PT, R15, R8, PT ;  /* 0x000000080f00720c */ /* 0x000fc60003f64070 */
[--C-:B------:R-:W-:Y:S01]  /*5b80*/  @!P6 IMAD.IADD R29, R29, 0x1, -R15.reuse ;  /* 0x000000011d1de824 */ /* 0x100fe200078e0a0f */
[----:B------:R-:W-:Y:S01]  /*5b90*/  ISETP.GT.U32.AND P4, PT, R15, R7, PT ;  /* 0x000000070f00720c */ /* 0x000fe20003f84070 */
[--C-:B------:R-:W-:Y:S02]  /*5ba0*/  @!P2 IMAD.IADD R20, R20, 0x1, -R15.reuse ;  /* 0x000000011414a824 */ /* 0x100fe400078e0a0f */
[--C-:B------:R-:W-:Y:S01]  /*5bb0*/  @!P5 IMAD.IADD R19, R19, 0x1, -R15.reuse ;  /* 0x000000011313d824 */ /* 0x100fe200078e0a0f */
[----:B------:R0:W-:Y:S01]  /*5bc0*/  STL [R1+0x158], R29 ;  /* 0x0001581d01007387 */ /* 0x0001e20000100800 */
[--C-:B------:R-:W-:Y:S02]  /*5bd0*/  @!P1 IMAD.IADD R18, R18, 0x1, -R15.reuse ;  /* 0x0000000112129824 */ /* 0x100fe400078e0a0f */
[--C-:B------:R-:W-:Y:S01]  /*5be0*/  @!P0 IMAD.IADD R16, R16, 0x1, -R15.reuse ;  /* 0x0000000110108824 */ /* 0x100fe200078e0a0f */
[----:B0-----:R-:W2:Y:S04]  /*5bf0*/  LDL.LU R29, [R1+0xe4] ;  /* 0x0000e400011d7983 */ /* 0x001ea80000300800 */
[----:B------:R0:W-:Y:S01]  /*5c00*/  STL [R1+0x160], R20 ;  /* 0x0001601401007387 */ /* 0x0001e20000100800 */
[----:B------:R-:W-:-:S03]  /*5c10*/  @!P3 IMAD.IADD R8, R8, 0x1, -R15 ;  /* 0x000000010808b824 */ /* 0x000fc600078e0a0f */
[----:B------:R-:W3:Y:S01]  /*5c20*/  LDL.LU R21, [R1+0xf8] ;  /* 0x0000f80001157983 */ /* 0x000ee20000300800 */
[----:B------:R-:W-:-:S03]  /*5c30*/  ISETP.GT.U32.AND P3, PT, R15, R17, PT ;  /* 0x000000110f00720c */ /* 0x000fc60003f64070 */
[----:B------:R1:W-:Y:S04]  /*5c40*/  STL [R1+0x30], R19 ;  /* 0x0000301301007387 */ /* 0x0003e80000100800 */
[----:B0-----:R-:W4:Y:S01]  /*5c50*/  LDL.LU R20, [R1+0xe8] ;  /* 0x0000e80001147983 */ /* 0x001f220000300800 */
[----:B------:R-:W-:-:S03]  /*5c60*/  @!P4 IMAD.IADD R7, R7, 0x1, -R15 ;  /* 0x000000010707c824 */ /* 0x000fc600078e0a0f */
[----:B------:R0:W-:Y:S01]  /*5c70*/  STL [R1+0x140], R18 ;  /* 0x0001401201007387 */ /* 0x0001e20000100800 */
[----:B------:R-:W-:-:S03]  /*5c80*/  ISETP.GT.U32.AND P4, PT, R15, R16, PT ;  /* 0x000000100f00720c */ /* 0x000fc60003f84070 */
[----:B-1----:R-:W2:Y:S04]  /*5c90*/  LDL.LU R19, [R1+0xf0] ;  /* 0x0000f00001137983 */ /* 0x002ea80000300800 */
[----:B0-----:R-:W2:Y:S01]  /*5ca0*/  LDL.LU R18, [R1+0xc8] ;  /* 0x0000c80001127983 */ /* 0x001ea20000300800 */
[----:B------:R-:W-:-:S05]  /*5cb0*/  @!P3 IMAD.IADD R17, R17, 0x1, -R15 ;  /* 0x000000011111b824 */ /* 0x000fca00078e0a0f */
[----:B------:R-:W-:Y:S01]  /*5cc0*/  @!P4 IMAD.IADD R16, R16, 0x1, -R15 ;  /* 0x000000011010c824 */ /* 0x000fe200078e0a0f */
[----:B------:R0:W-:Y:S04]  /*5cd0*/  STL [R1+0x14c], R17 ;  /* 0x00014c1101007387 */ /* 0x0001e80000100800 */
[----:B0-----:R-:W2:Y:S04]  /*5ce0*/  LDL.LU R17, [R1+0xd8] ;  /* 0x0000d80001117983 */ /* 0x001ea80000300800 */
[----:B------:R0:W-:Y:S04]  /*5cf0*/  STL [R1+0x138], R16 ;  /* 0x0001381001007387 */ /* 0x0001e80000100800 */
[----:B0-----:R-:W2:Y:S01]  /*5d00*/  LDL.LU R16, [R1+0xe0] ;  /* 0x0000e00001107983 */ /* 0x001ea20000300800 */
[----:B------:R-:W-:-:S02]  /*5d10*/  ISETP.GT.U32.AND P0, PT, R15, R5, PT ;  /* 0x000000050f00720c */ /* 0x000fc40003f04070 */
[C---:B------:R-:W-:Y:S02]  /*5d20*/  ISETP.GT.U32.AND P2, PT, R15.reuse, R23, PT ;  /* 0x000000170f00720c */ /* 0x040fe40003f44070 */
[----:B------:R-:W-:-:S09]  /*5d30*/  ISETP.GT.U32.AND P5, PT, R15, R11, PT ;  /* 0x0000000b0f00720c */ /* 0x000fd20003fa4070 */
[----:B------:R-:W-:Y:S01]  /*5d40*/  @!P0 IMAD.IADD R5, R5, 0x1, -R15 ;  /* 0x0000000105058824 */ /* 0x000fe200078e0a0f */
[----:B------:R-:W-:Y:S01]  /*5d50*/  ISETP.GT.U32.AND P0, PT, R15, R24, PT ;  /* 0x000000180f00720c */ /* 0x000fe20003f04070 */
[----:B------:R-:W-:-:S03]  /*5d60*/  IMAD.HI.U32 R27, R14, R26, RZ ;  /* 0x0000001a0e1b7227 */ /* 0x000fc600078e00ff */
[C---:B------:R-:W-:Y:S01]  /*5d70*/  ISETP.GT.U32.AND P6, PT, R15.reuse, R5, PT ;  /* 0x000000050f00720c */ /* 0x040fe20003fc4070 */
[----:B------:R-:W-:Y:S01]  /*5d80*/  IMAD.MOV R27, RZ, RZ, -R27 ;  /* 0x000000ffff1b7224 */ /* 0x000fe200078e0a1b */
[----:B------:R-:W-:Y:S01]  /*5d90*/  ISETP.GT.U32.AND P1, PT, R15, R10, PT ;  /* 0x0000000a0f00720c */ /* 0x000fe20003f24070 */
[----:B------:R-:W-:-:S06]  /*5da0*/  @!P2 IMAD.IADD R23, R23, 0x1, -R15 ;  /* 0x000000011717a824 */ /* 0x000fcc00078e0a0f */
[--C-:B------:R-:W-:Y:S01]  /*5db0*/  @!P0 IMAD.IADD R24, R24, 0x1, -R15.reuse ;  /* 0x0000000118188824 */ /* 0x100fe200078e0a0f */
[C---:B------:R-:W-:Y:S02]  /*5dc0*/  ISETP.GT.U32.AND P0, PT, R15.reuse, R2, PT ;  /* 0x000000020f00720c */ /* 0x040fe40003f04070 */
[----:B------:R-:W-:Y:S01]  /*5dd0*/  ISETP.GT.U32.AND P2, PT, R15, R22, PT ;  /* 0x000000160f00720c */ /* 0x000fe20003f44070 */
[--C-:B------:R-:W-:Y:S01]  /*5de0*/  @!P5 IMAD.IADD R11, R11, 0x1, -R15.reuse ;  /* 0x000000010b0bd824 */ /* 0x100fe200078e0a0f */
[C---:B------:R-:W-:Y:S01]  /*5df0*/  ISETP.GT.U32.AND P5, PT, R15.reuse, R6, PT ;  /* 0x000000060f00720c */ /* 0x040fe20003fa4070 */
[C---:B------:R-:W-:Y:S01]  /*5e00*/  IMAD R26, R15.reuse, R27, R26 ;  /* 0x0000001b0f1a7224 */ /* 0x040fe200078e021a */
[----:B------:R-:W-:Y:S02]  /*5e10*/  IABS R27, R9 ;  /* 0x00000009001b7213 */ /* 0x000fe40000000000 */
[----:B------:R-:W2:Y:S01]  /*5e20*/  LDL.LU R9, [R1+0xcc] ;  /* 0x0000cc0001097983 */ /* 0x000ea20000300800 */
[----:B------:R-:W-:Y:S01]  /*5e30*/  ISETP.GT.U32.AND P3, PT, R15, R8, PT ;  /* 0x000000080f00720c */ /* 0x000fe20003f64070 */
[----:B------:R-:W-:-:S03]  /*5e40*/  @!P6 IMAD.IADD R5, R5, 0x1, -R15 ;  /* 0x000000010505e824 */ /* 0x000fc600078e0a0f */
[--C-:B------:R-:W-:Y:S02]  /*5e50*/  @!P0 IMAD.IADD R2, R2, 0x1, -R15.reuse ;  /* 0x0000000102028824 */ /* 0x100fe400078e0a0f */
[--C-:B------:R-:W-:Y:S01]  /*5e60*/  @!P1 IMAD.IADD R10, R10, 0x1, -R15.reuse ;  /* 0x000000010a0a9824 */ /* 0x100fe200078e0a0f */
[C---:B------:R-:W-:Y:S01]  /*5e70*/  ISETP.GT.U32.AND P1, PT, R15.reuse, R4, PT ;  /* 0x000000040f00720c */ /* 0x040fe20003f24070 */
[--C-:B------:R-:W-:Y:S01]  /*5e80*/  @!P2 IMAD.IADD R22, R22, 0x1, -R15.reuse ;  /* 0x000000011616a824 */ /* 0x100fe200078e0a0f */
[----:B------:R-:W-:Y:S01]  /*5e90*/  ISETP.GT.U32.AND P4, PT, R15, R7, PT ;  /* 0x000000070f00720c */ /* 0x000fe20003f84070 */
[----:B------:R-:W-:-:S03]  /*5ea0*/  @!P5 IMAD.IADD R6, R6, 0x1, -R15 ;  /* 0x000000010606d824 */ /* 0x000fc600078e0a0f */
[--C-:B------:R-:W-:Y:S01]  /*5eb0*/  @!P3 IMAD.IADD R8, R8, 0x1, -R15.reuse ;  /* 0x000000010808b824 */ /* 0x100fe200078e0a0f */
[----:B------:R-:W-:Y:S01]  /*5ec0*/  ISETP.GT.U32.AND P3, PT, R15, R3, PT ;  /* 0x000000030f00720c */ /* 0x000fe20003f64070 */
[----:B------:R-:W-:Y:S05]  /*5ed0*/  STL [R1+0x13c], R24 ;  /* 0x00013c1801007387 */ /* 0x000fea0000100800 */
[--C-:B------:R-:W-:Y:S01]  /*5ee0*/  @!P1 IMAD.IADD R4, R4, 0x1, -R15.reuse ;  /* 0x0000000104049824 */ /* 0x100fe200078e0a0f */
[----:B------:R-:W-:Y:S01]  /*5ef0*/  STL [R1+0x2c], R23 ;  /* 0x00002c1701007387 */ /* 0x000fe20000100800 */
[----:B------:R-:W-:-:S03]  /*5f00*/  @!P4 IMAD.IADD R7, R7, 0x1, -R15 ;  /* 0x000000010707c824 */ /* 0x000fc600078e0a0f */
[----:B------:R0:W-:Y:S04]  /*5f10*/  STL [R1+0x11c], R11 ;  /* 0x00011c0b01007387 */ /* 0x0001e80000100800 */
[----:B------:R1:W-:Y:S01]  /*5f20*/  STL [R1+0x134], R10 ;  /* 0x0001340a01007387 */ /* 0x0003e20000100800 */
[----:B------:R-:W-:-:S03]  /*5f30*/  @!P3 IMAD.IADD R3, R3, 0x1, -R15 ;  /* 0x000000010303b824 */ /* 0x000fc600078e0a0f */
[----:B------:R1:W-:Y:S04]  /*5f40*/  STL [R1+0x124], R8 ;  /* 0x0001240801007387 */ /* 0x0003e80000100800 */
[----:B0-----:R-:W2:Y:S04]  /*5f50*/  LDL.LU R11, [R1+0xd0] ;  /* 0x0000d000010b7983 */ /* 0x001ea80000300800 */
[----:B------:R0:W-:Y:S04]  /*5f60*/  STL [R1+0x12c], R7 ;  /* 0x00012c0701007387 */ /* 0x0001e80000100800 */
[----:B-1----:R-:W2:Y:S04]  /*5f70*/  LDL.LU R10, [R1+0xb4] ;  /* 0x0000b400010a7983 */ /* 0x002ea80000300800 */
[----:B------:R-:W2:Y:S04]  /*5f80*/  LDL.LU R8, [R1+0xc0] ;  /* 0x0000c00001087983 */ /* 0x000ea80000300800 */
[----:B------:R1:W-:Y:S04]  /*5f90*/  STL [R1+0x100], R5 ;  /* 0x0001000501007387 */ /* 0x0003e80000100800 */
[----:B0-----:R-:W2:Y:S04]  /*5fa0*/  LDL.LU R7, [R1+0xc4] ;  /* 0x0000c40001077983 */ /* 0x001ea80000300800 */
[----:B-1----:R-:W2:Y:S01]  /*5fb0*/  LDL.LU R5, [R1+0xb8] ;  /* 0x0000b80001057983 */ /* 0x002ea20000300800 */
[----:B---3--:R-:W-:-:S02]  /*5fc0*/  ISETP.GT.U32.AND P6, PT, R15, R21, PT ;  /* 0x000000150f00720c */ /* 0x008fc40003fc4070 */
[C---:B----4-:R-:W-:Y:S02]  /*5fd0*/  ISETP.GT.U32.AND P0, PT, R15.reuse, R20, PT ;  /* 0x000000140f00720c */ /* 0x050fe40003f04070 */
[----:B--2---:R-:W-:-:S09]  /*5fe0*/  ISETP.GT.U32.AND P2, PT, R15, R19, PT ;  /* 0x000000130f00720c */ /* 0x004fd20003f44070 */
[--C-:B------:R-:W-:Y:S01]  /*5ff0*/  @!P6 IMAD.IADD R21, R21, 0x1, -R15.reuse ;  /* 0x000000011515e824 */ /* 0x100fe200078e0a0f */
[C---:B------:R-:W-:Y:S01]  /*6000*/  ISETP.GT.U32.AND P5, PT, R15.reuse, R18, PT ;  /* 0x000000120f00720c */ /* 0x040fe20003fa4070 */
[--C-:B------:R-:W-:Y:S01]  /*6010*/  @!P0 IMAD.IADD R20, R20, 0x1, -R15.reuse ;  /* 0x0000000114148824 */ /* 0x100fe200078e0a0f */
[C---:B------:R-:W-:Y:S02]  /*6020*/  ISETP.GT.U32.AND P6, PT, R15.reuse, R2, PT ;  /* 0x000000020f00720c */ /* 0x040fe40003fc4070 */
[----:B------:R-:W-:Y:S01]  /*6030*/  ISETP.GT.U32.AND P0, PT, R15, R22, PT ;  /* 0x000000160f00720c */ /* 0x000fe20003f04070 */
[----:B------:R-:W-:Y:S01]  /*6040*/  @!P2 IMAD.IADD R19, R19, 0x1, -R15 ;  /* 0x000000011313a824 */ /* 0x000fe200078e0a0f */
[C---:B------:R-:W-:Y:S02]  /*6050*/  ISETP.GT.U32.AND P2, PT, R15.reuse, R6, PT ;  /* 0x000000060f00720c */ /* 0x040fe40003f44070 */
[----:B------:R-:W-:-:S05]  /*6060*/  ISETP.GT.U32.AND P4, PT, R15, R29, PT ;  /* 0x0000001d0f00720c */ /* 0x000fca0003f84070 */
[--C-:B------:R-:W-:Y:S01]  /*6070*/  @!P5 IMAD.IADD R18, R18, 0x1, -R15.reuse ;  /* 0x000000011212d824 */ /* 0x100fe200078e0a0f */
[C---:B------:R-:W-:Y:S02]  /*6080*/  ISETP.GT.U32.AND P5, PT, R15.reuse, R4, PT ;  /* 0x000000040f00720c */ /* 0x040fe40003fa4070 */
[C---:B------:R-:W-:Y:S01]  /*6090*/  ISETP.GT.U32.AND P1, PT, R15.reuse, R17, PT ;  /* 0x000000110f00720c */ /* 0x040fe20003f24070 */
[--C-:B------:R-:W-:Y:S02]  /*60a0*/  @!P6 IMAD.IADD R2, R2, 0x1, -R15.reuse ;  /* 0x000000010202e824 */ /* 0x100fe400078e0a0f */
[--C-:B------:R-:W-:Y:S02]  /*60b0*/  @!P0 IMAD.IADD R22, R22, 0x1, -R15.reuse ;  /* 0x0000000116168824 */ /* 0x100fe400078e0a0f */
[----:B------:R-:W-:Y:S01]  /*60c0*/  @!P2 IMAD.IADD R6, R6, 0x1, -R15 ;  /* 0x000000010606a824 */ /* 0x000fe200078e0a0f */
[----:B------:R0:W-:Y:S01]  /*60d0*/  STL [R1+0x114], R2 ;  /* 0x0001140201007387 */ /* 0x0001e20000100800 */
[----:B------:R-:W-:-:S03]  /*60e0*/  ISETP.GT.U32.AND P3, PT, R15, R16, PT ;  /* 0x000000100f00720c */ /* 0x000fc60003f64070 */
[----:B0-----:R-:W2:Y:S01]  /*60f0*/  LDL.LU R2, [R1+0xbc] ;  /* 0x0000bc0001027983 */ /* 0x001ea20000300800 */
[----:B------:R-:W-:-:S03]  /*6100*/  @!P5 IMAD.IADD R4, R4, 0x1, -R15 ;  /* 0x000000010404d824 */ /* 0x000fc600078e0a0f */
[----:B------:R0:W-:Y:S01]  /*6110*/  STL [R1+0x118], R22 ;  /* 0x0001181601007387 */ /* 0x0001e20000100800 */
[--C-:B------:R-:W-:Y:S02]  /*6120*/  @!P4 IMAD.IADD R29, R29, 0x1, -R15.reuse ;  /* 0x000000011d1dc824 */ /* 0x100fe400078e0a0f */
[----:B------:R-:W-:Y:S01]  /*6130*/  @!P1 IMAD.IADD R17, R17, 0x1, -R15 ;  /* 0x0000000111119824 */ /* 0x000fe200078e0a0f */
[----:B------:R-:W3:Y:S01]  /*6140*/  LDL.LU R24, [R1+0xa0] ;  /* 0x0000a00001187983 */ /* 0x000ee20000300800 */
[----:B------:R-:W-:-:S03]  /*6150*/  ISETP.GT.U32.AND P1, PT, R15, R3, PT ;  /* 0x000000030f00720c */ /* 0x000fc60003f24070 */
[----:B------:R1:W-:Y:S01]  /*6160*/  STL [R1+0x104], R6 ;  /* 0x0001040601007387 */ /* 0x0003e20000100800 */
[----:B------:R-:W-:-:S03]  /*6170*/  @!P3 IMAD.IADD R16, R16, 0x1, -R15 ;  /* 0x000000011010b824 */ /* 0x000fc600078e0a0f */
[----:B------:R-:W4:Y:S01]  /*6180*/  LDL.LU R23, [R1+0xac] ;  /* 0x0000ac0001177983 */ /* 0x000f220000300800 */
[----:B------:R-:W-:-:S03]  /*6190*/  ISETP.GT.U32.AND P3, PT, R15, R29, PT ;  /* 0x0000001d0f00720c */ /* 0x000fc60003f64070 */
[----:B------:R1:W-:Y:S04]  /*61a0*/  STL [R1+0x108], R4 ;  /* 0x0001080401007387 */ /* 0x0003e80000100800 */
[----:B0-----:R-:W2:Y:S01]  /*61b0*/  LDL.LU R22, [R1+0xb0] ;  /* 0x0000b00001167983 */ /* 0x001ea20000300800 */
[----:B------:R-:W-:-:S03]  /*61c0*/  @!P1 IMAD.IADD R3, R3, 0x1, -R15 ;  /* 0x0000000103039824 */ /* 0x000fc600078e0a0f */
[----:B-1----:R-:W2:Y:S02]  /*61d0*/  LDL.LU R6, [R1+0xa4] ;  /* 0x0000a40001067983 */ /* 0x002ea40000300800 */
[----:B------:R-:W-:Y:S02]  /*61e0*/  @!P3 IMAD.IADD R29, R29, 0x1, -R15 ;  /* 0x000000011d1db824 */ /* 0x000fe400078e0a0f */
[----:B------:R0:W-:Y:S04]  /*61f0*/  STL [R1+0x28], R3 ;  /* 0x0000280301007387 */ /* 0x0001e80000100800 */
[----:B------:R-:W2:Y:S04]  /*6200*/  LDL.LU R4, [R1+0xa8] ;  /* 0x0000a80001047983 */ /* 0x000ea80000300800 */
[----:B0-----:R-:W2:Y:S04]  /*6210*/  LDL.LU R3, [R1+0x8c] ;  /* 0x00008c0001037983 */ /* 0x001ea80000300800 */
[----:B------:R0:W-:Y:S04]  /*6220*/  STL [R1+0xe4], R29 ;  /* 0x0000e41d01007387 */ /* 0x0001e80000100800 */
[----:B0-----:R-:W2:Y:S01]  /*6230*/  LDL.LU R29, [R1+0x98] ;  /* 0x00009800011d7983 */ /* 0x001ea20000300800 */
[----:B------:R-:W-:-:S02]  /*6240*/  ISETP.GT.U32.AND P4, PT, R15, R9, PT ;  /* 0x000000090f00720c */ /* 0x000fc40003f84070 */
[----:B------:R-:W-:-:S11]  /*6250*/  ISETP.GT.U32.AND P0, PT, R15, R20, PT ;  /* 0x000000140f00720c */ /* 0x000fd60003f04070 */
[--C-:B------:R-:W-:Y:S01]  /*6260*/  @!P4 IMAD.IADD R9, R9, 0x1, -R15.reuse ;  /* 0x000000010909c824 */ /* 0x100fe200078e0a0f */
[C---:B------:R-:W-:Y:S02]  /*6270*/  ISETP.GT.U32.AND P4, PT, R15.reuse, R21, PT ;  /* 0x000000150f00720c */ /* 0x040fe40003f84070 */
[C---:B------:R-:W-:Y:S02]  /*6280*/  ISETP.GT.U32.AND P2, PT, R15.reuse, R19, PT ;  /* 0x000000130f00720c */ /* 0x040fe40003f44070 */
[C---:B------:R-:W-:Y:S01]  /*6290*/  ISETP.GT.U32.AND P6, PT, R15.reuse, R9, PT ;  /* 0x000000090f00720c */ /* 0x040fe20003fc4070 */
[----:B------:R-:W-:Y:S01]  /*62a0*/  @!P0 IMAD.IADD R20, R20, 0x1, -R15 ;  /* 0x0000000114148824 */ /* 0x000fe200078e0a0f */
[----:B------:R-:W-:-:S07]  /*62b0*/  ISETP.GT.U32.AND P5, PT, R15, R18, PT ;  /* 0x000000120f00720c */ /* 0x000fce0003fa4070 */
[--C-:B------:R-:W-:Y:S01]  /*62c0*/  @!P4 IMAD.IADD R21, R21, 0x1, -R15.reuse ;  /* 0x000000011515c824 */ /* 0x100fe200078e0a0f */
[C---:B------:R-:W-:Y:S02]  /*62d0*/  ISETP.GT.U32.AND P4, PT, R15.reuse, R11, PT ;  /* 0x0000000b0f00720c */ /* 0x040fe40003f84070 */
[C---:B------:R-:W-:Y:S02]  /*62e0*/  ISETP.GT.U32.AND P0, PT, R15.reuse, R10, PT ;  /* 0x0000000a0f00720c */ /* 0x040fe40003f04070 */
[C---:B------:R-:W-:Y:S02]  /*62f0*/  ISETP.GT.U32.AND P1, PT, R15.reuse, R17, PT ;  /* 0x000000110f00720c */ /* 0x040fe40003f24070 */
[----:B------:R-:W-:Y:S01]  /*6300*/  ISETP.GT.U32.AND P3, PT, R15, R16, PT ;  /* 0x000000100f00720c */ /* 0x000fe20003f64070 */
[--C-:B------:R-:W-:Y:S02]  /*6310*/  @!P6 IMAD.IADD R9, R9, 0x1, -R15.reuse ;  /* 0x000000010909e824 */ /* 0x100fe400078e0a0f */
[----:B------:R-:W-:Y:S01]  /*6320*/  @!P2 IMAD.IADD R19, R19, 0x1, -R15 ;  /* 0x000000011313a824 */ /* 0x000fe200078e0a0f */
[----:B------:R-:W-:-:S03]  /*6330*/  ISETP.GT.U32.AND P2, PT, R15, R8, PT ;  /* 0x000000080f00720c */ /* 0x000fc60003f44070 */
[--C-:B------:R-:W-:Y:S02]  /*6340*/  @!P4 IMAD.IADD R11, R11, 0x1, -R15.reuse ;  /* 0x000000010b0bc824 */ /* 0x100fe400078e0a0f */
[--C-:B------:R-:W-:Y:S02]  /*6350*/  @!P0 IMAD.IADD R10, R10, 0x1, -R15.reuse ;  /* 0x000000010a0a8824 */ /* 0x100fe400078e0a0f */
[--C-:B------:R-:W-:Y:S01]  /*6360*/  @!P5 IMAD.IADD R18, R18, 0x1, -R15.reuse ;  /* 0x000000011212d824 */ /* 0x100fe200078e0a0f */
[----:B------:R-:W-:Y:S01]  /*6370*/  ISETP.GT.U32.AND P5, PT, R15, R7, PT ;  /* 0x000000070f00720c */ /* 0x000fe20003fa4070 */
[--C-:B------:R-:W-:Y:S01]  /*6380*/  @!P1 IMAD.IADD R17, R17, 0x1, -R15.reuse ;  /* 0x0000000111119824 */ /* 0x100fe200078e0a0f */
[----:B------:R-:W-:Y:S01]  /*6390*/  ISETP.GT.U32.AND P1, PT, R15, R5, PT ;  /* 0x000000050f00720c */ /* 0x000fe20003f24070 */
[--C-:B------:R-:W-:Y:S01]  /*63a0*/  @!P3 IMAD.IADD R16, R16, 0x1, -R15.reuse ;  /* 0x000000011010b824 */ /* 0x100fe200078e0a0f */
[----:B------:R-:W-:Y:S01]  /*63b0*/  STL [R1+0xf8], R21 ;  /* 0x0000f81501007387 */ /* 0x000fe20000100800 */
[----:B------:R-:W-:-:S03]  /*63c0*/  @!P2 IMAD.IADD R8, R8, 0x1, -R15 ;  /* 0x000000010808a824 */ /* 0x000fc600078e0a0f */
[----:B------:R-:W-:Y:S04]  /*63d0*/  STL [R1+0xe8], R20 ;  /* 0x0000e81401007387 */ /* 0x000fe80000100800 */
[----:B------:R-:W-:Y:S01]  /*63e0*/  STL [R1+0xf0], R19 ;  /* 0x0000f01301007387 */ /* 0x000fe20000100800 */
[----:B------:R-:W-:-:S03]  /*63f0*/  @!P5 IMAD.IADD R7, R7, 0x1, -R15 ;  /* 0x000000010707d824 */ /* 0x000fc600078e0a0f */
[----:B------:R-:W-:Y:S01]  /*6400*/  STL [R1+0xc8], R18 ;  /* 0x0000c81201007387 */ /* 0x000fe20000100800 */
[----:B------:R-:W-:-:S03]  /*6410*/  @!P1 IMAD.IADD R5, R5, 0x1, -R15 ;  /* 0x0000000105059824 */ /* 0x000fc600078e0a0f */
[----:B------:R-:W-:Y:S04]  /*6420*/  STL [R1+0xd8], R17 ;  /* 0x0000d81101007387 */ /* 0x000fe80000100800 */
[----:B------:R0:W-:Y:S04]  /*6430*/  STL [R1+0xcc], R9 ;  /* 0x0000cc0901007387 */ /* 0x0001e80000100800 */
[----:B------:R1:W-:Y:S04]  /*6440*/  STL [R1+0xe0], R16 ;  /* 0x0000e01001007387 */ /* 0x0003e80000100800 */
[----:B0-----:R-:W2:Y:S04]  /*6450*/  LDL.LU R9, [R1+0x9c] ;  /* 0x00009c0001097983 */ /* 0x001ea80000300800 */
[----:B------:R-:W2:Y:S04]  /*6460*/  LDL.LU R21, [R1+0x90] ;  /* 0x0000900001157983 */ /* 0x000ea80000300800 */
        /* <DEDUP_REMOVED lines=9> */
[C---:B------:R-:W-:Y:S02]  /*6500*/  ISETP.GT.U32.AND P6, PT, R15.reuse, R11, PT ;  /* 0x0000000b0f00720c */ /* 0x040fe40003fc4070 */
[----:B------:R-:W-:Y:S01]  /*6510*/  ISETP.GT.U32.AND P2, PT, R15, R6, PT ;  /* 0x000000060f00720c */ /* 0x000fe20003f44070 */
[--C-:B------:R-:W-:Y:S01]  /*6520*/  @!P4 IMAD.IADD R23, R23, 0x1, -R15.reuse ;  /* 0x000000011717c824 */ /* 0x100fe200078e0a0f */
[C---:B------:R-:W-:Y:S01]  /*6530*/  ISETP.GT.U32.AND P4, PT, R15.reuse, R10, PT ;  /* 0x0000000a0f00720c */ /* 0x040fe20003f84070 */
[--C-:B------:R-:W-:Y:S02]  /*6540*/  @!P3 IMAD.IADD R2, R2, 0x1, -R15.reuse ;  /* 0x000000010202b824 */ /* 0x100fe400078e0a0f */
[----:B------:R-:W-:Y:S01]  /*6550*/  @!P0 IMAD.IADD R22, R22, 0x1, -R15 ;  /* 0x0000000116168824 */ /* 0x000fe200078e0a0f */
[C---:B------:R-:W-:Y:S02]  /*6560*/  ISETP.GT.U32.AND P0, PT, R15.reuse, R8, PT ;  /* 0x000000080f00720c */ /* 0x040fe40003f04070 */
[----:B------:R-:W-:-:S02]  /*6570*/  ISETP.GT.U32.AND P5, PT, R15, R4, PT ;  /* 0x000000040f00720c */ /* 0x000fc40003fa4070 */
[----:B------:R-:W-:Y:S01]  /*6580*/  ISETP.GT.U32.AND P1, PT, R15, R3, PT ;  /* 0x000000030f00720c */ /* 0x000fe20003f24070 */
[--C-:B------:R-:W-:Y:S02]  /*6590*/  @!P6 IMAD.IADD R11, R11, 0x1, -R15.reuse ;  /* 0x000000010b0be824 */ /* 0x100fe400078e0a0f */
[--C-:B------:R-:W-:Y:S01]  /*65a0*/  @!P2 IMAD.IADD R6, R6, 0x1, -R15.reuse ;  /* 0x000000010606a824 */ /* 0x100fe200078e0a0f */
[C---:B------:R-:W-:Y:S01]  /*65b0*/  ISETP.GT.U32.AND P2, PT, R15.reuse, R7, PT ;  /* 0x000000070f00720c */ /* 0x040fe20003f44070 */
[--C-:B------:R-:W-:Y:S01]  /*65c0*/  @!P4 IMAD.IADD R10, R10, 0x1, -R15.reuse ;  /* 0x000000010a0ac824 */ /* 0x100fe200078e0a0f */
[----:B------:R0:W-:Y:S01]  /*65d0*/  STL [R1+0xd0], R11 ;  /* 0x0000d00b01007387 */ /* 0x0001e20000100800 */
[C---:B------:R-:W-:Y:S02]  /*65e0*/  ISETP.GT.U32.AND P3, PT, R15.reuse, R29, PT ;  /* 0x0000001d0f00720c */ /* 0x040fe40003f64070 */
[--C-:B------:R-:W-:Y:S01]  /*65f0*/  @!P0 IMAD.IADD R8, R8, 0x1, -R15.reuse ;  /* 0x0000000108088824 */ /* 0x100fe200078e0a0f */
[----:B-1----:R-:W2:Y:S01]  /*6600*/  LDL.LU R16, [R1+0x7c] ;  /* 0x00007c0001107983 */ /* 0x002ea20000300800 */
[--C-:B------:R-:W-:Y:S01]  /*6610*/  @!P5 IMAD.IADD R4, R4, 0x1, -R15.reuse ;  /* 0x000000010404d824 */ /* 0x100fe200078e0a0f */
[----:B------:R-:W-:Y:S01]  /*6620*/  ISETP.GT.U32.AND P5, PT, R15, R5, PT ;  /* 0x000000050f00720c */ /* 0x000fe20003fa4070 */
[----:B------:R-:W-:Y:S01]  /*6630*/  @!P1 IMAD.IADD R3, R3, 0x1, -R15 ;  /* 0x0000000103039824 */ /* 0x000fe200078e0a0f */
[----:B------:R1:W-:Y:S01]  /*6640*/  STL [R1+0xb4], R10 ;  /* 0x0000b40a01007387 */ /* 0x0003e20000100800 */
[----:B------:R-:W-:-:S03]  /*6650*/  ISETP.GT.U32.AND P1, PT, R15, R2, PT ;  /* 0x000000020f00720c */ /* 0x000fc60003f24070 */
[----:B0-----:R-:W3:Y:S01]  /*6660*/  LDL.LU R11, [R1+0x80] ;  /* 0x00008000010b7983 */ /* 0x001ee20000300800 */
[----:B------:R-:W-:Y:S01]  /*6670*/  ISETP.GT.U32.AND P4, PT, R15, R23, PT ;  /* 0x000000170f00720c */ /* 0x000fe20003f84070 */
[----:B------:R-:W-:Y:S02]  /*6680*/  @!P3 IMAD.IADD R29, R29, 0x1, -R15 ;  /* 0x000000011d1db824 */ /* 0x000fe400078e0a0f */
[----:B------:R0:W-:Y:S01]  /*6690*/  STL [R1+0xc0], R8 ;  /* 0x0000c00801007387 */ /* 0x0001e20000100800 */
[----:B------:R-:W-:-:S03]  /*66a0*/  ISETP.GT.U32.AND P3, PT, R15, R24, PT ;  /* 0x000000180f00720c */ /* 0x000fc60003f64070 */
[----:B-1----:R-:W4:Y:S01]  /*66b0*/  LDL.LU R10, [R1+0x6c] ;  /* 0x00006c00010a7983 */ /* 0x002f220000300800 */
[----:B------:R-:W-:Y:S01]  /*66c0*/  ISETP.GT.U32.AND P0, PT, R15, R22, PT ;  /* 0x000000160f00720c */ /* 0x000fe20003f04070 */
[--C-:B------:R-:W-:Y:S01]  /*66d0*/  @!P2 IMAD.IADD R7, R7, 0x1, -R15.reuse ;  /* 0x000000010707a824 */ /* 0x100fe200078e0a0f */
[C---:B------:R-:W-:Y:S01]  /*66e0*/  ISETP.GT.U32.AND P6, PT, R15.reuse, R4, PT ;  /* 0x000000040f00720c */ /* 0x040fe20003fc4070 */
[----:B0-----:R-:W4:Y:S01]  /*66f0*/  LDL.LU R8, [R1+0x74] ;  /* 0x0000740001087983 */ /* 0x001f220000300800 */
[----:B------:R-:W-:Y:S01]  /*6700*/  ISETP.GT.U32.AND P2, PT, R15, R6, PT ;  /* 0x000000060f00720c */ /* 0x000fe20003f44070 */
[--C-:B------:R-:W-:Y:S02]  /*6710*/  @!P5 IMAD.IADD R5, R5, 0x1, -R15.reuse ;  /* 0x000000010505d824 */ /* 0x100fe400078e0a0f */
[----:B------:R0:W-:Y:S01]  /*6720*/  STL [R1+0xc4], R7 ;  /* 0x0000c40701007387 */ /* 0x0001e20000100800 */
[--C-:B------:R-:W-:Y:S02]  /*6730*/  @!P1 IMAD.IADD R2, R2, 0x1, -R15.reuse ;  /* 0x0000000102029824 */ /* 0x100fe400078e0a0f */
[----:B------:R-:W-:-:S02]  /*6740*/  @!P3 IMAD.IADD R24, R24, 0x1, -R15 ;  /* 0x000000011818b824 */ /* 0x000fc400078e0a0f */
[--C-:B------:R-:W-:Y:S02]  /*6750*/  @!P4 IMAD.IADD R23, R23, 0x1, -R15.reuse ;  /* 0x000000011717c824 */ /* 0x100fe400078e0a0f */
[--C-:B------:R-:W-:Y:S01]  /*6760*/  @!P0 IMAD.IADD R22, R22, 0x1, -R15.reuse ;  /* 0x0000000116168824 */ /* 0x100fe200078e0a0f */
[----:B0-----:R-:W4:Y:S01]  /*6770*/  LDL.LU R7, [R1+0x1a4] ;  /* 0x0001a40001077983 */ /* 0x001f220000300800 */
[----:B------:R-:W-:-:S03]  /*6780*/  @!P6 IMAD.IADD R4, R4, 0x1, -R15 ;  /* 0x000000010404e824 */ /* 0x000fc600078e0a0f */
[----:B------:R0:W-:Y:S01]  /*6790*/  STL [R1+0xb8], R5 ;  /* 0x0000b80501007387 */ /* 0x0001e20000100800 */
[----:B------:R-:W-:-:S03]  /*67a0*/  @!P2 IMAD.IADD R6, R6, 0x1, -R15 ;  /* 0x000000010606a824 */ /* 0x000fc600078e0a0f */
[----:B0-----:R-:W4:Y:S04]  /*67b0*/  LDL.LU R5, [R1+0x70] ;  /* 0x0000700001057983 */ /* 0x001f280000300800 */
[----:B------:R0:W-:Y:S04]  /*67c0*/  STL [R1+0xbc], R2 ;  /* 0x0000bc0201007387 */ /* 0x0001e80000100800 */
[----:B0-----:R-:W4:Y:S04]  /*67d0*/  LDL.LU R2, [R1+0x190] ;  /* 0x0001900001027983 */ /* 0x001f280000300800 */
[----:B------:R-:W-:Y:S04]  /*67e0*/  STL [R1+0xa0], R24 ;  /* 0x0000a01801007387 */ /* 0x000fe80000100800 */
[----:B------:R-:W-:Y:S04]  /*67f0*/  STL [R1+0xac], R23 ;  /* 0x0000ac1701007387 */ /* 0x000fe80000100800 */
[----:B------:R-:W-:Y:S04]  /*6800*/  STL [R1+0xb0], R22 ;  /* 0x0000b01601007387 */ /* 0x000fe80000100800 */
[----:B------:R0:W-:Y:S04]  /*6810*/  STL [R1+0xa8], R4 ;  /* 0x0000a80401007387 */ /* 0x0001e80000100800 */
[----:B------:R-:W-:Y:S04]  /*6820*/  STL [R1+0xa4], R6 ;  /* 0x0000a40601007387 */ /* 0x000fe80000100800 */
[----:B0-----:R-:W4:Y:S01]  /*6830*/  LDL R4, [R1+0x2400] ;  /* 0x0024000001047983 */ /* 0x001f220000100800 */
[----:B------:R-:W-:-:S02]  /*6840*/  ISETP.GT.U32.AND P1, PT, R15, R29, PT ;  /* 0x0000001d0f00720c */ /* 0x000fc40003f24070 */
[C---:B------:R-:W-:Y:S02]  /*6850*/  ISETP.GT.U32.AND P3, PT, R15.reuse, R9, PT ;  /* 0x000000090f00720c */ /* 0x040fe40003f64070 */
[C---:B------:R-:W-:Y:S02]  /*6860*/  ISETP.GT.U32.AND P4, PT, R15.reuse, R21, PT ;  /* 0x000000150f00720c */ /* 0x040fe40003f84070 */
[C---:B------:R-:W-:Y:S02]  /*6870*/  ISETP.GT.U32.AND P0, PT, R15.reuse, R20, PT ;  /* 0x000000140f00720c */ /* 0x040fe40003f04070 */
[----:B------:R-:W-:-:S05]  /*6880*/  ISETP.GT.U32.AND P2, PT, R15, R19, PT ;  /* 0x000000130f00720c */ /* 0x000fca0003f44070 */
[--C-:B------:R-:W-:Y:S02]  /*6890*/  @!P1 IMAD.IADD R29, R29, 0x1, -R15.reuse ;  /* 0x000000011d1d9824 */ /* 0x100fe400078e0a0f */
[--C-:B------:R-:W-:Y:S01]  /*68a0*/  @!P3 IMAD.IADD R9, R9, 0x1, -R15.reuse ;  /* 0x000000010909b824 */ /* 0x100fe200078e0a0f */
[----:B------:R-:W-:Y:S01]  /*68b0*/  ISETP.GT.U32.AND P5, PT, R15, R3, PT ;  /* 0x000000030f00720c */ /* 0x000fe20003fa4070 */
[--C-:B------:R-:W-:Y:S02]  /*68c0*/  @!P4 IMAD.IADD R21, R21, 0x1, -R15.reuse ;  /* 0x000000011515c824 */ /* 0x100fe400078e0a0f */
[--C-:B------:R-:W-:Y:S01]  /*68d0*/  @!P0 IMAD.IADD R20, R20, 0x1, -R15.reuse ;  /* 0x0000000114148824 */ /* 0x100fe200078e0a0f */
[----:B------:R-:W-:Y:S01]  /*68e0*/  ISETP.GT.U32.AND P6, PT, R15, R18, PT ;  /* 0x000000120f00720c */ /* 0x000fe20003fc4070 */
[--C-:B------:R-:W-:Y:S02]  /*68f0*/  @!P2 IMAD.IADD R19, R19, 0x1, -R15.reuse ;  /* 0x000000011313a824 */ /* 0x100fe400078e0a0f */
[----:B------:R-:W-:Y:S01]  /*6900*/  IMAD.HI.U32 R28, R14, R27, RZ ;  /* 0x0000001b0e1c7227 */ /* 0x000fe200078e00ff */
[----:B------:R0:W-:Y:S05]  /*6910*/  STL [R1+0x98], R29 ;  /* 0x0000981d01007387 */ /* 0x0001ea0000100800 */
[----:B------:R-:W-:-:S02]  /*6920*/  @!P5 IMAD.IADD R3, R3, 0x1, -R15 ;  /* 0x000000010303d824 */ /* 0x000fc400078e0a0f */
[----:B------:R-:W-:-:S03]  /*6930*/  IMAD.MOV R28, RZ, RZ, -R28 ;  /* 0x000000ffff1c7224 */ /* 0x000fc600078e0a1c */
[----:B------:R1:W-:Y:S01]  /*6940*/  STL [R1+0x8c], R3 ;  /* 0x00008c0301007387 */ /* 0x0003e20000100800 */
[----:B------:R-:W-:-:S03]  /*6950*/  @!P6 IMAD.IADD R18, R18, 0x1, -R15 ;  /* 0x000000011212e824 */ /* 0x000fc600078e0a0f */
[----:B0-----:R-:W4:Y:S01]  /*6960*/  LDL.LU R29, [R1+0x154] ;  /* 0x00015400011d7983 */ /* 0x001f220000300800 */
[----:B------:R-:W-:-:S03]  /*6970*/  IMAD R27, R15, R28, R27 ;  /* 0x0000001c0f1b7224 */ /* 0x000fc600078e021b */
[----:B-1----:R-:W4:Y:S01]  /*6980*/  LDL.LU R3, [R1+0x170] ;  /* 0x0001700001037983 */ /* 0x002f220000300800 */
[C---:B--2---:R-:W-:Y:S02]  /*6990*/  ISETP.GT.U32.AND P1, PT, R15.reuse, R16, PT ;  /* 0x000000100f00720c */ /* 0x044fe40003f24070 */
[C---:B---3--:R-:W-:Y:S02]  /*69a0*/  ISETP.GT.U32.AND P3, PT, R15.reuse, R11, PT ;  /* 0x0000000b0f00720c */ /* 0x048fe40003f64070 */
[----:B----4-:R-:W-:-:S09]  /*69b0*/  ISETP.GT.U32.AND P4, PT, R15, R10, PT ;  /* 0x0000000a0f00720c */ /* 0x010fd20003f84070 */
[--C-:B------:R-:W-:Y:S01]  /*69c0*/  @!P1 IMAD.IADD R16, R16, 0x1, -R15.reuse ;  /* 0x0000000110109824 */ /* 0x100fe200078e0a0f */
[C---:B------:R-:W-:Y:S02]  /*69d0*/  ISETP.GT.U32.AND P0, PT, R15.reuse, R8, PT ;  /* 0x000000080f00720c */ /* 0x040fe40003f04070 */
        /* <DEDUP_REMOVED lines=8> */
[--C-:B------:R-:W-:Y:S02]  /*6a60*/  @!P1 IMAD.IADD R9, R9, 0x1, -R15.reuse ;  /* 0x0000000109099824 */ /* 0x100fe400078e0a0f */
[--C-:B------:R-:W-:Y:S02]  /*6a70*/  @!P3 IMAD.IADD R21, R21, 0x1, -R15.reuse ;  /* 0x000000011515b824 */ /* 0x100fe400078e0a0f */
[--C-:B------:R-:W-:Y:S02]  /*6a80*/  @!P4 IMAD.IADD R20, R20, 0x1, -R15.reuse ;  /* 0x000000011414c824 */ /* 0x100fe400078e0a0f */
[----:B------:R-:W-:Y:S01]  /*6a90*/  @!P2 IMAD.IADD R7, R7, 0x1, -R15 ;  /* 0x000000010707a824 */ /* 0x000fe200078e0a0f */
[----:B------:R-:W-:-:S05]  /*6aa0*/  ISETP.GT.U32.AND P2, PT, R15, R18, PT ;  /* 0x000000120f00720c */ /* 0x000fca0003f44070 */
[----:B------:R-:W-:-:S08]  /*6ab0*/  @!P0 IMAD.IADD R19, R19, 0x1, -R15 ;  /* 0x0000000113138824 */ /* 0x000fd000078e0a0f */
[----:B------:R-:W-:Y:S01]  /*6ac0*/  @!P2 IMAD.IADD R18, R18, 0x1, -R15 ;  /* 0x000000011212a824 */ /* 0x000fe200078e0a0f */
[----:B------:R-:W-:Y:S02]  /*6ad0*/  IABS R28, R4 ;  /* 0x00000004001c7213 */ /* 0x000fe40000000000 */
[----:B------:R-:W2:Y:S04]  /*6ae0*/  LDL.LU R4, [R1+0x178] ;  /* 0x0001780001047983 */ /* 0x000ea80000300800 */
[----:B------:R-:W3:Y:S04]  /*6af0*/  LDL.LU R6, [R1+0x15c] ;  /* 0x00015c0001067983 */ /* 0x000ee80000300800 */
[----:B------:R0:W-:Y:S04]  /*6b00*/  STL [R1+0x9c], R9 ;  /* 0x00009c0901007387 */ /* 0x0001e80000100800 */
[----:B0-----:R-:W4:Y:S04]  /*6b10*/  LDL.LU R9, [R1+0x164] ;  /* 0x0001640001097983 */ /* 0x001f280000300800 */
[----:B------:R-:W4:Y:S04]  /*6b20*/  LDL.LU R25, [R1+0x120] ;  /* 0x0001200001197983 */ /* 0x000f280000300800 */
[----:B------:R0:W-:Y:S04]  /*6b30*/  STL [R1+0x90], R21 ;  /* 0x0000901501007387 */ /* 0x0001e80000100800 */
[----:B------:R-:W4:Y:S04]  /*6b40*/  LDL.LU R24, [R1+0x144] ;  /* 0x0001440001187983 */ /* 0x000f280000300800 */
[----:B------:R1:W-:Y:S04]  /*6b50*/  STL [R1+0x94], R20 ;  /* 0x0000941401007387 */ /* 0x0003e80000100800 */
[----:B------:R-:W4:Y:S04]  /*6b60*/  LDL.LU R23, [R1+0x148] ;  /* 0x0001480001177983 */ /* 0x000f280000300800 */
[----:B------:R1:W-:Y:S04]  /*6b70*/  STL [R1+0x78], R19 ;  /* 0x0000781301007387 */ /* 0x0003e80000100800 */
[----:B------:R-:W4:Y:S04]  /*6b80*/  LDL.LU R22, [R1+0x128] ;  /* 0x0001280001167983 */ /* 0x000f280000300800 */
[----:B0-----:R-:W4:Y:S04]  /*6b90*/  LDL.LU R21, [R1+0x130] ;  /* 0x0001300001157983 */ /* 0x001f280000300800 */
[----:B------:R-:W-:Y:S04]  /*6ba0*/  STL [R1+0x84], R18 ;  /* 0x0000841201007387 */ /* 0x000fe80000100800 */
[----:B-1----:R-:W4:Y:S01]  /*6bb0*/  LDL.LU R20, [R1+0xec] ;  /* 0x0000ec0001147983 */ /* 0x002f220000300800 */
[----:B------:R-:W-:-:S02]  /*6bc0*/  ISETP.GT.U32.AND P5, PT, R15, R17, PT ;  /* 0x000000110f00720c */ /* 0x000fc40003fa4070 */
[C---:B------:R-:W-:Y:S01]  /*6bd0*/  ISETP.GT.U32.AND P6, PT, R15.reuse, R5, PT ;  /* 0x000000050f00720c */ /* 0x040fe20003fc4070 */
[----:B------:R-:W4:Y:S01]  /*6be0*/  LDL.LU R19, [R1+0x10c] ;  /* 0x00010c0001137983 */ /* 0x000f220000300800 */
[----:B------:R-:W-:-:S09]  /*6bf0*/  ISETP.GT.U32.AND P1, PT, R15, R16, PT ;  /* 0x000000100f00720c */ /* 0x000fd20003f24070 */
[--C-:B------:R-:W-:Y:S01]  /*6c00*/  @!P5 IMAD.IADD R17, R17, 0x1, -R15.reuse ;  /* 0x000000011111d824 */ /* 0x100fe200078e0a0f */
[----:B------:R-:W-:Y:S01]  /*6c10*/  ISETP.GT.U32.AND P5, PT, R15, R2, PT ;  /* 0x000000020f00720c */ /* 0x000fe20003fa4070 */
[----:B------:R-:W-:-:S03]  /*6c20*/  @!P6 IMAD.IADD R5, R5, 0x1, -R15 ;  /* 0x000000010505e824 */ /* 0x000fc600078e0a0f */
[C---:B------:R-:W-:Y:S02]  /*6c30*/  ISETP.GT.U32.AND P6, PT, R15.reuse, R17, PT ;  /* 0x000000110f00720c */ /* 0x040fe40003fc4070 */
[C---:B------:R-:W-:Y:S02]  /*6c40*/  ISETP.GT.U32.AND P3, PT, R15.reuse, R11, PT ;  /* 0x0000000b0f00720c */ /* 0x040fe40003f64070 */
[----:B------:R-:W-:-:S05]  /*6c50*/  ISETP.GT.U32.AND P4, PT, R15, R10, PT ;  /* 0x0000000a0f00720c */ /* 0x000fca0003f84070 */
[----:B------:R-:W-:Y:S01]  /*6c60*/  @!P5 IMAD.IADD R2, R2, 0x1, -R15 ;  /* 0x000000010202d824 */ /* 0x000fe200078e0a0f */
[----:B------:R-:W-:-:S03]  /*6c70*/  ISETP.GT.U32.AND P0, PT, R15, R8, PT ;  /* 0x000000080f00720c */ /* 0x000fc60003f04070 */
[--C-:B------:R-:W-:Y:S01]  /*6c80*/  @!P6 IMAD.IADD R17, R17, 0x1, -R15.reuse ;  /* 0x000000011111e824 */ /* 0x100fe200078e0a0f */
[C---:B------:R-:W-:Y:S01]  /*6c90*/  ISETP.GT.U32.AND P6, PT, R15.reuse, R2, PT ;  /* 0x000000020f00720c */ /* 0x040fe20003fc4070 */
[--C-:B------:R-:W-:Y:S01]  /*6ca0*/  @!P1 IMAD.IADD R16, R16, 0x1, -R15.reuse ;  /* 0x0000000110109824 */ /* 0x100fe200078e0a0f */
[----:B------:R-:W-:Y:S01]  /*6cb0*/  ISETP.GT.U32.AND P1, PT, R15, R29, PT ;  /* 0x0000001d0f00720c */ /* 0x000fe20003f24070 */
[--C-:B------:R-:W-:Y:S01]  /*6cc0*/  @!P3 IMAD.IADD R11, R11, 0x1, -R15.reuse ;  /* 0x000000010b0bb824 */ /* 0x100fe200078e0a0f */
[C---:B------:R-:W-:Y:S01]  /*6cd0*/  ISETP.GT.U32.AND P3, PT, R15.reuse, R3, PT ;  /* 0x000000030f00720c */ /* 0x040fe20003f64070 */
[--C-:B------:R-:W-:Y:S01]  /*6ce0*/  @!P4 IMAD.IADD R10, R10, 0x1, -R15.reuse ;  /* 0x000000010a0ac824 */ /* 0x100fe200078e0a0f */
[----:B------:R0:W-:Y:S01]  /*6cf0*/  STL [R1+0x88], R17 ;  /* 0x0000881101007387 */ /* 0x0001e20000100800 */
[----:B------:R-:W-:Y:S02]  /*6d00*/  ISETP.GT.U32.AND P2, PT, R15, R7, PT ;  /* 0x000000070f00720c */ /* 0x000fe40003f44070 */
[----:B------:R-:W-:-:S04]  /*6d10*/  @!P0 IMAD.IADD R8, R8, 0x1, -R15 ;  /* 0x0000000108088824 */ /* 0x000fc800078e0a0f */
[--C-:B------:R-:W-:Y:S01]  /*6d20*/  @!P6 IMAD.IADD R2, R2, 0x1, -R15.reuse ;  /* 0x000000010202e824 */ /* 0x100fe200078e0a0f */
[----:B0-----:R-:W4:Y:S01]  /*6d30*/  LDL.LU R17, [R1+0x110] ;  /* 0x0001100001117983 */ /* 0x001f220000300800 */
[--C-:B------:R-:W-:Y:S02]  /*6d40*/  @!P1 IMAD.IADD R29, R29, 0x1, -R15.reuse ;  /* 0x000000011d1d9824 */ /* 0x100fe400078e0a0f */
[--C-:B------:R-:W-:Y:S01]  /*6d50*/  @!P3 IMAD.IADD R3, R3, 0x1, -R15.reuse ;  /* 0x000000010303b824 */ /* 0x100fe200078e0a0f */
[----:B------:R-:W-:Y:S02]  /*6d60*/  ISETP.GT.U32.AND P5, PT, R15, R5, PT ;  /* 0x000000050f00720c */ /* 0x000fe40003fa4070 */
[--C-:B------:R-:W-:Y:S01]  /*6d70*/  @!P2 IMAD.IADD R7, R7, 0x1, -R15.reuse ;  /* 0x000000010707a824 */ /* 0x100fe200078e0a0f */
[----:B------:R0:W-:Y:S04]  /*6d80*/  STL [R1+0x7c], R16 ;  /* 0x00007c1001007387 */ /* 0x0001e80000100800 */
[----:B------:R-:W-:Y:S04]  /*6d90*/  STL [R1+0x80], R11 ;  /* 0x0000800b01007387 */ /* 0x000fe80000100800 */
[----:B------:R1:W-:Y:S02]  /*6da0*/  STL [R1+0x6c], R10 ;  /* 0x00006c0a01007387 */ /* 0x0003e40000100800 */
[----:B------:R-:W-:-:S02]  /*6db0*/  @!P5 IMAD.IADD R5, R5, 0x1, -R15 ;  /* 0x000000010505d824 */ /* 0x000fc400078e0a0f */
[----:B------:R0:W-:Y:S04]  /*6dc0*/  STL [R1+0x74], R8 ;  /* 0x0000740801007387 */ /* 0x0001e80000100800 */
[----:B------:R-:W-:Y:S04]  /*6dd0*/  STL [R1+0x1a4], R7 ;  /* 0x0001a40701007387 */ /* 0x000fe80000100800 */
[----:B------:R-:W4:Y:S04]  /*6de0*/  LDL.LU R18, [R1+0xf4] ;  /* 0x0000f40001127983 */ /* 0x000f280000300800 */
[----:B------:R-:W-:Y:S04]  /*6df0*/  STL [R1+0x70], R5 ;  /* 0x0000700501007387 */ /* 0x000fe80000100800 */
[----:B0-----:R-:W4:Y:S04]  /*6e00*/  LDL.LU R16, [R1+0xfc] ;  /* 0x0000fc0001107983 */ /* 0x001f280000300800 */
[----:B-1----:R-:W4:Y:S04]  /*6e10*/  LDL.LU R10, [R1+0x24] ;  /* 0x00002400010a7983 */ /* 0x002f280000300800 */
[----:B------:R-:W-:Y:S04]  /*6e20*/  STL [R1+0x190], R2 ;  /* 0x0001900201007387 */ /* 0x000fe80000100800 */
[----:B------:R-:W4:Y:S01]  /*6e30*/  LDL.LU R8, [R1+0xd4] ;  /* 0x0000d40001087983 */ /* 0x000f220000300800 */
[----:B--2---:R-:W-:-:S02]  /*6e40*/  ISETP.GT.U32.AND P4, PT, R15, R4, PT ;  /* 0x000000040f00720c */ /* 0x004fc40003f84070 */
[----:B---3--:R-:W-:-:S11]  /*6e50*/  ISETP.GT.U32.AND P0, PT, R15, R6, PT ;  /* 0x000000060f00720c */ /* 0x008fd60003f04070 */
[----:B------:R-:W-:Y:S01]  /*6e60*/  @!P4 IMAD.IADD R4, R4, 0x1, -R15 ;  /* 0x000000010404c824 */ /* 0x000fe200078e0a0f */
[C---:B----4-:R-:W-:Y:S02]  /*6e70*/  ISETP.GT.U32.AND P2, PT, R15.reuse, R9, PT ;  /* 0x000000090f00720c */ /* 0x050fe40003f44070 */
[C---:B------:R-:W-:Y:S02]  /*6e80*/  ISETP.GT.U32.AND P6, PT, R15.reuse, R24, PT ;  /* 0x000000180f00720c */ /* 0x040fe40003fc4070 */
[C---:B------:R-:W-:Y:S02]  /*6e90*/  ISETP.GT.U32.AND P1, PT, R15.reuse, R23, PT ;  /* 0x000000170f00720c */ /* 0x040fe40003f24070 */
[C---:B------:R-:W-:Y:S02]  /*6ea0*/  ISETP.GT.U32.AND P3, PT, R15.reuse, R22, PT ;  /* 0x000000160f00720c */ /* 0x040fe40003f64070 */
[----:B------:R-:W-:-:S07]  /*6eb0*/  ISETP.GT.U32.AND P4, PT, R15, R21, PT ;  /* 0x000000150f00720c */ /* 0x000fce0003f84070 */
[--C-:B------:R-:W-:Y:S01]  /*6ec0*/  @!P6 IMAD.IADD R24, R24, 0x1, -R15.reuse ;  /* 0x000000011818e824 */ /* 0x100fe200078e0a0f */
[----:B------:R-:W-:Y:S01]  /*6ed0*/  ISETP.GT.U32.AND P6, PT, R15, R29, PT ;  /* 0x0000001d0f00720c */ /* 0x000fe20003fc4070 */
[--C-:B------:R-:W-:Y:S02]  /*6ee0*/  @!P0 IMAD.IADD R6, R6, 0x1, -R15.reuse ;  /* 0x0000000106068824 */ /* 0x100fe400078e0a0f */
[--C-:B------:R-:W-:Y:S01]  /*6ef0*/  @!P1 IMAD.IADD R23, R23, 0x1, -R15.reuse ;  /* 0x0000000117179824 */ /* 0x100fe200078e0a0f */
[C---:B------:R-:W-:Y:S02]  /*6f00*/  ISETP.GT.U32.AND P1, PT, R15.reuse, R3, PT ;  /* 0x000000030f00720c */ /* 0x040fe40003f24070 */
[C---:B------:R-:W-:Y:S01]  /*6f10*/  ISETP.GT.U32.AND P0, PT, R15.reuse, R20, PT ;  /* 0x000000140f00720c */ /* 0x040fe20003f04070 */
[--C-:B------:R-:W-:Y:S01]  /*6f20*/  @!P3 IMAD.IADD R22, R22, 0x1, -R15.reuse ;  /* 0x000000011616b824 */ /* 0x100fe200078e0a0f */
[----:B------:R-:W-:Y:S01]  /*6f30*/  ISETP.GT.U32.AND P3, PT, R15, R4, PT ;  /* 0x000000040f00720c */ /* 0x000fe20003f64070 */
[----:B------:R-:W-:-:S02]  /*6f40*/  @!P2 IMAD.IADD R9, R9, 0x1, -R15 ;  /* 0x000000010909a824 */ /* 0x000fc400078e0a0f */
[--C-:B------:R-:W-:Y:S01]  /*6f50*/  @!P4 IMAD.IADD R21, R21, 0x1, -R15.reuse ;  /* 0x000000011515c824 */ /* 0x100fe200078e0a0f */
[----:B------:R-:W-:Y:S01]  /*6f60*/  ISETP.GT.U32.AND P4, PT, R15, R6, PT ;  /* 0x000000060f00720c */ /* 0x000fe20003f84070 */
[----:B------:R-:W-:-:S04]  /*6f70*/  @!P6 IMAD.IADD R29, R29, 0x1, -R15 ;  /* 0x000000011d1de824 */ /* 0x000fc800078e0a0f */
[--C-:B------:R-:W-:Y:S02]  /*6f80*/  @!P1 IMAD.IADD R3, R3, 0x1, -R15.reuse ;  /* 0x0000000103039824 */ /* 0x100fe400078e0a0f */
[--C-:B------:R-:W-:Y:S01]  /*6f90*/  @!P0 IMAD.IADD R20, R20, 0x1, -R15.reuse ;  /* 0x0000000114148824 */ /* 0x100fe200078e0a0f */
[----:B------:R-:W-:Y:S01]  /*6fa0*/  ISETP.GT.U32.AND P0, PT, R15, R9, PT ;  /* 0x000000090f00720c */ /* 0x000fe20003f04070 */
[----:B------:R0:W-:Y:S01]  /*6fb0*/  STL [R1+0x154], R29 ;  /* 0x0001541d01007387 */ /* 0x0001e20000100800 */
[----:B------:R-:W-:-:S03]  /*6fc0*/  @!P3 IMAD.IADD R4, R4, 0x1, -R15 ;  /* 0x000000010404b824 */ /* 0x000fc600078e0a0f */
[--C-:B------:R-:W-:Y:S01]  /*6fd0*/  @!P4 IMAD.IADD R6, R6, 0x1, -R15.reuse ;  /* 0x000000010606c824 */ /* 0x100fe200078e0a0f */
[----:B0-----:R-:W2:Y:S04]  /*6fe0*/  LDL.LU R29, [R1+0xdc] ;  /* 0x0000dc00011d7983 */ /* 0x001ea80000300800 */
[----:B------:R-:W3:Y:S04]  /*6ff0*/  LDL.LU R2, [R1+0x20] ;  /* 0x0000200001027983 */ /* 0x000ee80000300800 */
[----:B------:R0:W-:Y:S01]  /*7000*/  STL [R1+0x170], R3 ;  /* 0x0001700301007387 */ /* 0x0001e20000100800 */
[----:B------:R-:W-:-:S03]  /*7010*/  @!P0 IMAD.IADD R9, R9, 0x1, -R15 ;  /* 0x0000000109098824 */ /* 0x000fc600078e0a0f */
[----:B0-----:R-:W4:Y:S04]  /*7020*/  LDL.LU R3, [R1+0x1c] ;  /* 0x00001c0001037983 */ /* 0x001f280000300800 */
[----:B------:R0:W-:Y:S04]  /*7030*/  STL [R1+0x178], R4 ;  /* 0x0001780401007387 */ /* 0x0001e80000100800 */
[----:B0-----:R-:W4:Y:S04]  /*7040*/  LDL.LU R4, [R1+0x18] ;  /* 0x0000180001047983 */ /* 0x001f280000300800 */
[----:B------:R-:W4:Y:S04]  /*7050*/  LDL.LU R5, [R1+0x14] ;  /* 0x0000140001057983 */ /* 0x000f280000300800 */
[----:B------:R0:W-:Y:S04]  /*7060*/  STL [R1+0x15c], R6 ;  /* 0x00015c0601007387 */ /* 0x0001e80000100800 */
[----:B0-----:R-:W4:Y:S04]  /*7070*/  LDL.LU R6, [R1+0x10] ;  /* 0x0000100001067983 */ /* 0x001f280000300800 */
[----:B------:R-:W4:Y:S04]  /*7080*/  LDL.LU R7, [R1+0xc] ;  /* 0x00000c0001077983 */ /* 0x000f280000300800 */
[----:B------:R0:W-:Y:S04]  /*7090*/  STL [R1+0x164], R9 ;  /* 0x0001640901007387 */ /* 0x0001e80000100800 */
[----:B0-----:R-:W4:Y:S04]  /*70a0*/  LDL.LU R9, [R1+0x8] ;  /* 0x0000080001097983 */ /* 0x001f280000300800 */
[----:B------:R-:W4:Y:S01]  /*70b0*/  LDL.LU R11, [R1+0x4] ;  /* 0x00000400010b7983 */ /* 0x000f220000300800 */
[----:B------:R-:W-:-:S02]  /*70c0*/  ISETP.GT.U32.AND P5, PT, R15, R25, PT ;  /* 0x000000190f00720c */ /* 0x000fc40003fa4070 */
[----:B------:R-:W-:-:S11]  /*70d0*/  ISETP.GT.U32.AND P2, PT, R15, R19, PT ;  /* 0x000000130f00720c */ /* 0x000fd60003f44070 */
[--C-:B------:R-:W-:Y:S01]  /*70e0*/  @!P5 IMAD.IADD R25, R25, 0x1, -R15.reuse ;  /* 0x000000011919d824 */ /* 0x100fe200078e0a0f */
[----:B------:R-:W-:Y:S01]  /*70f0*/  ISETP.GT.U32.AND P5, PT, R15, R17, PT ;  /* 0x000000110f00720c */ /* 0x000fe20003fa4070 */
[----:B------:R-:W-:-:S03]  /*7100*/  @!P2 IMAD.IADD R19, R19, 0x1, -R15 ;  /* 0x000000011313a824 */ /* 0x000fc600078e0a0f */
[C---:B------:R-:W-:Y:S02]  /*7110*/  ISETP.GT.U32.AND P2, PT, R15.reuse, R25, PT ;  /* 0x000000190f00720c */ /* 0x040fe40003f44070 */
[C---:B------:R-:W-:Y:S02]  /*7120*/  ISETP.GT.U32.AND P1, PT, R15.reuse, R23, PT ;  /* 0x000000170f00720c */ /* 0x040fe40003f24070 */
[----:B------:R-:W-:-:S05]  /*7130*/  ISETP.GT.U32.AND P3, PT, R15, R22, PT ;  /* 0x000000160f00720c */ /* 0x000fca0003f64070 */
[--C-:B------:R-:W-:Y:S01]  /*7140*/  @!P5 IMAD.IADD R17, R17, 0x1, -R15.reuse ;  /* 0x000000011111d824 */ /* 0x100fe200078e0a0f */
[C---:B------:R-:W-:Y:S02]  /*7150*/  ISETP.GT.U32.AND P5, PT, R15.reuse, R24, PT ;  /* 0x000000180f00720c */ /* 0x040fe40003fa4070 */
[----:B------:R-:W-:Y:S01]  /*7160*/  ISETP.GT.U32.AND P4, PT, R15, R21, PT ;  /* 0x000000150f00720c */ /* 0x000fe20003f84070 */
[--C-:B------:R-:W-:Y:S01]  /*7170*/  @!P2 IMAD.IADD R25, R25, 0x1, -R15.reuse ;  /* 0x000000011919a824 */ /* 0x100fe200078e0a0f */
[C---:B------:R-:W-:Y:S02]  /*7180*/  ISETP.GT.U32.AND P0, PT, R15.reuse, R20, PT ;  /* 0x000000140f00720c */ /* 0x040fe40003f04070 */
[----:B------:R-:W-:Y:S01]  /*7190*/  ISETP.GT.U32.AND P2, PT, R15, R19, PT ;  /* 0x000000130f00720c */ /* 0x000fe20003f44070 */
[--C-:B------:R-:W-:Y:S01]  /*71a0*/  @!P1 IMAD.IADD R23, R23, 0x1, -R15.reuse ;  /* 0x0000000117179824 */ /* 0x100fe200078e0a0f */
[C---:B------:R-:W-:Y:S01]  /*71b0*/  ISETP.GT.U32.AND P6, PT, R15.reuse, R17, PT ;  /* 0x000000110f00720c */ /* 0x040fe20003fc4070 */
[----:B------:R-:W-:Y:S01]  /*71c0*/  @!P3 IMAD.IADD R22, R22, 0x1, -R15 ;  /* 0x000000011616b824 */ /* 0x000fe200078e0a0f */
[----:B------:R-:W-:-:S03]  /*71d0*/  ISETP.GT.U32.AND P1, PT, R15, R16, PT ;  /* 0x000000100f00720c */ /* 0x000fc60003f24070 */
[--C-:B------:R-:W-:Y:S01]  /*71e0*/  @!P5 IMAD.IADD R24, R24, 0x1, -R15.reuse ;  /* 0x000000011818d824 */ /* 0x100fe200078e0a0f */
[C---:B------:R-:W-:Y:S02]  /*71f0*/  ISETP.GT.U32.AND P5, PT, R15.reuse, R18, PT ;  /* 0x000000120f00720c */ /* 0x040fe40003fa4070 */
[----:B------:R-:W-:Y:S01]  /*7200*/  ISETP.GT.U32.AND P3, PT, R15, R10, PT ;  /* 0x0000000a0f00720c */ /* 0x000fe20003f64070 */
[--C-:B------:R-:W-:Y:S01]  /*7210*/  @!P4 IMAD.IADD R21, R21, 0x1, -R15.reuse ;  /* 0x000000011515c824 */ /* 0x100fe200078e0a0f */
[----:B------:R-:W-:Y:S01]  /*7220*/  ISETP.GT.U32.AND P4, PT, R15, R8, PT ;  /* 0x000000080f00720c */ /* 0x000fe20003f84070 */
[--C-:B------:R-:W-:Y:S02]  /*7230*/  @!P0 IMAD.IADD R20, R20, 0x1, -R15.reuse ;  /* 0x0000000114148824 */ /* 0x100fe400078e0a0f */
[--C-:B------:R-:W-:Y:S02]  /*7240*/  @!P2 IMAD.IADD R19, R19, 0x1, -R15.reuse ;  /* 0x000000011313a824 */ /* 0x100fe400078e0a0f */
[----:B------:R-:W-:-:S02]  /*7250*/  @!P6 IMAD.IADD R17, R17, 0x1, -R15 ;  /* 0x000000011111e824 */ /* 0x000fc400078e0a0f */
[--C-:B------:R-:W-:Y:S02]  /*7260*/  @!P1 IMAD.IADD R16, R16, 0x1, -R15.reuse ;  /* 0x0000000110109824 */ /* 0x100fe400078e0a0f */
[--C-:B------:R-:W-:Y:S02]  /*7270*/  @!P5 IMAD.IADD R18, R18, 0x1, -R15.reuse ;  /* 0x000000011212d824 */ /* 0x100fe400078e0a0f */
[--C-:B------:R-:W-:Y:S02]  /*7280*/  @!P3 IMAD.IADD R10, R10, 0x1, -R15.reuse ;  /* 0x000000010a0ab824 */ /* 0x100fe400078e0a0f */
[----:B------:R-:W-:Y:S01]  /*7290*/  @!P4 IMAD.IADD R8, R8, 0x1, -R15 ;  /* 0x000000010808c824 */ /* 0x000fe200078e0a0f */
[----:B------:R0:W-:Y:S04]  /*72a0*/  STL [R1+0x120], R25 ;  /* 0x0001201901007387 */ /* 0x0001e80000100800 */
[----:B0-----:R-:W4:Y:S04]  /*72b0*/  LDL.LU R25, [R1+0x28cc] ;  /* 0x0028cc0001197983 */ /* 0x001f280000300800 */
        /* <DEDUP_REMOVED lines=13> */
[----:B0-----:R-:W4:Y:S01]  /*7390*/  LDL.LU R17, [R1] ;  /* 0x0000000001117983 */ /* 0x001f220000300800 */
[----:B--2---:R-:W-:-:S02]  /*73a0*/  ISETP.GT.U32.AND P0, PT, R15, R29, PT ;  /* 0x0000001d0f00720c */ /* 0x004fc40003f04070 */
[C---:B---3--:R-:W-:Y:S02]  /*73b0*/  ISETP.GT.U32.AND P2, PT, R15.reuse, R2, PT ;  /* 0x000000020f00720c */ /* 0x048fe40003f44070 */
[----:B----4-:R-:W-:-:S09]  /*73c0*/  ISETP.GT.U32.AND P6, PT, R15, R3, PT ;  /* 0x000000030f00720c */ /* 0x010fd20003fc4070 */
[--C-:B------:R-:W-:Y:S02]  /*73d0*/  @!P0 IMAD.IADD R29, R29, 0x1, -R15.reuse ;  /* 0x000000011d1d8824 */ /* 0x100fe400078e0a0f */
[--C-:B------:R-:W-:Y:S01]  /*73e0*/  @!P2 IMAD.IADD R2, R2, 0x1, -R15.reuse ;  /* 0x000000010202a824 */ /* 0x100fe200078e0a0f */
[C---:B------:R-:W-:Y:S02]  /*73f0*/  ISETP.GT.U32.AND P5, PT, R15.reuse, R4, PT ;  /* 0x000000040f00720c */ /* 0x040fe40003fa4070 */
[----:B------:R-:W-:Y:S01]  /*7400*/  ISETP.GT.U32.AND P1, PT, R15, R5, PT ;  /* 0x000000050f00720c */ /* 0x000fe20003f24070 */
[----:B------:R-:W-:Y:S01]  /*7410*/  @!P6 IMAD.IADD R3, R3, 0x1, -R15 ;  /* 0x000000010303e824 */ /* 0x000fe200078e0a0f */
[C---:B------:R-:W-:Y:S02]  /*7420*/  ISETP.GT.U32.AND P6, PT, R15.reuse, R18, PT ;  /* 0x000000120f00720c */ /* 0x040fe40003fc4070 */
[C---:B------:R-:W-:Y:S02]  /*7430*/  ISETP.GT.U32.AND P3, PT, R15.reuse, R6, PT ;  /* 0x000000060f00720c */ /* 0x040fe40003f64070 */
[----:B------:R-:W-:-:S05]  /*7440*/  ISETP.GT.U32.AND P4, PT, R15, R7, PT ;  /* 0x000000070f00720c */ /* 0x000fca0003f84070 */
[--C-:B------:R-:W-:Y:S01]  /*7450*/  @!P5 IMAD.IADD R4, R4, 0x1, -R15.reuse ;  /* 0x000000010404d824 */ /* 0x100fe200078e0a0f */
[----:B------:R-:W-:Y:S01]  /*7460*/  ISETP.GT.U32.AND P5, PT, R15, R16, PT ;  /* 0x000000100f00720c */ /* 0x000fe20003fa4070 */
[--C-:B------:R-:W-:Y:S01]  /*7470*/  @!P1 IMAD.IADD R5, R5, 0x1, -R15.reuse ;  /* 0x0000000105059824 */ /* 0x100fe200078e0a0f */
[C---:B------:R-:W-:Y:S02]  /*7480*/  ISETP.GT.U32.AND P1, PT, R15.reuse, R10, PT ;  /* 0x0000000a0f00720c */ /* 0x040fe40003f24070 */
[C---:B------:R-:W-:Y:S02]  /*7490*/  ISETP.GT.U32.AND P0, PT, R15.reuse, R9, PT ;  /* 0x000000090f00720c */ /* 0x040fe40003f04070 */
[C---:B------:R-:W-:Y:S01]  /*74a0*/  ISETP.GT.U32.AND P2, PT, R15.reuse, R11, PT ;  /* 0x0000000b0f00720c */ /* 0x040fe20003f44070 */
[--C-:B------:R-:W-:Y:S01]  /*74b0*/  @!P3 IMAD.IADD R6, R6, 0x1, -R15.reuse ;  /* 0x000000010606b824 */ /* 0x100fe200078e0a0f */
[----:B------:R-:W-:Y:S01]  /*74c0*/  ISETP.GT.U32.AND P3, PT, R15, R8, PT ;  /* 0x000000080f00720c */ /* 0x000fe20003f64070 */
[--C-:B------:R-:W-:Y:S01]  /*74d0*/  @!P4 IMAD.IADD R7, R7, 0x1, -R15.reuse ;  /* 0x000000010707c824 */ /* 0x100fe200078e0a0f */
[----:B------:R-:W-:Y:S01]  /*74e0*/  ISETP.GT.U32.AND P4, PT, R15, R29, PT ;  /* 0x0000001d0f00720c */ /* 0x000fe20003f84070 */
[----:B------:R-:W-:-:S06]  /*74f0*/  @!P6 IMAD.IADD R18, R18, 0x1, -R15 ;  /* 0x000000011212e824 */ /* 0x000fcc00078e0a0f */
[--C-:B------:R-:W-:Y:S01]  /*7500*/  @!P0 IMAD.IADD R9, R9, 0x1, -R15.reuse ;  /* 0x0000000109098824 */ /* 0x100fe200078e0a0f */
[----:B------:R-:W-:Y:S01]  /*7510*/  ISETP.GT.U32.AND P0, PT, R15, R2, PT ;  /* 0x000000020f00720c */ /* 0x000fe20003f04070 */
[--C-:B------:R-:W-:Y:S02]  /*7520*/  @!P5 IMAD.IADD R16, R16, 0x1, -R15.reuse ;  /* 0x000000011010d824 */ /* 0x100fe400078e0a0f */
[--C-:B------:R-:W-:Y:S01]  /*7530*/  @!P2 IMAD.IADD R11, R11, 0x1, -R15.reuse ;  /* 0x000000010b0ba824 */ /* 0x100fe200078e0a0f */
[C---:B------:R-:W-:Y:S01]  /*7540*/  ISETP.GT.U32.AND P2, PT, R15.reuse, R3, PT ;  /* 0x000000030f00720c */ /* 0x040fe20003f44070 */
[--C-:B------:R-:W-:Y:S01]  /*7550*/  @!P1 IMAD.IADD R10, R10, 0x1, -R15.reuse ;  /* 0x000000010a0a9824 */ /* 0x100fe200078e0a0f */
[C---:B------:R-:W-:Y:S01]  /*7560*/  ISETP.GT.U32.AND P5, PT, R15.reuse, R4, PT ;  /* 0x000000040f00720c */ /* 0x040fe20003fa4070 */
[--C-:B------:R-:W-:Y:S01]  /*7570*/  @!P3 IMAD.IADD R8, R8, 0x1, -R15.reuse ;  /* 0x000000010808b824 */ /* 0x100fe200078e0a0f */
[C---:B------:R-:W-:Y:S01]  /*7580*/  ISETP.GT.U32.AND P1, PT, R15.reuse, R5, PT ;  /* 0x000000050f00720c */ /* 0x040fe20003f24070 */
[----:B------:R0:W-:Y:S01]  /*7590*/  STL [R1+0xf4], R18 ;  /* 0x0000f41201007387 */ /* 0x0001e20000100800 */
[----:B------:R-:W-:Y:S01]  /*75a0*/  ISETP.GT.U32.AND P3, PT, R15, R6, PT ;  /* 0x000000060f00720c */ /* 0x000fe20003f64070 */
[----:B------:R-:W-:-:S02]  /*75b0*/  @!P4 IMAD.IADD R29, R29, 0x1, -R15 ;  /* 0x000000011d1dc824 */ /* 0x000fc400078e0a0f */
[--C-:B------:R-:W-:Y:S01]  /*75c0*/  @!P0 IMAD.IADD R2, R2, 0x1, -R15.reuse ;  /* 0x0000000102028824 */ /* 0x100fe200078e0a0f */
[----:B0-----:R-:W2:Y:S04]  /*75d0*/  LDL.LU R18, [R1+0x28b0] ;  /* 0x0028b00001127983 */ /* 0x001ea80000300800 */
[----:B------:R0:W-:Y:S01]  /*75e0*/  STL [R1+0xfc], R16 ;  /* 0x0000fc1001007387 */ /* 0x0001e20000100800 */
[--C-:B------:R-:W-:Y:S02]  /*75f0*/  @!P2 IMAD.IADD R3, R3, 0x1, -R15.reuse ;  /* 0x000000010303a824 */ /* 0x100fe400078e0a0f */
[--C-:B------:R-:W-:Y:S01]  /*7600*/  @!P5 IMAD.IADD R4, R4, 0x1, -R15.reuse ;  /* 0x000000010404d824 */ /* 0x100fe200078e0a0f */
[----:B0-----:R-:W3:Y:S04]  /*7610*/  LDL.LU R16, [R1+0x28ac] ;  /* 0x0028ac0001107983 */ /* 0x001ee80000300800 */
[----:B------:R0:W-:Y:S01]  /*7620*/  STL [R1+0x24], R10 ;  /* 0x0000240a01007387 */ /* 0x0001e20000100800 */
[----:B------:R-:W-:-:S03]  /*7630*/  @!P1 IMAD.IADD R5, R5, 0x1, -R15 ;  /* 0x0000000105059824 */ /* 0x000fc600078e0a0f */
[----:B0-----:R-:W4:Y:S04]  /*7640*/  LDL.LU R10, [R1+0x28a8] ;  /* 0x0028a800010a7983 */ /* 0x001f280000300800 */
[----:B------:R0:W-:Y:S01]  /*7650*/  STL [R1+0xd4], R8 ;  /* 0x0000d40801007387 */ /* 0x0001e20000100800 */
[----:B------:R-:W-:-:S03]  /*7660*/  @!P3 IMAD.IADD R6, R6, 0x1, -R15 ;  /* 0x000000010606b824 */ /* 0x000fc600078e0a0f */
[----:B0-----:R-:W2:Y:S04]  /*7670*/  LDL.LU R8, [R1+0x28a4] ;  /* 0x0028a40001087983 */ /* 0x001ea80000300800 */
[----:B------:R0:W-:Y:S01]  /*7680*/  STL [R1+0xdc], R29 ;  /* 0x0000dc1d01007387 */ /* 0x0001e20000100800 */
[----:B------:R-:W-:-:S03]  /*7690*/  ISETP.GT.U32.AND P4, PT, R15, R7, PT ;  /* 0x000000070f00720c */ /* 0x000fc60003f84070 */
[----:B0-----:R-:W2:Y:S04]  /*76a0*/  LDL.LU R29, [R1+0x28a0] ;  /* 0x0028a000011d7983 */ /* 0x001ea80000300800 */
[----:B------:R0:W-:Y:S01]  /*76b0*/  STL [R1+0x20], R2 ;  /* 0x0000200201007387 */ /* 0x0001e20000100800 */
[----:B------:R-:W-:-:S03]  /*76c0*/  ISETP.GT.U32.AND P0, PT, R15, R9, PT ;  /* 0x000000090f00720c */ /* 0x000fc60003f04070 */
[----:B0-----:R-:W3:Y:S04]  /*76d0*/  LDL.LU R2, [R1+0x289c] ;  /* 0x00289c0001027983 */ /* 0x001ee80000300800 */
[----:B------:R0:W-:Y:S01]  /*76e0*/  STL [R1+0x1c], R3 ;  /* 0x00001c0301007387 */ /* 0x0001e20000100800 */
[----:B------:R-:W-:-:S03]  /*76f0*/  ISETP.GT.U32.AND P6, PT, R15, R11, PT ;  /* 0x0000000b0f00720c */ /* 0x000fc60003fc4070 */
[----:B0-----:R-:W4:Y:S04]  /*7700*/  LDL.LU R3, [R1+0x2898] ;  /* 0x0028980001037983 */ /* 0x001f280000300800 */
[----:B------:R0:W-:Y:S04]  /*7710*/  STL [R1+0x18], R4 ;  /* 0x0000180401007387 */ /* 0x0001e80000100800 */
[----:B0-----:R-:W4:Y:S04]  /*7720*/  LDL.LU R4, [R1+0x2894] ;  /* 0x0028940001047983 */ /* 0x001f280000300800 */
[----:B------:R0:W-:Y:S04]  /*7730*/  STL [R1+0x14], R5 ;  /* 0x0000140501007387 */ /* 0x0001e80000100800 */
[----:B0-----:R-:W4:Y:S04]  /*7740*/  LDL.LU R5, [R1+0x2890] ;  /* 0x0028900001057983 */ /* 0x001f280000300800 */
[----:B------:R0:W-:Y:S04]  /*7750*/  STL [R1+0x10], R6 ;  /* 0x0000100601007387 */ /* 0x0001e80000100800 */
[----:B0-----:R-:W4:Y:S01]  /*7760*/  LDL.LU R6, [R1+0x288c] ;  /* 0x00288c0001067983 */ /* 0x001f220000300800 */
[----:B------:R-:W-:-:S02]  /*7770*/  @!P4 IMAD.IADD R7, R7, 0x1, -R15 ;  /* 0x000000010707c824 */ /* 0x000fc400078e0a0f */
[--C-:B------:R-:W-:Y:S02]  /*7780*/  @!P0 IMAD.IADD R9, R9, 0x1, -R15.reuse ;  /* 0x0000000109098824 */ /* 0x100fe400078e0a0f */
[----:B------:R-:W-:Y:S01]  /*7790*/  @!P6 IMAD.IADD R11, R11, 0x1, -R15 ;  /* 0x000000010b0be824 */ /* 0x000fe200078e0a0f */
[----:B------:R0:W-:Y:S04]  /*77a0*/  STL [R1+0xc], R7 ;  /* 0x00000c0701007387 */ /* 0x0001e80000100800 */
[----:B0-----:R-:W4:Y:S04]  /*77b0*/  LDL.LU R7, [R1+0x2888] ;  /* 0x0028880001077983 */ /* 0x001f280000300800 */
[----:B------:R0:W-:Y:S04]  /*77c0*/  STL [R1+0x8], R9 ;  /* 0x0000080901007387 */ /* 0x0001e80000100800 */
[----:B0-----:R-:W4:Y:S04]  /*77d0*/  LDL.LU R9, [R1+0x2884] ;  /* 0x0028840001097983 */ /* 0x001f280000300800 */
[----:B------:R0:W-:Y:S04]  /*77e0*/  STL [R1+0x4], R11 ;  /* 0x0000040b01007387 */ /* 0x0001e80000100800 */
[----:B0-----:R-:W4:Y:S01]  /*77f0*/  LDL.LU R11, [R1+0x2880] ;  /* 0x00288000010b7983 */ /* 0x001f220000300800 */
[----:B------:R-:W-:-:S13]  /*7800*/  ISETP.GT.U32.AND P2, PT, R15, R17, PT ;  /* 0x000000110f00720c */ /* 0x000fda0003f44070 */
[----:B------:R-:W-:Y:S01]  /*7810*/  @!P2 IMAD.IADD R17, R17, 0x1, -R15 ;  /* 0x000000011111a824 */ /* 0x000fe200078e0a0f */
[C---:B--2---:R-:W-:Y:S02]  /*7820*/  ISETP.GT.U32.AND P5, PT, R15.reuse, R29, PT ;  /* 0x0000001d0f00720c */ /* 0x044fe40003fa4070 */
[----:B---3--:R-:W-:-:S11]  /*7830*/  ISETP.GT.U32.AND P1, PT, R15, R2, PT ;  /* 0x000000020f00720c */ /* 0x008fd60003f24070 */
[--C-:B------:R-:W-:Y:S01]  /*7840*/  @!P5 IMAD.IADD R29, R29, 0x1, -R15.reuse ;  /* 0x000000011d1dd824 */ /* 0x100fe200078e0a0f */
[C---:B------:R-:W-:Y:S02]  /*7850*/  ISETP.GT.U32.AND P5, PT, R15.reuse, R8, PT ;  /* 0x000000080f00720c */ /* 0x040fe40003fa4070 */
[C---:B----4-:R-:W-:Y:S01]  /*7860*/  ISETP.GT.U32.AND P3, PT, R15.reuse, R3, PT ;  /* 0x000000030f00720c */ /* 0x050fe20003f64070 */
[----:B------:R-:W-:Y:S01]  /*7870*/  @!P1 IMAD.IADD R2, R2, 0x1, -R15 ;  /* 0x0000000102029824 */ /* 0x000fe200078e0a0f */
[----:B------:R-:W-:-:S11]  /*7880*/  ISETP.GT.U32.AND P4, PT, R15, R4, PT ;  /* 0x000000040f00720c */ /* 0x000fd60003f84070 */
[--C-:B------:R-:W-:Y:S01]  /*7890*/  @!P3 IMAD.IADD R3, R3, 0x1, -R15.reuse ;  /* 0x000000010303b824 */ /* 0x100fe200078e0a0f */
[C---:B------:R-:W-:Y:S02]  /*78a0*/  ISETP.GT.U32.AND P3, PT, R15.reuse, R10, PT ;  /* 0x0000000a0f00720c */ /* 0x040fe40003f64070 */
[C---:B------:R-:W-:Y:S02]  /*78b0*/  ISETP.GT.U32.AND P6, PT, R15.reuse, R6, PT ;  /* 0x000000060f00720c */ /* 0x040fe40003fc4070 */
[----:B------:R-:W-:Y:S01]  /*78c0*/  ISETP.GT.U32.AND P0, PT, R15, R5, PT ;  /* 0x000000050f00720c */ /* 0x000fe20003f04070 */
[----:B------:R-:W-:-:S10]  /*78d0*/  @!P4 IMAD.IADD R4, R4, 0x1, -R15 ;  /* 0x000000010404c824 */ /* 0x000fd400078e0a0f */
[--C-:B------:R-:W-:Y:S01]  /*78e0*/  @!P6 IMAD.IADD R6, R6, 0x1, -R15.reuse ;  /* 0x000000010606e824 */ /* 0x100fe200078e0a0f */
[C---:B------:R-:W-:Y:S02]  /*78f0*/  ISETP.GT.U32.AND P6, PT, R15.reuse, R17, PT ;  /* 0x000000110f00720c */ /* 0x040fe40003fc4070 */
[----:B------:R-:W-:Y:S01]  /*7900*/  ISETP.GT.U32.AND P2, PT, R15, R7, PT ;  /* 0x000000070f00720c */ /* 0x000fe20003f44070 */
[----:B------:R-:W-:Y:S01]  /*7910*/  @!P0 IMAD.IADD R5, R5, 0x1, -R15 ;  /* 0x0000000105058824 */ /* 0x000fe200078e0a0f */
[----:B------:R-:W-:-:S09]  /*7920*/  ISETP.GT.U32.AND P1, PT, R15, R9, PT ;  /* 0x000000090f00720c */ /* 0x000fd20003f24070 */
[--C-:B------:R-:W-:Y:S02]  /*7930*/  @!P6 IMAD.IADD R17, R17, 0x1, -R15.reuse ;  /* 0x000000011111e824 */ /* 0x100fe400078e0a0f */
[--C-:B------:R-:W-:Y:S01]  /*7940*/  @!P2 IMAD.IADD R7, R7, 0x1, -R15.reuse ;  /* 0x000000010707a824 */ /* 0x100fe200078e0a0f */
[C---:B------:R-:W-:Y:S02]  /*7950*/  ISETP.GT.U32.AND P2, PT, R15.reuse, R29, PT ;  /* 0x0000001d0f00720c */ /* 0x040fe40003f44070 */
[C---:B------:R-:W-:Y:S01]  /*7960*/  ISETP.GT.U32.AND P4, PT, R15.reuse, R11, PT ;  /* 0x0000000b0f00720c */ /* 0x040fe20003f84070 */
[--C-:B------:R-:W-:Y:S01]  /*7970*/  @!P5 IMAD.IADD R8, R8, 0x1, -R15.reuse ;  /* 0x000000010808d824 */ /* 0x100fe200078e0a0f */
[----:B------:R-:W-:Y:S01]  /*7980*/  ISETP.GT.U32.AND P5, PT, R15, R2, PT ;  /* 0x000000020f00720c */ /* 0x000fe20003fa4070 */
[--C-:B------:R-:W-:Y:S01]  /*7990*/  @!P1 IMAD.IADD R9, R9, 0x1, -R15.reuse ;  /* 0x0000000109099824 */ /* 0x100fe200078e0a0f */
[C---:B------:R-:W-:Y:S01]  /*79a0*/  ISETP.GT.U32.AND P1, PT, R15.reuse, R3, PT ;  /* 0x000000030f00720c */ /* 0x040fe20003f24070 */
[----:B------:R-:W-:Y:S01]  /*79b0*/  @!P3 IMAD.IADD R10, R10, 0x1, -R15 ;  /* 0x000000010a0ab824 */ /* 0x000fe200078e0a0f */
[----:B------:R0:W-:Y:S01]  /*79c0*/  STL [R1], R17 ;  /* 0x0000001101007387 */ /* 0x0001e20000100800 */
[----:B------:R-:W-:-:S06]  /*79d0*/  ISETP.GT.U32.AND P3, PT, R15, R4, PT ;  /* 0x000000040f00720c */ /* 0x000fcc0003f64070 */
[--C-:B------:R-:W-:Y:S01]  /*79e0*/  @!P4 IMAD.IADD R11, R11, 0x1, -R15.reuse ;  /* 0x000000010b0bc824 */ /* 0x100fe200078e0a0f */
[----:B------:R-:W-:Y:S01]  /*79f0*/  ISETP.GT.U32.AND P4, PT, R15, R5, PT ;  /* 0x000000050f00720c */ /* 0x000fe20003f84070 */
[----:B0-----:R-:W2:Y:S01]  /*7a00*/  LDL.LU R17, [R1+0x287c] ;  /* 0x00287c0001117983 */ /* 0x001ea20000300800 */
[--C-:B------:R-:W-:Y:S02]  /*7a10*/  @!P2 IMAD.IADD R29, R29, 0x1, -R15.reuse ;  /* 0x000000011d1da824 */ /* 0x100fe400078e0a0f */
[--C-:B------:R-:W-:Y:S02]  /*7a20*/  @!P5 IMAD.IADD R2, R2, 0x1, -R15.reuse ;  /* 0x000000010202d824 */ /* 0x100fe400078e0a0f */
[--C-:B------:R-:W-:Y:S02]  /*7a30*/  @!P1 IMAD.IADD R3, R3, 0x1, -R15.reuse ;  /* 0x0000000103039824 */ /* 0x100fe400078e0a0f */
[--C-:B------:R-:W-:Y:S01]  /*7a40*/  @!P3 IMAD.IADD R4, R4, 0x1, -R15.reuse ;  /* 0x000000010404b824 */ /* 0x100fe200078e0a0f */
[----:B------:R-:W-:Y:S04]  /*7a50*/  STL [R1+0x2860], R29 ;  /* 0x0028601d01007387 */ /* 0x000fe80000100800 */
[----:B------:R-:W-:Y:S01]  /*7a60*/  @!P4 IMAD.IADD R5, R5, 0x1, -R15 ;  /* 0x000000010505c824 */ /* 0x000fe200078e0a0f */
[----:B------:R-:W-:Y:S04]  /*7a70*/  STL [R1+0x2864], R2 ;  /* 0x0028640201007387 */ /* 0x000fe80000100800 */
[----:B------:R-:W-:Y:S04]  /*7a80*/  STL [R1+0x2868], R3 ;  /* 0x0028680301007387 */ /* 0x000fe80000100800 */
[----:B------:R0:W-:Y:S04]  /*7a90*/  STL [R1+0x286c], R4 ;  /* 0x00286c0401007387 */ /* 0x0001e80000100800 */
[----:B------:R-:W-:Y:S04]  /*7aa0*/  STL [R1+0x2870], R5 ;  /* 0x0028700501007387 */ /* 0x000fe80000100800 */
[----:B0-----:R-:W3:Y:S04]  /*7ab0*/  LDL.LU R4, [R1+0x68] ;  /* 0x0000680001047983 */ /* 0x001ee80000300800 */
[----:B------:R-:W4:Y:S04]  /*7ac0*/  LDL R2, [R1+0xbc8] ;  /* 0x000bc80001027983 */ /* 0x000f280000100800 */
[----:B------:R-:W4:Y:S01]  /*7ad0*/  LDL R29, [R1+0xbcc] ;  /* 0x000bcc00011d7983 */ /* 0x000f220000100800 */
[----:B------:R-:W-:Y:S01]  /*7ae0*/  ISETP.GT.U32.AND P0, PT, R15, R16, PT ;  /* 0x000000100f00720c */ /* 0x000fe20003f04070 */
[----:B------:R-:W-:-:S04]  /*7af0*/  IMAD.HI.U32 R14, R14, R28, RZ ;  /* 0x0000001c0e0e7227 */ /* 0x000fc800078e00ff */
[----:B------:R-:W-:Y:S01]  /*7b00*/  IMAD.MOV R14, RZ, RZ, -R14 ;  /* 0x000000ffff0e7224 */ /* 0x000fe200078e0a0e */
[----:B------:R-:W-:-:S03]  /*7b10*/  ISETP.GT.U32.AND P2, PT, R15, R7, PT ;  /* 0x000000070f00720c */ /* 0x000fc60003f44070 */
[C---:B------:R-:W-:Y:S01]  /*7b20*/  IMAD R28, R15.reuse, R14, R28 ;  /* 0x0000000e0f1c7224 */ /* 0x040fe200078e021c */
[C---:B------:R-:W-:Y:S01]  /*7b30*/  ISETP.GT.U32.AND P5, PT, R15.reuse, R8, PT ;  /* 0x000000080f00720c */ /* 0x040fe20003fa4070 */
[----:B------:R-:W0:Y:S02]  /*7b40*/  S2R R14, SR_TID.X ;  /* 0x00000000000e7919 */ /* 0x000e240000002100 */
[--C-:B------:R-:W-:Y:S01]  /*7b50*/  @!P0 IMAD.IADD R16, R16, 0x1, -R15.reuse ;  /* 0x0000000110108824 */ /* 0x100fe200078e0a0f */
[C---:B------:R-:W-:Y:S02]  /*7b60*/  ISETP.GT.U32.AND P0, PT, R15.reuse, R6, PT ;  /* 0x000000060f00720c */ /* 0x040fe40003f04070 */
[C---:B------:R-:W-:Y:S02]  /*7b70*/  ISETP.GT.U32.AND P1, PT, R15.reuse, R9, PT ;  /* 0x000000090f00720c */ /* 0x040fe40003f24070 */
[----:B------:R-:W-:Y:S01]  /*7b80*/  ISETP.GT.U32.AND P3, PT, R15, R10, PT ;  /* 0x0000000a0f00720c */ /* 0x000fe20003f64070 */
[----:B------:R-:W-:Y:S01]  /*7b90*/  @!P2 IMAD.IADD R7, R7, 0x1, -R15 ;  /* 0x000000010707a824 */ /* 0x000fe200078e0a0f */
[----:B------:R-:W-:-:S02]  /*7ba0*/  ISETP.GT.U32.AND P6, PT, R15, R11, PT ;  /* 0x0000000b0f00720c */ /* 0x000fc40003fc4070 */
[C---:B------:R-:W-:Y:S01]  /*7bb0*/  ISETP.GT.U32.AND P4, PT, R15.reuse, R16, PT ;  /* 0x000000100f00720c */ /* 0x040fe20003f84070 */
[--C-:B------:R-:W-:Y:S01]  /*7bc0*/  @!P5 IMAD.IADD R8, R8, 0x1, -R15.reuse ;  /* 0x000000010808d824 */ /* 0x100fe200078e0a0f */
[C---:B------:R-:W-:Y:S02]  /*7bd0*/  ISETP.GT.U32.AND P2, PT, R15.reuse, R18, PT ;  /* 0x000000120f00720c */ /* 0x040fe40003f44070 */
[----:B------:R-:W-:Y:S01]  /*7be0*/  ISETP.GT.U32.AND P5, PT, R15, R19, PT ;  /* 0x000000130f00720c */ /* 0x000fe20003fa4070 */
[--C-:B------:R-:W-:Y:S02]  /*7bf0*/  @!P0 IMAD.IADD R6, R6, 0x1, -R15.reuse ;  /* 0x0000000106068824 */ /* 0x100fe400078e0a0f */
[--C-:B------:R-:W-:Y:S01]  /*7c00*/  @!P1 IMAD.IADD R9, R9, 0x1, -R15.reuse ;  /* 0x0000000109099824 */ /* 0x100fe200078e0a0f */
[C---:B------:R-:W-:Y:S01]  /*7c10*/  ISETP.GT.U32.AND P1, PT, R15.reuse, R20, PT ;  /* 0x000000140f00720c */ /* 0x040fe20003f24070 */
[----:B------:R-:W-:Y:S01]  /*7c20*/  @!P3 IMAD.IADD R10, R10, 0x1, -R15 ;  /* 0x000000010a0ab824 */ /* 0x000fe200078e0a0f */
[----:B------:R-:W-:-:S02]  /*7c30*/  ISETP.GT.U32.AND P3, PT, R15, R21, PT ;  /* 0x000000150f00720c */ /* 0x000fc40003f64070 */
[----:B0-----:R-:W-:Y:S01]  /*7c40*/  LOP3.LUT R3, R14, 0x7, RZ, 0xc0, !PT ;  /* 0x000000070e037812 */ /* 0x001fe200078ec0ff */
[--C-:B------:R-:W-:Y:S01]  /*7c50*/  @!P6 IMAD.IADD R11, R11, 0x1, -R15.reuse ;  /* 0x000000010b0be824 */ /* 0x100fe200078e0a0f */
[C---:B------:R-:W-:Y:S01]  /*7c60*/  ISETP.GT.U32.AND P6, PT, R15.reuse, R22, PT ;  /* 0x000000160f00720c */ /* 0x040fe20003fc4070 */
[--C-:B------:R-:W-:Y:S01]  /*7c70*/  @!P4 IMAD.IADD R16, R16, 0x1, -R15.reuse ;  /* 0x000000011010c824 */ /* 0x100fe200078e0a0f */
[C---:B------:R-:W-:Y:S01]  /*7c80*/  ISETP.GT.U32.AND P4, PT, R15.reuse, R23, PT ;  /* 0x000000170f00720c */ /* 0x040fe20003f84070 */
[--C-:B------:R-:W-:Y:S01]  /*7c90*/  @!P2 IMAD.IADD R18, R18, 0x1, -R15.reuse ;  /* 0x000000011212a824 */ /* 0x100fe200078e0a0f */
[----:B------:R-:W-:Y:S01]  /*7ca0*/  ISETP.GT.U32.AND P2, PT, R15, R25, PT ;  /* 0x000000190f00720c */ /* 0x000fe20003f44070 */
[----:B------:R-:W-:Y:S01]  /*7cb0*/  @!P5 IMAD.IADD R19, R19, 0x1, -R15 ;  /* 0x000000011313d824 */ /* 0x000fe200078e0a0f */
[----:B------:R-:W-:Y:S01]  /*7cc0*/  ISETP.GT.U32.AND P5, PT, R15, R26, PT ;  /* 0x0000001a0f00720c */ /* 0x000fe20003fa4070 */
[----:B------:R-:W-:Y:S02]  /*7cd0*/  IMAD R3, R3, 0x210, RZ ;  /* 0x0000021003037824 */ /* 0x000fe400078e02ff */
[----:B------:R-:W-:-:S05]  /*7ce0*/  IMAD.SHL.U32 R14, R14, 0x2, RZ ;  /* 0x000000020e0e7824 */ /* 0x000fca00078e00ff */
[----:B------:R-:W-:Y:S01]  /*7cf0*/  LOP3.LUT R14, R3, 0x30, R14, 0x78, !PT ;  /* 0x00000030030e7812 */ /* 0x000fe200078e780e */
[--C-:B------:R-:W-:Y:S01]  /*7d00*/  @!P1 IMAD.IADD R20, R20, 0x1, -R15.reuse ;  /* 0x0000000114149824 */ /* 0x100fe200078e0a0f */
[----:B------:R-:W-:Y:S01]  /*7d10*/  ISETP.GT.U32.AND P1, PT, R15, R27, PT ;  /* 0x0000001b0f00720c */ /* 0x000fe20003f24070 */
[--C-:B------:R-:W-:Y:S01]  /*7d20*/  @!P3 IMAD.IADD R21, R21, 0x1, -R15.reuse ;  /* 0x000000011515b824 */ /* 0x100fe200078e0a0f */
[----:B------:R-:W-:Y:S01]  /*7d30*/  ISETP.GT.U32.AND P3, PT, R15, R28, PT ;  /* 0x0000001c0f00720c */ /* 0x000fe20003f64070 */
[--C-:B------:R-:W-:Y:S02]  /*7d40*/  @!P6 IMAD.IADD R22, R22, 0x1, -R15.reuse ;  /* 0x000000011616e824 */ /* 0x100fe400078e0a0f */
[--C-:B------:R-:W-:Y:S01]  /*7d50*/  @!P4 IMAD.IADD R23, R23, 0x1, -R15.reuse ;  /* 0x000000011717c824 */ /* 0x100fe200078e0a0f */
[----:B------:R-:W-:Y:S01]  /*7d60*/  ISETP.GT.U32.AND P4, PT, R15, R18, PT ;  /* 0x000000120f00720c */ /* 0x000fe20003f84070 */
[--C-:B------:R-:W-:Y:S01]  /*7d70*/  @!P2 IMAD.IADD R25, R25, 0x1, -R15.reuse ;  /* 0x000000011919a824 */ /* 0x100fe200078e0a0f */
[C---:B------:R-:W-:Y:S01]  /*7d80*/  ISETP.GT.U32.AND P2, PT, R15.reuse, R20, PT ;  /* 0x000000140f00720c */ /* 0x040fe20003f44070 */
[----:B------:R-:W-:Y:S01]  /*7d90*/  @!P5 IMAD.IADD R26, R26, 0x1, -R15 ;  /* 0x000000011a1ad824 */ /* 0x000fe200078e0a0f */
[----:B------:R-:W-:-:S03]  /*7da0*/  ISETP.GT.U32.AND P5, PT, R15, R21, PT ;  /* 0x000000150f00720c */ /* 0x000fc60003fa4070 */
[--C-:B------:R-:W-:Y:S02]  /*7db0*/  @!P1 IMAD.IADD R27, R27, 0x1, -R15.reuse ;  /* 0x000000011b1b9824 */ /* 0x100fe400078e0a0f */
[--C-:B------:R-:W-:Y:S01]  /*7dc0*/  @!P3 IMAD.IADD R28, R28, 0x1, -R15.reuse ;  /* 0x000000011c1cb824 */ /* 0x100fe200078e0a0f */
[C---:B------:R-:W-:Y:S02]  /*7dd0*/  ISETP.GT.U32.AND P1, PT, R15.reuse, R22, PT ;  /* 0x000000160f00720c */ /* 0x040fe40003f24070 */
[C---:B------:R-:W-:Y:S01]  /*7de0*/  ISETP.GT.U32.AND P3, PT, R15.reuse, R23, PT ;  /* 0x000000170f00720c */ /* 0x040fe20003f64070 */
[--C-:B------:R-:W-:Y:S02]  /*7df0*/  @!P4 IMAD.IADD R18, R18, 0x1, -R15.reuse ;  /* 0x000000011212c824 */ /* 0x100fe400078e0a0f */
[--C-:B------:R-:W-:Y:S01]  /*7e00*/  @!P2 IMAD.IADD R20, R20, 0x1, -R15.reuse ;  /* 0x000000011414a824 */ /* 0x100fe200078e0a0f */
[----:B------:R-:W-:Y:S01]  /*7e10*/  ISETP.GT.U32.AND P2, PT, R15, R26, PT ;  /* 0x0000001a0f00720c */ /* 0x000fe20003f44070 */
[--C-:B------:R-:W-:Y:S01]  /*7e20*/  @!P5 IMAD.IADD R21, R21, 0x1, -R15.reuse ;  /* 0x000000011515d824 */ /* 0x100fe200078e0a0f */
[----:B------:R-:W-:Y:S01]  /*7e30*/  ISETP.GT.U32.AND P5, PT, R15, R28, PT ;  /* 0x0000001c0f00720c */ /* 0x000fe20003fa4070 */
[----:B------:R-:W-:Y:S04]  /*7e40*/  STL [R1+0x2874], R6 ;  /* 0x0028740601007387 */ /* 0x000fe80000100800 */
[--C-:B------:R-:W-:Y:S01]  /*7e50*/  @!P1 IMAD.IADD R22, R22, 0x1, -R15.reuse ;  /* 0x0000000116169824 */ /* 0x100fe200078e0a0f */
[----:B------:R0:W-:Y:S01]  /*7e60*/  STL [R1+0x2878], R7 ;  /* 0x0028780701007387 */ /* 0x0001e20000100800 */
[----:B------:R-:W-:-:S04]  /*7e70*/  @!P3 IMAD.IADD R23, R23, 0x1, -R15 ;  /* 0x000000011717b824 */ /* 0x000fc800078e0a0f */
[--C-:B------:R-:W-:Y:S02]  /*7e80*/  @!P2 IMAD.IADD R26, R26, 0x1, -R15.reuse ;  /* 0x000000011a1aa824 */ /* 0x100fe400078e0a0f */
[----:B------:R-:W-:Y:S01]  /*7e90*/  @!P5 IMAD.IADD R28, R28, 0x1, -R15 ;  /* 0x000000011c1cd824 */ /* 0x000fe200078e0a0f */
[----:B0-----:R-:W4:Y:S01]  /*7ea0*/  LDL R7, [R1+0x25dc] ;  /* 0x0025dc0001077983 */ /* 0x001f220000100800 */
[----:B--2---:R-:W-:-:S13]  /*7eb0*/  ISETP.GT.U32.AND P0, PT, R15, R17, PT ;  /* 0x000000110f00720c */ /* 0x004fda0003f04070 */
[----:B------:R-:W-:Y:S01]  /*7ec0*/  @!P0 IMAD.IADD R17, R17, 0x1, -R15 ;  /* 0x0000000111118824 */ /* 0x000fe200078e0a0f */
[----:B------:R-:W-:-:S04]  /*7ed0*/  ISETP.GT.U32.AND P0, PT, R15, R24, PT ;  /* 0x000000180f00720c */ /* 0x000fc80003f04070 */
[----:B------:R-:W-:Y:S02]  /*7ee0*/  ISETP.GT.U32.AND P6, PT, R15, R17, PT ;  /* 0x000000110f00720c */ /* 0x000fe40003fc4070 */
[----:B---3--:R-:W-:Y:S02]  /*7ef0*/  LOP3.LUT R3, R3, R4, RZ, 0x3c, !PT ;  /* 0x0000000403037212 */ /* 0x008fe400078e3cff */
[----:B------:R-:W0:Y:S05]  /*7f00*/  S2R R4, SR_TID.X ;  /* 0x0000000000047919 */ /* 0x000e2a0000002100 */
[----:B------:R-:W-:Y:S01]  /*7f10*/  @!P0 IMAD.IADD R24, R24, 0x1, -R15 ;  /* 0x0000000118188824 */ /* 0x000fe200078e0a0f */
[----:B------:R-:W-:-:S03]  /*7f20*/  ISETP.GT.U32.AND P0, PT, R15, R19, PT ;  /* 0x000000130f00720c */ /* 0x000fc60003f04070 */
[----:B------:R-:W-:Y:S01]  /*7f30*/  @!P6 IMAD.IADD R17, R17, 0x1, -R15 ;  /* 0x000000011111e824 */ /* 0x000fe200078e0a0f */
[C---:B------:R-:W-:Y:S02]  /*7f40*/  ISETP.GT.U32.AND P6, PT, R15.reuse, R27, PT ;  /* 0x0000001b0f00720c */ /* 0x040fe40003fc4070 */
[----:B------:R-:W-:-:S07]  /*7f50*/  ISETP.GT.U32.AND P4, PT, R15, R24, PT ;  /* 0x000000180f00720c */ /* 0x000fce0003f84070 */
[----:B------:R-:W-:Y:S01]  /*7f60*/  @!P0 IMAD.IADD R19, R19, 0x1, -R15 ;  /* 0x0000000113138824 */ /* 0x000fe200078e0a0f */
[----:B------:R-:W-:Y:S01]  /*7f70*/  ISETP.GT.U32.AND P0, PT, R15, R25, PT ;  /* 0x000000190f00720c */ /* 0x000fe20003f04070 */
[----:B0-----:R-:W-:Y:S01]  /*7f80*/  IMAD.SHL.U32 R5, R4, 0x100, RZ ;  /* 0x0000010004057824 */ /* 0x001fe200078e00ff */
[----:B----4-:R-:W-:Y:S02]  /*7f90*/  ISETP.GE.AND P1, PT, R2, RZ, PT ;  /* 0x000000ff0200720c */ /* 0x010fe40003f26270 */
[----:B------:R-:W-:Y:S01]  /*7fa0*/  ISETP.GE.AND P3, PT, R29, RZ, PT ;  /* 0x000000ff1d00720c */ /* 0x000fe20003f66270 */
[----:B------:R-:W2:Y:S01]  /*7fb0*/  LDL R2, [R1+0x25e0] ;  /* 0x0025e00001027983 */ /* 0x000ea20000100800 */
[----:B------:R-:W-:Y:S01]  /*7fc0*/  LOP3.LUT R5, R3, 0x1000, R5, 0xf8, !PT ;  /* 0x0000100003057812 */ /* 0x000fe200078ef805 */
[--C-:B------:R-:W-:Y:S02]  /*7fd0*/  @!P4 IMAD.IADD R24, R24, 0x1, -R15.reuse ;  /* 0x000000011818c824 */ /* 0x100fe400078e0a0f */
[----:B------:R-:W3:Y:S04]  /*7fe0*/  LDL R29, [R1+0x25e4] ;  /* 0x0025e400011d7983 */ /* 0x000ee80000100800 */
[----:B------:R-:W-:-:S02]  /*7ff0*/  @!P0 IMAD.IADD R25, R25, 0x1, -R15 ;  /* 0x0000000119198824 */ /* 0x000fc400078e0a0f */
[----:B------:R-:W-:Y:S01]  /*8000*/  @!P6 IMAD.IADD R27, R27, 0x1, -R15 ;  /* 0x000000011b1be824 */ /* 0x000fe200078e0a0f */
[----:B------:R-:W4:Y:S04]  /*8010*/  LDL R3, [R1+0x25d4] ;  /* 0x0025d40001037983 */ /* 0x000f280000100800 */
[----:B------:R0:W-:Y:S04]  /*8020*/  STL [R1+0x924], R5 ;  /* 0x0009240501007387 */ /* 0x0001e80000100800 */
[----:B------:R-:W3:Y:S01]  /*8030*/  LDL R15, [R1+0xbc4] ;  /* 0x000bc400010f7983 */ /* 0x000ee20000100800 */
[C---:B------:R-:W-:Y:S01]  /*8040*/  IMAD.SHL.U32 R6, R4.reuse, 0x80, RZ ;  /* 0x0000008004067824 */ /* 0x040fe200078e00ff */
[----:B------:R-:W-:Y:S01]  /*8050*/  ISETP.NE.AND P0, PT, RZ, c[0x0][0x178], PT ;  /* 0x00005e00ff007a0c */ /* 0x000fe20003f05270 */
[----:B------:R-:W-:Y:S01]  /*8060*/  @!P1 IMAD.MOV R13, RZ, RZ, -R13 ;  /* 0x000000ffff0d9224 */ /* 0x000fe200078e0a0d */
[----:B------:R-:W-:Y:S01]  /*8070*/  LOP3.LUT R4, R4, 0x7f, RZ, 0xc0, !PT ;  /* 0x0000007f04047812 */ /* 0x000fe200078ec0ff */
[----:B------:R-:W-:Y:S01]  /*8080*/  @!P3 IMAD.MOV R12, RZ, RZ, -R12 ;  /* 0x000000ffff0cb224 */ /* 0x000fe200078e0a0c */
[----:B------:R-:W-:-:S02]  /*8090*/  LOP3.LUT R6, R14, 0x1000, R6, 0xf8, !PT ;  /* 0x000010000e067812 */ /* 0x000fc400078ef806 */
[----:B------:R-:W-:Y:S01]  /*80a0*/  LOP3.LUT R14, RZ, c[0x0][0x178], RZ, 0x33, !PT ;  /* 0x00005e00ff0e7a12 */ /* 0x000fe200078e33ff */
[----:B0-----:R-:W-:Y:S02]  /*80b0*/  IMAD R5, R4, c[0x0][0x18c], RZ ;  /* 0x0000630004057a24 */ /* 0x001fe400078e02ff */
[----:B------:R-:W4:Y:S01]  /*80c0*/  LDL R4, [R1+0x25d0] ;  /* 0x0025d00001047983 */ /* 0x000f220000100800 */
[C---:B------:R-:W-:Y:S02]  /*80d0*/  SEL R13, R14.reuse, R13, !P0 ;  /* 0x0000000d0e0d7207 */ /* 0x040fe40004000000 */
[----:B------:R-:W-:-:S03]  /*80e0*/  SEL R12, R14, R12, !P0 ;  /* 0x0000000c0e0c7207 */ /* 0x000fc60004000000 */
[----:B------:R-:W-:Y:S01]  /*80f0*/  STL [R1+0x794], R13 ;  /* 0x0007940d01007387 */ /* 0x000fe20000100800 */
[----:B------:R-:W-:-:S03]  /*8100*/  IMAD.MOV.U32 R6, RZ, RZ, c[0x0][0x18c] ;  /* 0x00006300ff067624 */ /* 0x000fc600078e00ff */
[----:B------:R0:W-:Y:S02]  /*8110*/  STL [R1+0x790], R12 ;  /* 0x0007900c01007387 */ /* 0x0001e40000100800 */
[----:B0-----:R-:W-:-:S04]  /*8120*/  LEA R12, P1, R5, c[0x0][0x168], 0x1 ;  /* 0x00005a00050c7a11 */ /* 0x001fc800078208ff */
[----:B------:R-:W-:Y:S02]  /*8130*/  LEA.HI.X.SX32 R13, R5, c[0x0][0x16c], 0x1, P1 ;  /* 0x00005b00050d7a11 */ /* 0x000fe400008f0eff */
[----:B------:R-:W-:Y:S01]  /*8140*/  ISETP.GE.AND P5, PT, R7, RZ, PT ;  /* 0x000000ff0700720c */ /* 0x000fe20003fa6270 */
[----:B------:R-:W-:Y:S01]  /*8150*/  IMAD.MOV.U32 R7, RZ, RZ, R0 ;  /* 0x000000ffff077224 */ /* 0x000fe200078e0000 */
[----:B--2---:R-:W-:Y:S02]  /*8160*/  ISETP.GE.AND P3, PT, R2, RZ, PT ;  /* 0x000000ff0200720c */ /* 0x004fe40003f66270 */
[----:B------:R-:W2:Y:S01]  /*8170*/  LDL R2, [R1+0x25c8] ;  /* 0x0025c80001027983 */ /* 0x000ea20000100800 */
[----:B---3--:R-:W-:Y:S01]  /*8180*/  ISETP.GE.AND P4, PT, R15, RZ, PT ;  /* 0x000000ff0f00720c */ /* 0x008fe20003f86270 */
[----:B------:R-:W-:Y:S02]  /*8190*/  IMAD R15, R6, 0x80, R5 ;  /* 0x00000080060f7824 */ /* 0x000fe400078e0205 */
[----:B------:R-:W3:Y:S04]  /*81a0*/  LDL R6, [R1+0x25c4] ;  /* 0x0025c40001067983 */ /* 0x000ee80000100800 */
[----:B------:R-:W2:Y:S04]  /*81b0*/  LDL R5, [R1+0x25c0] ;  /* 0x0025c00001057983 */ /* 0x000ea80000100800 */
[----:B------:R0:W-:Y:S04]  /*81c0*/  STL.64 [R1+0x26d0], R12 ;  /* 0x0026d00c01007387 */ /* 0x0001e80000100a00 */
[----:B------:R-:W2:Y:S01]  /*81d0*/  LDL R0, [R1+0x25d8] ;  /* 0x0025d80001007983 */ /* 0x000ea20000100800 */
[----:B------:R-:W-:-:S02]  /*81e0*/  LEA R14, P2, R15, c[0x0][0x168], 0x1 ;  /* 0x00005a000f0e7a11 */ /* 0x000fc400078408ff */
[----:B------:R-:W-:Y:S02]  /*81f0*/  ISETP.GE.AND P1, PT, R29, RZ, PT ;  /* 0x000000ff1d00720c */ /* 0x000fe40003f26270 */
[----:B------:R-:W-:Y:S01]  /*8200*/  LEA.HI.X.SX32 R15, R15, c[0x0][0x16c], 0x1, P2 ;  /* 0x00005b000f0f7a11 */ /* 0x000fe200010f0eff */
[----:B------:R-:W3:Y:S01]  /*8210*/  LDL R29, [R1+0x25bc] ;  /* 0x0025bc00011d7983 */ /* 0x000ee20000100800 */
[----:B----4-:R-:W-:-:S03]  /*8220*/  ISETP.GE.AND P2, PT, R3, RZ, PT ;  /* 0x000000ff0300720c */ /* 0x010fc60003f46270 */
[----:B0-----:R-:W4:Y:S04]  /*8230*/  LDL R13, [R1+0x25cc] ;  /* 0x0025cc00010d7983 */ /* 0x001f280000100800 */
[----:B------:R-:W-:Y:S04]  /*8240*/  STL [R1+0x273c], R14 ;  /* 0x00273c0e01007387 */ /* 0x000fe80000100800 */
[----:B------:R-:W-:Y:S04]  /*8250*/  STL [R1+0x2738], R15 ;  /* 0x0027380f01007387 */ /* 0x000fe80000100800 */
[----:B------:R-:W3:Y:S04]  /*8260*/  LDL R3, [R1+0x25b8] ;  /* 0x0025b80001037983 */ /* 0x000ee80000100800 */
[----:B------:R-:W3:Y:S01]  /*8270*/  LDL.LU R12, [R1+0x64] ;  /* 0x00006400010c7983 */ /* 0x000ee20000300800 */
[----:B------:R-:W-:-:S05]  /*8280*/  @!P4 IMAD.MOV R7, RZ, RZ, -R7 ;  /* 0x000000ffff07c224 */ /* 0x000fca00078e0a07 */
[----:B------:R0:W-:Y:S04]  /*8290*/  STL [R1+0x1e8], R7 ;  /* 0x0001e80701007387 */ /* 0x0001e80000100800 */
[----:B0-----:R-:W4:Y:S01]  /*82a0*/  LDL.LU R7, [R1+0x2878] ;  /* 0x0028780001077983 */ /* 0x001f220000300800 */
[----:B--2---:R-:W-:-:S03]  /*82b0*/  ISETP.GE.AND P4, PT, R0, RZ, PT ;  /* 0x000000ff0000720c */ /* 0x004fc60003f86270 */
[----:B------:R-:W2:Y:S04]  /*82c0*/  LDL R0, [R1+0x25b4] ;  /* 0x0025b40001007983 */ /* 0x000ea80000100800 */
[----:B------:R-:W2:Y:S01]  /*82d0*/  LDL.LU R14, [R1+0x60] ;  /* 0x00006000010e7983 */ /* 0x000ea20000300800 */
[----:B---3--:R-:W-:Y:S01]  /*82e0*/  @!P5 IMAD.MOV R12, RZ, RZ, -R12 ;  /* 0x000000ffff0cd224 */ /* 0x008fe200078e0a0c */
[----:B----4-:R-:W-:Y:S02]  /*82f0*/  ISETP.GE.AND P5, PT, R13, RZ, PT ;  /* 0x000000ff0d00720c */ /* 0x010fe40003fa6270 */
[----:B------:R-:W3:Y:S04]  /*8300*/  LDL R13, [R1+0x25b0] ;  /* 0x0025b000010d7983 */ /* 0x000ee80000100800 */
[----:B------:R0:W-:Y:S04]  /*8310*/  STL [R1+0x1e4], R12 ;  /* 0x0001e40c01007387 */ /* 0x0001e80000100800 */
[----:B0-----:R-:W4:Y:S01]  /*8320*/  LDL.LU R12, [R1+0x5c] ;  /* 0x00005c00010c7983 */ /* 0x001f220000300800 */
[----:B--2---:R-:W-:Y:S01]  /*8330*/  @!P3 IMAD.MOV R14, RZ, RZ, -R14 ;  /* 0x000000ffff0eb224 */ /* 0x004fe200078e0a0e */
[----:B------:R-:W-:-:S02]  /*8340*/  ISETP.GE.AND P3, PT, R4, RZ, PT ;  /* 0x000000ff0400720c */ /* 0x000fc40003f66270 */
[----:B------:R-:W2:Y:S04]  /*8350*/  LDL R4, [R1+0x25ac] ;  /* 0x0025ac0001047983 */ /* 0x000ea80000100800 */
[----:B------:R0:W-:Y:S04]  /*8360*/  STL [R1+0x1e0], R14 ;  /* 0x0001e00e01007387 */ /* 0x0001e80000100800 */
[----:B0-----:R-:W2:Y:S01]  /*8370*/  LDL.LU R14, [R1+0x58] ;  /* 0x00005800010e7983 */ /* 0x001ea20000300800 */
[----:B----4-:R-:W-:Y:S01]  /*8380*/  @!P1 IMAD.MOV R12, RZ, RZ, -R12 ;  /* 0x000000ffff0c9224 */ /* 0x010fe200078e0a0c */
[----:B------:R-:W-:-:S02]  /*8390*/  ISETP.GE.AND P1, PT, R6, RZ, PT ;  /* 0x000000ff0600720c */ /* 0x000fc40003f26270 */
[----:B------:R-:W4:Y:S04]  /*83a0*/  LDL R6, [R1+0x25a8] ;  /* 0x0025a80001067983 */ /* 0x000f280000100800 */
[----:B------:R0:W-:Y:S04]  /*83b0*/  STL [R1+0x1dc], R12 ;  /* 0x0001dc0c01007387 */ /* 0x0001e80000100800 */
[----:B0-----:R-:W3:Y:S01]  /*83c0*/  LDL.LU R12, [R1+0x54] ;  /* 0x00005400010c7983 */ /* 0x001ee20000300800 */
[----:B--2---:R-:W-:Y:S01]  /*83d0*/  @!P2 IMAD.MOV R14, RZ, RZ, -R14 ;  /* 0x000000ffff0ea224 */ /* 0x004fe200078e0a0e */
[----:B------:R-:W-:-:S02]  /*83e0*/  ISETP.GE.AND P2, PT, R2, RZ, PT ;  /* 0x000000ff0200720c */ /* 0x000fc40003f46270 */
[----:B------:R-:W2:Y:S04]  /*83f0*/  LDL R2, [R1+0x25a4] ;  /* 0x0025a40001027983 */ /* 0x000ea80000100800 */
[----:B------:R0:W-:Y:S04]  /*8400*/  STL [R1+0x1d8], R14 ;  /* 0x0001d80e01007387 */ /* 0x0001e80000100800 */
[----:B0-----:R-:W2:Y:S01]  /*8410*/  LDL.LU R14, [R1+0x50] ;  /* 0x00005000010e7983 */ /* 0x001ea20000300800 */
[----:B---3--:R-:W-:Y:S01]  /*8420*/  @!P4 IMAD.MOV R12, RZ, RZ, -R12 ;  /* 0x000000ffff0cc224 */ /* 0x008fe200078e0a0c */
[----:B------:R-:W-:-:S02]  /*8430*/  ISETP.GE.AND P4, PT, R5, RZ, PT ;  /* 0x000000ff0500720c */ /* 0x000fc40003f86270 */
[----:B------:R-:W3:Y:S04]  /*8440*/  LDL R5, [R1+0x25a0] ;  /* 0x0025a00001057983 */ /* 0x000ee80000100800 */
        /* <DEDUP_REMOVED lines=28> */
[----:B----4-:R-:W-:-:S02]  /*8610*/  ISETP.GE.AND P5, PT, R6, RZ, PT ;  /* 0x000000ff0600720c */ /* 0x010fc40003fa6270 */
        /* <DEDUP_REMOVED lines=343> */
[----:B--2---:R-:W-:-:S05]  /*9b90*/  @!P4 IMAD.MOV R14, RZ, RZ, -R14 ;  /* 0x000000ffff0ec224 */ /* 0x004fca00078e0a0e */
[----:B------:R0:W-:Y:S04]  /*9ba0*/  STL [R1+0x5c], R14 ;  /* 0x00005c0e01007387 */ /* 0x0001e80000100800 */
[----:B0-----:R-:W2:Y:S01]  /*9bb0*/  LDL.LU R14, [R1+0x120] ;  /* 0x00012000010e7983 */ /* 0x001ea20000300800 */
[----:B------:R-:W-:-:S03]  /*9bc0*/  ISETP.GE.AND P4, PT, R0, RZ, PT ;  /* 0x000000ff0000720c */ /* 0x000fc60003f86270 */
[----:B------:R-:W2:Y:S01]  /*9bd0*/  LDL R0, [R1+0x2478] ;  /* 0x0024780001007983 */ /* 0x000ea20000100800 */
[----:B---3--:R-:W-:-:S05]  /*9be0*/  @!P5 IMAD.MOV R12, RZ, RZ, -R12 ;  /* 0x000000ffff0cd224 */ /* 0x008fca00078e0a0c */
[----:B------:R0:W-:Y:S04]  /*9bf0*/  STL [R1+0x58], R12 ;  /* 0x0000580c01007387 */ /* 0x0001e80000100800 */
[----:B0-----:R-:W3:Y:S01]  /*9c00*/  LDL.LU R12, [R1+0x144] ;  /* 0x00014400010c7983 */ /* 0x001ee20000300800 */
[----:B----4-:R-:W-:-:S03]  /*9c10*/  ISETP.GE.AND P5, PT, R13, RZ, PT ;  /* 0x000000ff0d00720c */ /* 0x010fc60003fa6270 */
[----:B------:R-:W4:Y:S01]  /*9c20*/  LDL R13, [R1+0x246c] ;  /* 0x00246c00010d7983 */ /* 0x000f220000100800 */
[----:B--2---:R-:W-:Y:S01]  /*9c30*/  @!P3 IMAD.MOV R14, RZ, RZ, -R14 ;  /* 0x000000ffff0eb224 */ /* 0x004fe200078e0a0e */
[----:B------:R-:W-:Y:S02]  /*9c40*/  ISETP.GE.AND P3, PT, R4, RZ, PT ;  /* 0x000000ff0400720c */ /* 0x000fe40003f66270 */
[----:B------:R-:W2:Y:S04]  /*9c50*/  LDL.LU R4, [R1+0x148] ;  /* 0x0001480001047983 */ /* 0x000ea80000300800 */
[----:B------:R-:W-:Y:S01]  /*9c60*/  STL [R1+0x54], R14 ;  /* 0x0000540e01007387 */ /* 0x000fe20000100800 */
[----:B---3--:R-:W-:-:S05]  /*9c70*/  @!P1 IMAD.MOV R12, RZ, RZ, -R12 ;  /* 0x000000ffff0c9224 */ /* 0x008fca00078e0a0c */
[----:B------:R0:W-:Y:S01]  /*9c80*/  STL [R1+0x50], R12 ;  /* 0x0000500c01007387 */ /* 0x0001e20000100800 */
[----:B------:R-:W-:-:S03]  /*9c90*/  ISETP.GE.AND P1, PT, R6, RZ, PT ;  /* 0x000000ff0600720c */ /* 0x000fc60003f26270 */
[----:B0-----:R-:W3:Y:S04]  /*9ca0*/  LDL R12, [R1+0x2470] ;  /* 0x00247000010c7983 */ /* 0x001ee80000100800 */
[----:B------:R-:W3:Y:S04]  /*9cb0*/  LDL.LU R14, [R1+0x128] ;  /* 0x00012800010e7983 */ /* 0x000ee80000300800 */
[----:B------:R-:W4:Y:S01]  /*9cc0*/  LDL R6, [R1+0x2464] ;  /* 0x0024640001067983 */ /* 0x000f220000100800 */
[----:B--2---:R-:W-:Y:S01]  /*9cd0*/  @!P2 IMAD.MOV R4, RZ, RZ, -R4 ;  /* 0x000000ffff04a224 */ /* 0x004fe200078e0a04 */
[----:B------:R-:W-:-:S02]  /*9ce0*/  ISETP.GE.AND P2, PT, R2, RZ, PT ;  /* 0x000000ff0200720c */ /* 0x000fc40003f46270 */
[----:B------:R-:W2:Y:S04]  /*9cf0*/  LDL.LU R2, [R1+0x130] ;  /* 0x0001300001027983 */ /* 0x000ea80000300800 */
[----:B------:R0:W-:Y:S04]  /*9d00*/  STL [R1+0x4c], R4 ;  /* 0x00004c0401007387 */ /* 0x0001e80000100800 */
[----:B0-----:R-:W4:Y:S01]  /*9d10*/  LDL R4, [R1+0x2468] ;  /* 0x0024680001047983 */ /* 0x001f220000100800 */
[----:B---3--:R-:W-:-:S05]  /*9d20*/  @!P4 IMAD.MOV R14, RZ, RZ, -R14 ;  /* 0x000000ffff0ec224 */ /* 0x008fca00078e0a0e */
[----:B------:R0:W-:Y:S01]  /*9d30*/  STL [R1+0x48], R14 ;  /* 0x0000480e01007387 */ /* 0x0001e20000100800 */
[----:B------:R-:W-:-:S03]  /*9d40*/  ISETP.GE.AND P4, PT, R5, RZ, PT ;  /* 0x000000ff0500720c */ /* 0x000fc60003f86270 */
[----:B0-----:R-:W3:Y:S04]  /*9d50*/  LDL.LU R14, [R1+0xec] ;  /* 0x0000ec00010e7983 */ /* 0x001ee80000300800 */
[----:B------:R-:W4:Y:S01]  /*9d60*/  LDL R5, [R1+0x245c] ;  /* 0x00245c0001057983 */ /* 0x000f220000100800 */
[----:B--2---:R-:W-:Y:S01]  /*9d70*/  @!P5 IMAD.MOV R2, RZ, RZ, -R2 ;  /* 0x000000ffff02d224 */ /* 0x004fe200078e0a02 */
[----:B------:R-:W-:Y:S02]  /*9d80*/  ISETP.GE.AND P5, PT, R29, RZ, PT ;  /* 0x000000ff1d00720c */ /* 0x000fe40003fa6270 */
        /* <DEDUP_REMOVED lines=9> */
[----:B------:R-:W-:-:S04]  /*9e20*/  ISETP.GE.AND P1, PT, R0, RZ, PT ;  /* 0x000000ff0000720c */ /* 0x000fc80003f26270 */
[----:B------:R0:W-:Y:S04]  /*9e30*/  STL [R1+0x3c], R2 ;  /* 0x00003c0201007387 */ /* 0x0001e80000100800 */
[----:B0-----:R-:W2:Y:S04]  /*9e40*/  LDL R2, [R1+0x2458] ;  /* 0x0024580001027983 */ /* 0x001ea80000100800 */
[----:B------:R-:W2:Y:S04]  /*9e50*/  LDL.LU R0, [R1+0xf4] ;  /* 0x0000f40001007983 */ /* 0x000ea80000300800 */
[----:B------:R-:W2:Y:S01]  /*9e60*/  LDL R15, [R1+0x244c] ;  /* 0x00244c00010f7983 */ /* 0x000ea20000100800 */
[----:B---3--:R-:W-:Y:S01]  /*9e70*/  @!P2 IMAD.MOV R14, RZ, RZ, -R14 ;  /* 0x000000ffff0ea224 */ /* 0x008fe200078e0a0e */
[----:B----4-:R-:W-:-:S04]  /*9e80*/  ISETP.GE.AND P2, PT, R13, RZ, PT ;  /* 0x000000ff0d00720c */ /* 0x010fc80003f46270 */
[----:B------:R0:W-:Y:S04]  /*9e90*/  STL [R1+0x38], R14 ;  /* 0x0000380e01007387 */ /* 0x0001e80000100800 */
[----:B0-----:R-:W3:Y:S04]  /*9ea0*/  LDL R14, [R1+0x2450] ;  /* 0x00245000010e7983 */ /* 0x001ee80000100800 */
[----:B------:R-:W4:Y:S01]  /*9eb0*/  LDL.LU R13, [R1+0xfc] ;  /* 0x0000fc00010d7983 */ /* 0x000f220000300800 */
[----:B--2---:R-:W-:Y:S01]  /*9ec0*/  @!P4 IMAD.MOV R0, RZ, RZ, -R0 ;  /* 0x000000ffff00c224 */ /* 0x004fe200078e0a00 */
[----:B------:R-:W-:-:S04]  /*9ed0*/  ISETP.GE.AND P4, PT, R12, RZ, PT ;  /* 0x000000ff0c00720c */ /* 0x000fc80003f86270 */
[----:B------:R0:W-:Y:S04]  /*9ee0*/  STL [R1+0x34], R0 ;  /* 0x0000340001007387 */ /* 0x0001e80000100800 */
[----:B0-----:R-:W2:Y:S04]  /*9ef0*/  LDL R0, [R1+0x2444] ;  /* 0x0024440001007983 */ /* 0x001ea80000100800 */
[----:B------:R-:W2:Y:S01]  /*9f00*/  LDL.LU R12, [R1+0x24] ;  /* 0x00002400010c7983 */ /* 0x000ea20000300800 */
[----:B----4-:R-:W-:Y:S01]  /*9f10*/  @!P5 IMAD.MOV R13, RZ, RZ, -R13 ;  /* 0x000000ffff0dd224 */ /* 0x010fe200078e0a0d */
[----:B------:R-:W-:-:S04]  /*9f20*/  ISETP.GE.AND P5, PT, R6, RZ, PT ;  /* 0x000000ff0600720c */ /* 0x000fc80003fa6270 */
[----:B------:R0:W-:Y:S04]  /*9f30*/  STL [R1+0x30], R13 ;  /* 0x0000300d01007387 */ /* 0x0001e80000100800 */
[----:B0-----:R-:W4:Y:S04]  /*9f40*/  LDL R13, [R1+0x2448] ;  /* 0x00244800010d7983 */ /* 0x001f280000100800 */
[----:B------:R-:W3:Y:S01]  /*9f50*/  LDL.LU R6, [R1+0xd4] ;  /* 0x0000d40001067983 */ /* 0x000ee20000300800 */
[----:B--2---:R-:W-:Y:S01]  /*9f60*/  @!P3 IMAD.MOV R12, RZ, RZ, -R12 ;  /* 0x000000ffff0cb224 */ /* 0x004fe200078e0a0c */
[----:B------:R-:W-:-:S02]  /*9f70*/  ISETP.GE.AND P3, PT, R4, RZ, PT ;  /* 0x000000ff0400720c */ /* 0x000fc40003f66270 */
[----:B------:R-:W2:Y:S04]  /*9f80*/  LDL.LU R4, [R1+0xdc] ;  /* 0x0000dc0001047983 */ /* 0x000ea80000300800 */
[----:B------:R0:W-:Y:S04]  /*9f90*/  STL [R1+0x2c], R12 ;  /* 0x00002c0c01007387 */ /* 0x0001e80000100800 */
[----:B0-----:R-:W4:Y:S01]  /*9fa0*/  LDL R12, [R1+0x243c] ;  /* 0x00243c00010c7983 */ /* 0x001f220000100800 */
[----:B---3--:R-:W-:Y:S01]  /*9fb0*/  @!P1 IMAD.MOV R6, RZ, RZ, -R6 ;  /* 0x000000ffff069224 */ /* 0x008fe200078e0a06 */
[----:B------:R-:W-:-:S04]  /*9fc0*/  ISETP.GE.AND P1, PT, R5, RZ, PT ;  /* 0x000000ff0500720c */ /* 0x000fc80003f26270 */
[----:B------:R0:W-:Y:S04]  /*9fd0*/  STL [R1+0x28], R6 ;  /* 0x0000280601007387 */ /* 0x0001e80000100800 */
[----:B0-----:R-:W3:Y:S04]  /*9fe0*/  LDL.LU R6, [R1+0x2874] ;  /* 0x0028740001067983 */ /* 0x001ee80000300800 */
[----:B------:R-:W3:Y:S01]  /*9ff0*/  LDL.LU R5, [R1+0x20] ;  /* 0x0000200001057983 */ /* 0x000ee20000300800 */
[----:B--2---:R-:W-:Y:S01]  /*a000*/  @!P2 IMAD.MOV R4, RZ, RZ, -R4 ;  /* 0x000000ffff04a224 */ /* 0x004fe200078e0a04 */
[----:B------:R-:W-:-:S02]  /*a010*/  ISETP.GE.AND P2, PT, R29, RZ, PT ;  /* 0x000000ff1d00720c */ /* 0x000fc40003f46270 */
[----:B------:R-:W2:Y:S04]  /*a020*/  LDL R29, [R1+0x2440] ;  /* 0x00244000011d7983 */ /* 0x000ea80000100800 */
[----:B------:R0:W-:Y:S04]  /*a030*/  STL [R1+0x24], R4 ;  /* 0x0000240401007387 */ /* 0x0001e80000100800 */
[----:B0-----:R-:W2:Y:S01]  /*a040*/  LDL.LU R4, [R1+0x1c] ;  /* 0x00001c0001047983 */ /* 0x001ea20000300800 */
[----:B---3--:R-:W-:Y:S01]  /*a050*/  @!P4 IMAD.MOV R5, RZ, RZ, -R5 ;  /* 0x000000ffff05c224 */ /* 0x008fe200078e0a05 */
[----:B------:R-:W-:-:S04]  /*a060*/  ISETP.GE.AND P4, PT, R3, RZ, PT ;  /* 0x000000ff0300720c */ /* 0x000fc80003f86270 */
[----:B------:R0:W-:Y:S04]  /*a070*/  STL [R1+0x20], R5 ;  /* 0x0000200501007387 */ /* 0x0001e80000100800 */
[----:B0-----:R-:W3:Y:S04]  /*a080*/  LDL.LU R5, [R1+0x2870] ;  /* 0x0028700001057983 */ /* 0x001ee80000300800 */
[----:B------:R-:W3:Y:S01]  /*a090*/  LDL.LU R3, [R1+0x18] ;  /* 0x0000180001037983 */ /* 0x000ee20000300800 */
[----:B--2---:R-:W-:Y:S01]  /*a0a0*/  @!P5 IMAD.MOV R4, RZ, RZ, -R4 ;  /* 0x000000ffff04d224 */ /* 0x004fe200078e0a04 */
[----:B------:R-:W-:-:S04]  /*a0b0*/  ISETP.GE.AND P5, PT, R2, RZ, PT ;  /* 0x000000ff0200720c */ /* 0x000fc80003fa6270 */
[----:B------:R0:W-:Y:S04]  /*a0c0*/  STL [R1+0x1c], R4 ;  /* 0x00001c0401007387 */ /* 0x0001e80000100800 */
[----:B0-----:R-:W2:Y:S04]  /*a0d0*/  LDL.LU R4, [R1+0x286c] ;  /* 0x00286c0001047983 */ /* 0x001ea80000300800 */
[----:B------:R-:W2:Y:S01]  /*a0e0*/  LDL.LU R2, [R1+0x14] ;  /* 0x0000140001027983 */ /* 0x000ea20000300800 */
        /* <DEDUP_REMOVED lines=10> */
[----:B---3--:R-:W-:-:S05]  /*a190*/  @!P2 IMAD.MOV R15, RZ, RZ, -R15 ;  /* 0x000000ffff0fa224 */ /* 0x008fca00078e0a0f */
[----:B------:R0:W-:Y:S04]  /*a1a0*/  STL [R1+0x10], R15 ;  /* 0x0000100f01007387 */ /* 0x0001e80000100800 */
[----:B0-----:R-:W3:Y:S01]  /*a1b0*/  LDL.LU R15, [R1+0x8] ;  /* 0x00000800010f7983 */ /* 0x001ee20000300800 */
[----:B--2---:R-:W-:Y:S01]  /*a1c0*/  @!P4 IMAD.MOV R14, RZ, RZ, -R14 ;  /* 0x000000ffff0ec224 */ /* 0x004fe200078e0a0e */
[----:B----4-:R-:W-:-:S04]  /*a1d0*/  ISETP.GE.AND P4, PT, R13, RZ, PT ;  /* 0x000000ff0d00720c */ /* 0x010fc80003f86270 */
[----:B------:R0:W-:Y:S04]  /*a1e0*/  STL [R1+0x27cc], R14 ;  /* 0x0027cc0e01007387 */ /* 0x0001e80000100800 */
[----:B0-----:R-:W2:Y:S04]  /*a1f0*/  LDL R14, [R1+0x242c] ;  /* 0x00242c00010e7983 */ /* 0x001ea80000100800 */
[----:B------:R-:W4:Y:S01]  /*a200*/  LDL.LU R13, [R1+0x4] ;  /* 0x00000400010d7983 */ /* 0x000f220000300800 */
[----:B------:R-:W-:Y:S01]  /*a210*/  ISETP.GE.AND P2, PT, R0, RZ, PT ;  /* 0x000000ff0000720c */ /* 0x000fe20003f46270 */
[----:B---3--:R-:W-:Y:S01]  /*a220*/  @!P5 IMAD.MOV R15, RZ, RZ, -R15 ;  /* 0x000000ffff0fd224 */ /* 0x008fe200078e0a0f */
[----:B------:R-:W-:-:S04]  /*a230*/  ISETP.GE.AND P5, PT, R12, RZ, PT ;  /* 0x000000ff0c00720c */ /* 0x000fc80003fa6270 */
[----:B------:R0:W-:Y:S04]  /*a240*/  STL [R1+0x27d0], R15 ;  /* 0x0027d00f01007387 */ /* 0x0001e80000100800 */
[----:B0-----:R-:W3:Y:S04]  /*a250*/  LDL R15, [R1+0x2438] ;  /* 0x00243800010f7983 */ /* 0x001ee80000100800 */
[----:B------:R-:W2:Y:S04]  /*a260*/  LDL.LU R12, [R1] ;  /* 0x00000000010c7983 */ /* 0x000ea80000300800 */
[----:B------:R-:W3:Y:S01]  /*a270*/  LDL R0, [R1+0x2428] ;  /* 0x0024280001007983 */ /* 0x000ee20000100800 */
[----:B----4-:R-:W-:Y:S01]  /*a280*/  @!P3 IMAD.MOV R13, RZ, RZ, -R13 ;  /* 0x000000ffff0db224 */ /* 0x010fe200078e0a0d */
[----:B------:R-:W-:-:S04]  /*a290*/  ISETP.GE.AND P3, PT, R29, RZ, PT ;  /* 0x000000ff1d00720c */ /* 0x000fc80003f66270 */
[----:B------:R0:W-:Y:S04]  /*a2a0*/  STL [R1+0x27d4], R13 ;  /* 0x0027d40d01007387 */ /* 0x0001e80000100800 */
[----:B0-----:R-:W4:Y:S04]  /*a2b0*/  LDL R13, [R1+0x2434] ;  /* 0x00243400010d7983 */ /* 0x001f280000100800 */
[----:B------:R-:W3:Y:S01]  /*a2c0*/  LDL.LU R29, [R1+0x2860] ;  /* 0x00286000011d7983 */ /* 0x000ee20000300800 */
[----:B------:R-:W-:Y:S02]  /*a2d0*/  @!P4 IMAD.MOV R2, RZ, RZ, -R2 ;  /* 0x000000ffff02c224 */ /* 0x000fe400078e0a02 */
[----:B--2---:R-:W-:-:S05]  /*a2e0*/  @!P1 IMAD.MOV R12, RZ, RZ, -R12 ;  /* 0x000000ffff0c9224 */ /* 0x004fca00078e0a0c */
[----:B------:R0:W-:Y:S04]  /*a2f0*/  STL [R1+0x27d8], R12 ;  /* 0x0027d80c01007387 */ /* 0x0001e80000100800 */
[----:B0-----:R-:W2:Y:S01]  /*a300*/  LDL R12, [R1+0x241c] ;  /* 0x00241c00010c7983 */ /* 0x001ea20000100800 */
[----:B----4-:R-:W-:-:S03]  /*a310*/  ISETP.GE.AND P1, PT, R13, RZ, PT ;  /* 0x000000ff0d00720c */ /* 0x010fc60003f26270 */
[----:B------:R-:W4:Y:S01]  /*a320*/  LDL R13, [R1+0x2420] ;  /* 0x00242000010d7983 */ /* 0x000f220000100800 */
[----:B---3--:R-:W-:Y:S01]  /*a330*/  @!P2 IMAD.MOV R29, RZ, RZ, -R29 ;  /* 0x000000ffff1da224 */ /* 0x008fe200078e0a1d */
[----:B------:R-:W-:-:S04]  /*a340*/  ISETP.GE.AND P2, PT, R15, RZ, PT ;  /* 0x000000ff0f00720c */ /* 0x000fc80003f46270 */
[----:B------:R0:W-:Y:S04]  /*a350*/  STL [R1+0x27dc], R29 ;  /* 0x0027dc1d01007387 */ /* 0x0001e80000100800 */
[----:B------:R-:W3:Y:S04]  /*a360*/  LDL R15, [R1+0x2414] ;  /* 0x00241400010f7983 */ /* 0x000ee80000100800 */
[----:B0-----:R-:W3:Y:S04]  /*a370*/  LDL R29, [R1+0x2424] ;  /* 0x00242400011d7983 */ /* 0x001ee80000100800 */
[----:B------:R0:W-:Y:S04]  /*a380*/  STL [R1+0x27e0], R2 ;  /* 0x0027e00201007387 */ /* 0x0001e80000100800 */
[----:B0-----:R-:W4:Y:S01]  /*a390*/  LDL R2, [R1+0x2430] ;  /* 0x0024300001027983 */ /* 0x001f220000100800 */
[----:B------:R-:W-:Y:S01]  /*a3a0*/  @!P5 IMAD.MOV R3, RZ, RZ, -R3 ;  /* 0x000000ffff03d224 */ /* 0x000fe200078e0a03 */
[----:B------:R-:W-:Y:S01]  /*a3b0*/  ISETP.GE.AND P4, PT, R14, RZ, PT ;  /* 0x000000ff0e00720c */ /* 0x000fe20003f86270 */
[----:B------:R-:W-:Y:S01]  /*a3c0*/  @!P3 IMAD.MOV R4, RZ, RZ, -R4 ;  /* 0x000000ffff04b224 */ /* 0x000fe200078e0a04 */
[----:B------:R-:W4:Y:S01]  /*a3d0*/  LDL R14, [R1+0x2418] ;  /* 0x00241800010e7983 */ /* 0x000f220000100800 */
[----:B------:R-:W-:-:S03]  /*a3e0*/  @!P1 IMAD.MOV R5, RZ, RZ, -R5 ;  /* 0x000000ffff059224 */ /* 0x000fc600078e0a05 */
[----:B------:R-:W-:Y:S01]  /*a3f0*/  STL [R1+0x27e4], R3 ;  /* 0x0027e40301007387 */ /* 0x000fe20000100800 */
[----:B------:R-:W-:Y:S01]  /*a400*/  ISETP.GE.AND P1, PT, R0, RZ, PT ;  /* 0x000000ff0000720c */ /* 0x000fe20003f26270 */
[----:B------:R-:W-:-:S05]  /*a410*/  @!P2 IMAD.MOV R6, RZ, RZ, -R6 ;  /* 0x000000ffff06a224 */ /* 0x000fca00078e0a06 */
[----:B------:R-:W-:Y:S01]  /*a420*/  @!P4 IMAD.MOV R7, RZ, RZ, -R7 ;  /* 0x000000ffff07c224 */ /* 0x000fe200078e0a07 */
[----:B--2---:R-:W-:Y:S02]  /*a430*/  ISETP.GE.AND P2, PT, R12, RZ, PT ;  /* 0x000000ff0c00720c */ /* 0x004fe40003f46270 */
[----:B---3--:R-:W-:Y:S02]  /*a440*/  ISETP.GE.AND P3, PT, R29, RZ, PT ;  /* 0x000000ff1d00720c */ /* 0x008fe40003f66270 */
[----:B----4-:R-:W-:Y:S02]  /*a450*/  ISETP.GE.AND P5, PT, R2, RZ, PT ;  /* 0x000000ff0200720c */ /* 0x010fe40003fa6270 */
[----:B------:R-:W2:Y:S04]  /*a460*/  LDL R2, [R1+0x240c] ;  /* 0x00240c0001027983 */ /* 0x000ea80000100800 */
[----:B------:R-:W-:Y:S04]  /*a470*/  STL [R1+0x27e8], R4 ;  /* 0x0027e80401007387 */ /* 0x000fe80000100800 */
[----:B------:R-:W3:Y:S04]  /*a480*/  LDL R29, [R1+0x2410] ;  /* 0x00241000011d7983 */ /* 0x000ee80000100800 */
[----:B------:R0:W-:Y:S04]  /*a490*/  STL [R1+0x27ec], R5 ;  /* 0x0027ec0501007387 */ /* 0x0001e80000100800 */
[----:B------:R-:W4:Y:S01]  /*a4a0*/  LDL R0, [R1+0x2408] ;  /* 0x0024080001007983 */ /* 0x000f220000100800 */
[----:B------:R-:W-:-:S03]  /*a4b0*/  ISETP.GE.AND P4, PT, R13, RZ, PT ;  /* 0x000000ff0d00720c */ /* 0x000fc60003f86270 */
[----:B------:R-:W-:Y:S04]  /*a4c0*/  STL [R1+0x27f0], R6 ;  /* 0x0027f00601007387 */ /* 0x000fe80000100800 */
[----:B------:R-:W4:Y:S04]  /*a4d0*/  LDL R12, [R1+0x2404] ;  /* 0x00240400010c7983 */ /* 0x000f280000100800 */
[----:B------:R-:W-:Y:S04]  /*a4e0*/  STL [R1+0x27f4], R7 ;  /* 0x0027f40701007387 */ /* 0x000fe80000100800 */
[----:B------:R-:W4:Y:S01]  /*a4f0*/  LDL R13, [R1+0x23ec] ;  /* 0x0023ec00010d7983 */ /* 0x000f220000100800 */
[----:B------:R-:W-:-:S02]  /*a500*/  @!P5 IMAD.MOV R8, RZ, RZ, -R8 ;  /* 0x000000ffff08d224 */ /* 0x000fc400078e0a08 */
[----:B------:R-:W-:Y:S01]  /*a510*/  @!P3 IMAD.MOV R9, RZ, RZ, -R9 ;  /* 0x000000ffff09b224 */ /* 0x000fe200078e0a09 */
[----:B------:R-:W-:Y:S01]  /*a520*/  ISETP.GE.AND P5, PT, R15, RZ, PT ;  /* 0x000000ff0f00720c */ /* 0x000fe20003fa6270 */
[----:B------:R-:W-:Y:S01]  /*a530*/  @!P1 IMAD.MOV R10, RZ, RZ, -R10 ;  /* 0x000000ffff0a9224 */ /* 0x000fe200078e0a0a */
[----:B------:R-:W-:Y:S01]  /*a540*/  STL [R1+0x27f8], R8 ;  /* 0x0027f80801007387 */ /* 0x000fe20000100800 */
[----:B------:R-:W-:Y:S01]  /*a550*/  @!P2 IMAD.MOV R11, RZ, RZ, -R11 ;  /* 0x000000ffff0ba224 */ /* 0x000fe200078e0a0b */
[----:B------:R-:W-:Y:S01]  /*a560*/  ISETP.GE.AND P3, PT, R14, RZ, PT ;  /* 0x000000ff0e00720c */ /* 0x000fe20003f66270 */
[----:B------:R-:W-:Y:S01]  /*a570*/  @!P4 IMAD.MOV R16, RZ, RZ, -R16 ;  /* 0x000000ffff10c224 */ /* 0x000fe200078e0a10 */
[----:B------:R-:W4:Y:S04]  /*a580*/  LDL R15, [R1+0x23f0] ;  /* 0x0023f000010f7983 */ /* 0x000f280000100800 */
[----:B------:R-:W-:Y:S04]  /*a590*/  STL [R1+0x27fc], R9 ;  /* 0x0027fc0901007387 */ /* 0x000fe80000100800 */
[----:B------:R-:W4:Y:S04]  /*a5a0*/  LDL R14, [R1+0x23f4] ;  /* 0x0023f400010e7983 */ /* 0x000f280000100800 */
[----:B------:R-:W-:Y:S04]  /*a5b0*/  STL [R1+0x2800], R10 ;  /* 0x0028000a01007387 */ /* 0x000fe80000100800 */
[----:B------:R-:W-:Y:S04]  /*a5c0*/  STL [R1+0x2804], R11 ;  /* 0x0028040b01007387 */ /* 0x000fe80000100800 */
[----:B0-----:R-:W4:Y:S04]  /*a5d0*/  LDL R5, [R1+0x23f8] ;  /* 0x0023f80001057983 */ /* 0x001f280000100800 */
[----:B------:R-:W-:Y:S04]  /*a5e0*/  STL [R1+0x2808], R16 ;  /* 0x0028081001007387 */ /* 0x000fe80000100800 */
[----:B------:R-:W4:Y:S01]  /*a5f0*/  LDL R4, [R1+0x23fc] ;  /* 0x0023fc0001047983 */ /* 0x000f220000100800 */
[----:B------:R-:W-:-:S02]  /*a600*/  @!P5 IMAD.MOV R17, RZ, RZ, -R17 ;  /* 0x000000ffff11d224 */ /* 0x000fc400078e0a11 */
[----:B------:R-:W-:Y:S01]  /*a610*/  @!P3 IMAD.MOV R18, RZ, RZ, -R18 ;  /* 0x000000ffff12b224 */ /* 0x000fe200078e0a12 */
[----:B--2---:R-:W-:Y:S02]  /*a620*/  ISETP.GE.AND P1, PT, R2, RZ, PT ;  /* 0x000000ff0200720c */ /* 0x004fe40003f26270 */
[----:B---3--:R-:W-:Y:S02]  /*a630*/  ISETP.GE.AND P2, PT, R29, RZ, PT ;  /* 0x000000ff1d00720c */ /* 0x008fe40003f46270 */
[----:B----4-:R-:W-:Y:S02]  /*a640*/  ISETP.GE.AND P4, PT, R0, RZ, PT ;  /* 0x000000ff0000720c */ /* 0x010fe40003f86270 */
[----:B------:R-:W2:Y:S07]  /*a650*/  LDL R0, [R1+0x2400] ;  /* 0x0024000001007983 */ /* 0x000eae0000100800 */
[----:B------:R-:W-:-:S02]  /*a660*/  @!P1 IMAD.MOV R19, RZ, RZ, -R19 ;  /* 0x000000ffff139224 */ /* 0x000fc400078e0a13 */
[----:B------:R-:W-:Y:S01]  /*a670*/  @!P2 IMAD.MOV R20, RZ, RZ, -R20 ;  /* 0x000000ffff14a224 */ /* 0x000fe200078e0a14 */
[----:B------:R-:W-:Y:S04]  /*a680*/  STL [R1+0x280c], R17 ;  /* 0x00280c1101007387 */ /* 0x000fe80000100800 */
[----:B------:R-:W-:Y:S04]  /*a690*/  STL [R1+0x2810], R18 ;  /* 0x0028101201007387 */ /* 0x000fe80000100800 */
[----:B------:R-:W-:Y:S04]  /*a6a0*/  STL [R1+0x2814], R19 ;  /* 0x0028141301007387 */ /* 0x000fe80000100800 */
[----:B------:R-:W-:Y:S04]  /*a6b0*/  STL [R1+0x2818], R20 ;  /* 0x0028181401007387 */ /* 0x000fe80000100800 */
[----:B------:R-:W3:Y:S04]  /*a6c0*/  LDL.LU R3, [R1+0x1e8] ;  /* 0x0001e80001037983 */ /* 0x000ee80000300800 */
[----:B------:R-:W4:Y:S01]  /*a6d0*/  LDL.LU R2, [R1+0x1e4] ;  /* 0x0001e40001027983 */ /* 0x000f220000300800 */
[----:B------:R-:W-:-:S02]  /*a6e0*/  ISETP.GE.AND P5, PT, R12, RZ, PT ;  /* 0x000000ff0c00720c */ /* 0x000fc40003fa6270 */
[----:B------:R-:W-:Y:S01]  /*a6f0*/  ISETP.GE.AND P3, PT, R13, RZ, PT ;  /* 0x000000ff0d00720c */ /* 0x000fe20003f66270 */
[----:B------:R-:W4:Y:S04]  /*a700*/  LDL.LU R29, [R1+0x1e0] ;  /* 0x0001e000011d7983 */ /* 0x000f280000300800 */
[----:B------:R-:W4:Y:S04]  /*a710*/  LDL.LU R12, [R1+0x1dc] ;  /* 0x0001dc00010c7983 */ /* 0x000f280000300800 */
[----:B------:R-:W4:Y:S01]  /*a720*/  LDL.LU R13, [R1+0x1d8] ;  /* 0x0001d800010d7983 */ /* 0x000f220000300800 */
[----:B------:R-:W-:Y:S01]  /*a730*/  ISETP.GE.AND P1, PT, R15, RZ, PT ;  /* 0x000000ff0f00720c */ /* 0x000fe20003f26270 */
[----:B------:R-:W-:Y:S01]  /*a740*/  @!P4 IMAD.MOV R21, RZ, RZ, -R21 ;  /* 0x000000ffff15c224 */ /* 0x000fe200078e0a15 */
[----:B------:R-:W-:Y:S01]  /*a750*/  ISETP.GE.AND P2, PT, R14, RZ, PT ;  /* 0x000000ff0e00720c */ /* 0x000fe20003f46270 */
[----:B------:R-:W-:Y:S01]  /*a760*/  @!P5 IMAD.MOV R22, RZ, RZ, -R22 ;  /* 0x000000ffff16d224 */ /* 0x000fe200078e0a16 */
[----:B------:R-:W4:Y:S01]  /*a770*/  LDL.LU R15, [R1+0x1d4] ;  /* 0x0001d400010f7983 */ /* 0x000f220000300800 */
[----:B------:R-:W-:Y:S01]  /*a780*/  ISETP.GE.AND P4, PT, R5, RZ, PT ;  /* 0x000000ff0500720c */ /* 0x000fe20003f86270 */
[----:B------:R-:W-:Y:S01]  /*a790*/  @!P3 IMAD.MOV R23, RZ, RZ, -R23 ;  /* 0x000000ffff17b224 */ /* 0x000fe200078e0a17 */
[----:B------:R-:W-:Y:S01]  /*a7a0*/  ISETP.NE.AND P0, PT, RZ, c[0x0][0x17c], PT ;  /* 0x00005f00ff007a0c */ /* 0x000fe20003f05270 */
[----:B------:R-:W4:Y:S01]  /*a7b0*/  LDL.LU R14, [R1+0x1d0] ;  /* 0x0001d000010e7983 */ /* 0x000f220000300800 */
[----:B------:R-:W-:-:S04]  /*a7c0*/  ISETP.GE.AND P5, PT, R4, RZ, PT ;  /* 0x000000ff0400720c */ /* 0x000fc80003fa6270 */
[----:B------:R-:W-:Y:S01]  /*a7d0*/  @!P1 IMAD.MOV R24, RZ, RZ, -R24 ;  /* 0x000000ffff189224 */ /* 0x000fe200078e0a18 */
[----:B------:R-:W-:Y:S01]  /*a7e0*/  STL [R1+0x281c], R21 ;  /* 0x00281c1501007387 */ /* 0x000fe20000100800 */
[----:B------:R-:W-:-:S03]  /*a7f0*/  @!P2 IMAD.MOV R25, RZ, RZ, -R25 ;  /* 0x000000ffff19a224 */ /* 0x000fc600078e0a19 */
[----:B------:R-:W-:Y:S01]  /*a800*/  @!P4 IMAD.MOV R26, RZ, RZ, -R26 ;  /* 0x000000ffff1ac224 */ /* 0x000fe200078e0a1a */
[----:B------:R-:W-:Y:S04]  /*a810*/  STL [R1+0x2820], R22 ;  /* 0x0028201601007387 */ /* 0x000fe80000100800 */
[----:B------:R-:W-:Y:S01]  /*a820*/  STL [R1+0x2824], R23 ;  /* 0x0028241701007387 */ /* 0x000fe20000100800 */
[----:B------:R-:W-:-:S03]  /*a830*/  @!P5 IMAD.MOV R27, RZ, RZ, -R27 ;  /* 0x000000ffff1bd224 */ /* 0x000fc600078e0a1b */
[----:B------:R-:W-:Y:S04]  /*a840*/  STL [R1+0x2828], R24 ;  /* 0x0028281801007387 */ /* 0x000fe80000100800 */
[----:B------:R-:W-:Y:S04]  /*a850*/  STL [R1+0x282c], R25 ;  /* 0x00282c1901007387 */ /* 0x000fe80000100800 */
[----:B------:R-:W-:Y:S04]  /*a860*/  STL [R1+0x2830], R26 ;  /* 0x0028301a01007387 */ /* 0x000fe80000100800 */
[----:B------:R-:W-:Y:S01]  /*a870*/  STL [R1+0x2834], R27 ;  /* 0x0028341b01007387 */ /* 0x000fe20000100800 */
[----:B--2---:R-:W-:-:S02]  /*a880*/  ISETP.GE.AND P6, PT, R0, RZ, PT ;  /* 0x000000ff0000720c */ /* 0x004fc40003fc6270 */
[----:B------:R-:W-:-:S11]  /*a890*/  LOP3.LUT R0, RZ, c[0x0][0x17c], RZ, 0x33, !PT ;  /* 0x00005f00ff007a12 */ /* 0x000fd600078e33ff */
[----:B------:R-:W-:Y:S01]  /*a8a0*/  @!P6 IMAD.MOV R28, RZ, RZ, -R28 ;  /* 0x000000ffff1ce224 */ /* 0x000fe200078e0a1c */
[----:B---3--:R-:W-:-:S04]  /*a8b0*/  SEL R5, R0, R3, !P0 ;  /* 0x0000000300057207 */ /* 0x008fc80004000000 */
[----:B------:R-:W-:Y:S01]  /*a8c0*/  STL [R1+0x2838], R28 ;  /* 0x0028381c01007387 */ /* 0x000fe20000100800 */
[----:B----4-:R-:W-:-:S03]  /*a8d0*/  SEL R4, R0, R2, !P0 ;  /* 0x0000000200047207 */ /* 0x010fc60004000000 */
[----:B------:R-:W-:Y:S01]  /*a8e0*/  STL [R1+0x1e8], R5 ;  /* 0x0001e80501007387 */ /* 0x000fe20000100800 */
[----:B------:R-:W-:-:S03]  /*a8f0*/  SEL R3, R0, R29, !P0 ;  /* 0x0000001d00037207 */ /* 0x000fc60004000000 */
[----:B------:R0:W-:Y:S01]  /*a900*/  STL [R1+0x1e4], R4 ;  /* 0x0001e40401007387 */ /* 0x0001e20000100800 */
[----:B------:R-:W-:-:S03]  /*a910*/  SEL R2, R0, R12, !P0 ;  /* 0x0000000c00027207 */ /* 0x000fc60004000000 */
[----:B------:R1:W-:Y:S01]  /*a920*/  STL [R1+0x1e0], R3 ;  /* 0x0001e00301007387 */ /* 0x0003e20000100800 */
[----:B0-----:R-:W-:-:S03]  /*a930*/  SEL R4, R0, R13, !P0 ;  /* 0x0000000d00047207 */ /* 0x001fc60004000000 */
[----:B------:R0:W-:Y:S04]  /*a940*/  STL [R1+0x1dc], R2 ;  /* 0x0001dc0201007387 */ /* 0x0001e80000100800 */
[----:B------:R-:W-:Y:S04]  /*a950*/  STL [R1+0x1d8], R4 ;  /* 0x0001d80401007387 */ /* 0x000fe80000100800 */
[----:B------:R-:W2:Y:S01]  /*a960*/  LDL.LU R28, [R1+0x1c0] ;  /* 0x0001c000011c7983 */ /* 0x000ea20000300800 */
[C---:B-1----:R-:W-:Y:S02]  /*a970*/  SEL R3, R0.reuse, R15, !P0 ;  /* 0x0000000f00037207 */ /* 0x042fe40004000000 */
[----:B0-----:R-:W-:-:S03]  /*a980*/  SEL R2, R0, R14, !P0 ;  /* 0x0000000e00027207 */ /* 0x001fc60004000000 */
[----:B------:R-:W-:Y:S04]  /*a990*/  STL [R1+0x1d4], R3 ;  /* 0x0001d40301007387 */ /* 0x000fe80000100800 */
[----:B--2---:R0:W-:Y:S04]  /*a9a0*/  STL [R1+0x2854], R28 ;  /* 0x0028541c01007387 */ /* 0x0041e80000100800 */
[----:B------:R-:W-:Y:S04]  /*a9b0*/  STL [R1+0x1d0], R2 ;  /* 0x0001d00201007387 */ /* 0x000fe80000100800 */
[----:B0-----:R-:W2:Y:S04]  /*a9c0*/  LDL.LU R28, [R1+0x1c4] ;  /* 0x0001c400011c7983 */ /* 0x001ea80000300800 */
[----:B--2---:R0:W-:Y:S04]  /*a9d0*/  STL [R1+0x2858], R28 ;  /* 0x0028581c01007387 */ /* 0x0041e80000100800 */
[----:B0-----:R-:W2:Y:S04]  /*a9e0*/  LDL.LU R28, [R1+0x1c8] ;  /* 0x0001c800011c7983 */ /* 0x001ea80000300800 */
[----:B--2---:R0:W-:Y:S04]  /*a9f0*/  STL [R1+0x285c], R28 ;  /* 0x00285c1c01007387 */ /* 0x0041e80000100800 */
[----:B0-----:R-:W2:Y:S04]  /*aa00*/  LDL.LU R28, [R1+0x1cc] ;  /* 0x0001cc00011c7983 */ /* 0x001ea80000300800 */
[----:B------:R-:W3:Y:S04]  /*aa10*/  LDL.LU R27, [R1+0x1bc] ;  /* 0x0001bc00011b7983 */ /* 0x000ee80000300800 */
[----:B------:R-:W4:Y:S04]  /*aa20*/  LDL.LU R26, [R1+0x1b8] ;  /* 0x0001b800011a7983 */ /* 0x000f280000300800 */
[----:B------:R-:W3:Y:S04]  /*aa30*/  LDL.LU R25, [R1+0x1b4] ;  /* 0x0001b40001197983 */ /* 0x000ee80000300800 */
        /* <DEDUP_REMOVED lines=23> */
[----:B------:R-:W3:Y:S01]  /*abb0*/  LDL.LU R14, [R1+0x12c] ;  /* 0x00012c00010e7983 */ /* 0x000ee20000300800 */
[----:B--2---:R-:W-:-:S05]  /*abc0*/  SEL R28, R0, R28, !P0 ;  /* 0x0000001c001c7207 */ /* 0x004fca0004000000 */
[----:B------:R0:W-:Y:S04]  /*abd0*/  STL [R1+0x1cc], R28 ;  /* 0x0001cc1c01007387 */ /* 0x0001e80000100800 */
[----:B0-----:R-:W2:Y:S02]  /*abe0*/  LDL.LU R28, [R1+0x285c] ;  /* 0x00285c00011c7983 */ /* 0x001ea40000300800 */
[----:B--2---:R-:W-:-:S05]  /*abf0*/  SEL R28, R0, R28, !P0 ;  /* 0x0000001c001c7207 */ /* 0x004fca0004000000 */
[----:B------:R0:W-:Y:S04]  /*ac00*/  STL [R1+0x1c8], R28 ;  /* 0x0001c81c01007387 */ /* 0x0001e80000100800 */
[----:B0-----:R-:W2:Y:S02]  /*ac10*/  LDL.LU R28, [R1+0x2858] ;  /* 0x00285800011c7983 */ /* 0x001ea40000300800 */
[----:B--2---:R-:W-:-:S05]  /*ac20*/  SEL R28, R0, R28, !P0 ;  /* 0x0000001c001c7207 */ /* 0x004fca0004000000 */
[----:B------:R0:W-:Y:S04]  /*ac30*/  STL [R1+0x1c4], R28 ;  /* 0x0001c41c01007387 */ /* 0x0001e80000100800 */
[----:B0-----:R-:W2:Y:S01]  /*ac40*/  LDL.LU R28, [R1+0x2854] ;  /* 0x00285400011c7983 */ /* 0x001ea20000300800 */
[C---:B---3--:R-:W-:Y:S02]  /*ac50*/  SEL R27, R0.reuse, R27, !P0 ;  /* 0x0000001b001b7207 */ /* 0x048fe40004000000 */
[----:B--2---:R-:W-:-:S05]  /*ac60*/  SEL R28, R0, R28, !P0 ;  /* 0x0000001c001c7207 */ /* 0x004fca0004000000 */
[----:B------:R4:W-:Y:S04]  /*ac70*/  STL [R1+0x1c0], R28 ;  /* 0x0001c01c01007387 */ /* 0x0009e80000100800 */
[----:B------:R0:W-:Y:S01]  /*ac80*/  STL [R1+0x1bc], R27 ;  /* 0x0001bc1b01007387 */ /* 0x0001e20000100800 */
[C---:B----4-:R-:W-:Y:S02]  /*ac90*/  SEL R28, R0.reuse, R26, !P0 ;  /* 0x0000001a001c7207 */ /* 0x050fe40004000000 */
[C---:B------:R-:W-:Y:S02]  /*aca0*/  SEL R26, R0.reuse, R24, !P0 ;  /* 0x00000018001a7207 */ /* 0x040fe40004000000 */
[C---:B0-----:R-:W-:Y:S02]  /*acb0*/  SEL R27, R0.reuse, R25, !P0 ;  /* 0x00000019001b7207 */ /* 0x041fe40004000000 */
[C---:B------:R-:W-:Y:S01]  /*acc0*/  SEL R25, R0.reuse, R23, !P0 ;  /* 0x0000001700197207 */ /* 0x040fe20004000000 */
[----:B------:R-:W-:Y:S01]  /*acd0*/  STL [R1+0x1b8], R28 ;  /* 0x0001b81c01007387 */ /* 0x000fe20000100800 */
[----:B------:R-:W-:-:S02]  /*ace0*/  SEL R24, R0, R22, !P0 ;  /* 0x0000001600187207 */ /* 0x000fc40004000000 */
[C---:B------:R-:W-:Y:S01]  /*acf0*/  SEL R23, R0.reuse, R21, !P0 ;  /* 0x0000001500177207 */ /* 0x040fe20004000000 */
[----:B------:R-:W-:Y:S01]  /*ad00*/  STL [R1+0x1b4], R27 ;  /* 0x0001b41b01007387 */ /* 0x000fe20000100800 */
[C---:B------:R-:W-:Y:S02]  /*ad10*/  SEL R22, R0.reuse, R20, !P0 ;  /* 0x0000001400167207 */ /* 0x040fe40004000000 */
[C---:B------:R-:W-:Y:S01]  /*ad20*/  SEL R21, R0.reuse, R19, !P0 ;  /* 0x0000001300157207 */ /* 0x040fe20004000000 */
[----:B------:R-:W-:Y:S01]  /*ad30*/  STL [R1+0x1b0], R26 ;  /* 0x0001b01a01007387 */ /* 0x000fe20000100800 */
[C---:B------:R-:W-:Y:S02]  /*ad40*/  SEL R20, R0.reuse, R18, !P0 ;  /* 0x0000001200147207 */ /* 0x040fe40004000000 */
[C---:B------:R-:W-:Y:S01]  /*ad50*/  SEL R19, R0.reuse, R17, !P0 ;  /* 0x0000001100137207 */ /* 0x040fe20004000000 */
[----:B------:R-:W-:Y:S01]  /*ad60*/  STL [R1+0x1ac], R25 ;  /* 0x0001ac1901007387 */ /* 0x000fe20000100800 */
[----:B------:R-:W-:-:S03]  /*ad70*/  SEL R18, R0, R16, !P0 ;  /* 0x0000001000127207 */ /* 0x000fc60004000000 */
        /* <DEDUP_REMOVED lines=20> */
[----:B------:R-:W-:Y:S04]  /*aec0*/  STL [R1+0x170], R10 ;  /* 0x0001700a01007387 */ /* 0x000fe80000100800 */
[----:B------:R-:W-:Y:S01]  /*aed0*/  STL [R1+0x16c], R9 ;  /* 0x00016c0901007387 */ /* 0x000fe20000100800 */
[----:B------:R-:W-:-:S03]  /*aee0*/  SEL R3, R0, R29, !P0 ;  /* 0x0000001d00037207 */ /* 0x000fc60004000000 */
[----:B------:R-:W-:Y:S01]  /*aef0*/  STL [R1+0x164], R8 ;  /* 0x0001640801007387 */ /* 0x000fe20000100800 */
[----:B------:R-:W-:-:S03]  /*af00*/  SEL R2, R0, R12, !P0 ;  /* 0x0000000c00027207 */ /* 0x000fc60004000000 */
[----:B------:R-:W-:Y:S04]  /*af10*/  STL [R1+0x15c], R7 ;  /* 0x00015c0701007387 */ /* 0x000fe80000100800 */
[----:B------:R-:W-:Y:S04]  /*af20*/  STL [R1+0x154], R6 ;  /* 0x0001540601007387 */ /* 0x000fe80000100800 */
[----:B------:R-:W-:Y:S04]  /*af30*/  STL [R1+0x148], R5 ;  /* 0x0001480501007387 */ /* 0x000fe80000100800 */
[----:B------:R0:W-:Y:S04]  /*af40*/  STL [R1+0x144], R4 ;  /* 0x0001440401007387 */ /* 0x0001e80000100800 */
        /* <DEDUP_REMOVED lines=151> */
[C---:B----4-:R-:W-:Y:S02]  /*b8c0*/  SEL R26, R0.reuse, R26, !P0 ;  /* 0x0000001a001a7207 */ /* 0x050fe40004000000 */
[C---:B------:R-:W-:Y:S02]  /*b8d0*/  SEL R25, R0.reuse, R25, !P0 ;  /* 0x0000001900197207 */ /* 0x040fe40004000000 */
[----:B------:R-:W-:-:S02]  /*b8e0*/  SEL R24, R0, R24, !P0 ;  /* 0x0000001800187207 */ /* 0x000fc40004000000 */
[C---:B------:R-:W-:Y:S02]  /*b8f0*/  SEL R23, R0.reuse, R23, !P0 ;  /* 0x0000001700177207 */ /* 0x040fe40004000000 */
[C---:B------:R-:W-:Y:S02]  /*b900*/  SEL R22, R0.reuse, R22, !P0 ;  /* 0x0000001600167207 */ /* 0x040fe40004000000 */
[C---:B------:R-:W-:Y:S02]  /*b910*/  SEL R21, R0.reuse, R21, !P0 ;  /* 0x0000001500157207 */ /* 0x040fe40004000000 */
[C---:B------:R-:W-:Y:S02]  /*b920*/  SEL R20, R0.reuse, R20, !P0 ;  /* 0x0000001400147207 */ /* 0x040fe40004000000 */
        /* <DEDUP_REMOVED lines=19> */
[----:B--2---:R-:W-:-:S05]  /*ba60*/  SEL R28, R0, R28, !P0 ;  /* 0x0000001c001c7207 */ /* 0x004fca0004000000 */
[----:B------:R0:W-:Y:S04]  /*ba70*/  STL [R1+0x7c], R28 ;  /* 0x00007c1c01007387 */ /* 0x0001e80000100800 */
[----:B0-----:R-:W2:Y:S04]  /*ba80*/  LDL.LU R28, [R1+0x2838] ;  /* 0x00283800011c7983 */ /* 0x001ea80000300800 */
[----:B------:R0:W-:Y:S04]  /*ba90*/  STL [R1+0x78], R27 ;  /* 0x0000781b01007387 */ /* 0x0001e80000100800 */
[----:B0-----:R-:W3:Y:S04]  /*baa0*/  LDL.LU R27, [R1+0x2834] ;  /* 0x00283400011b7983 */ /* 0x001ee80000300800 */
[----:B------:R0:W-:Y:S04]  /*bab0*/  STL [R1+0x74], R26 ;  /* 0x0000741a01007387 */ /* 0x0001e80000100800 */
[----:B0-----:R-:W4:Y:S04]  /*bac0*/  LDL.LU R26, [R1+0x2830] ;  /* 0x00283000011a7983 */ /* 0x001f280000300800 */
[----:B------:R0:W-:Y:S04]  /*bad0*/  STL [R1+0x70], R25 ;  /* 0x0000701901007387 */ /* 0x0001e80000100800 */
[----:B0-----:R-:W2:Y:S04]  /*bae0*/  LDL.LU R25, [R1+0x282c] ;  /* 0x00282c0001197983 */ /* 0x001ea80000300800 */
        /* <DEDUP_REMOVED lines=37> */
[----:B0-----:R-:W3:Y:S04]  /*bd40*/  LDL.LU R2, [R1+0x27e0] ;  /* 0x0027e00001027983 */ /* 0x001ee80000300800 */
        /* <DEDUP_REMOVED lines=9> */
[----:B0-----:R-:W4:Y:S01]  /*bde0*/  LDL.LU R14, [R1+0x27cc] ;  /* 0x0027cc00010e7983 */ /* 0x001f220000300800 */
[----:B--2---:R-:W-:-:S02]  /*bdf0*/  SEL R3, R0, R3, !P0 ;  /* 0x0000000300037207 */ /* 0x004fc40004000000 */
[C---:B---3--:R-:W-:Y:S02]  /*be00*/  SEL R2, R0.reuse, R2, !P0 ;  /* 0x0000000200027207 */ /* 0x048fe40004000000 */
[C---:B----4-:R-:W-:Y:S02]  /*be10*/  SEL R29, R0.reuse, R29, !P0 ;  /* 0x0000001d001d7207 */ /* 0x050fe40004000000 */
[C---:B------:R-:W-:Y:S02]  /*be20*/  SEL R12, R0.reuse, R12, !P0 ;  /* 0x0000000c000c7207 */ /* 0x040fe40004000000 */
[C---:B------:R-:W-:Y:S02]  /*be30*/  SEL R13, R0.reuse, R13, !P0 ;  /* 0x0000000d000d7207 */ /* 0x040fe40004000000 */
[C---:B------:R-:W-:Y:S02]  /*be40*/  SEL R15, R0.reuse, R15, !P0 ;  /* 0x0000000f000f7207 */ /* 0x040fe40004000000 */
[----:B------:R-:W-:-:S05]  /*be50*/  SEL R14, R0, R14, !P0 ;  /* 0x0000000e000e7207 */ /* 0x000fca0004000000 */
[----:B------:R-:W-:Y:S04]  /*be60*/  STL [R1+0x2740], R14 ;  /* 0x0027400e01007387 */ /* 0x000fe80000100800 */
[----:B------:R-:W-:Y:S04]  /*be70*/  STL [R1+0x2744], R15 ;  /* 0x0027440f01007387 */ /* 0x000fe80000100800 */
[----:B------:R0:W-:Y:S04]  /*be80*/  STL [R1+0x2748], R13 ;  /* 0x0027480d01007387 */ /* 0x0001e80000100800 */
[----:B0-----:R-:W2:Y:S04]  /*be90*/  LDL.LU R13, [R1+0x1d8] ;  /* 0x0001d800010d7983 */ /* 0x001ea80000300800 */
[----:B------:R-:W3:Y:S04]  /*bea0*/  LDL.LU R15, [R1+0x1d4] ;  /* 0x0001d400010f7983 */ /* 0x000ee80000300800 */
[----:B------:R-:W4:Y:S04]  /*beb0*/  LDL.LU R14, [R1+0x1d0] ;  /* 0x0001d000010e7983 */ /* 0x000f280000300800 */
[----:B------:R0:W-:Y:S04]  /*bec0*/  STL [R1+0x274c], R12 ;  /* 0x00274c0c01007387 */ /* 0x0001e80000100800 */
[----:B0-----:R-:W2:Y:S04]  /*bed0*/  LDL.LU R12, [R1+0x1dc] ;  /* 0x0001dc00010c7983 */ /* 0x001ea80000300800 */
[----:B------:R0:W-:Y:S04]  /*bee0*/  STL [R1+0x2750], R29 ;  /* 0x0027501d01007387 */ /* 0x0001e80000100800 */
[----:B0-----:R-:W2:Y:S04]  /*bef0*/  LDL.LU R29, [R1+0x1e0] ;  /* 0x0001e000011d7983 */ /* 0x001ea80000300800 */
[----:B------:R0:W-:Y:S04]  /*bf00*/  STL [R1+0x2754], R2 ;  /* 0x0027540201007387 */ /* 0x0001e80000100800 */
[----:B0-----:R-:W2:Y:S04]  /*bf10*/  LDL.LU R2, [R1+0x1e4] ;  /* 0x0001e40001027983 */ /* 0x001ea80000300800 */
[----:B------:R0:W-:Y:S04]  /*bf20*/  STL [R1+0x2758], R3 ;  /* 0x0027580301007387 */ /* 0x0001e80000100800 */
[----:B0-----:R-:W3:Y:S01]  /*bf30*/  LDL.LU R3, [R1+0x1e8] ;  /* 0x0001e80001037983 */ /* 0x001ee20000300800 */
[----:B------:R-:W-:-:S02]  /*bf40*/  SEL R4, R0, R4, !P0 ;  /* 0x0000000400047207 */ /* 0x000fc40004000000 */
[C---:B------:R-:W-:Y:S02]  /*bf50*/  SEL R5, R0.reuse, R5, !P0 ;  /* 0x0000000500057207 */ /* 0x040fe40004000000 */
[C---:B------:R-:W-:Y:S02]  /*bf60*/  SEL R6, R0.reuse, R6, !P0 ;  /* 0x0000000600067207 */ /* 0x040fe40004000000 */
[C---:B------:R-:W-:Y:S01]  /*bf70*/  SEL R7, R0.reuse, R7, !P0 ;  /* 0x0000000700077207 */ /* 0x040fe20004000000 */
[----:B------:R-:W-:Y:S01]  /*bf80*/  STL [R1+0x275c], R4 ;  /* 0x00275c0401007387 */ /* 0x000fe20000100800 */
[C---:B------:R-:W-:Y:S02]  /*bf90*/  SEL R8, R0.reuse, R8, !P0 ;  /* 0x0000000800087207 */ /* 0x040fe40004000000 */
        /* <DEDUP_REMOVED lines=30> */
[----:B------:R-:W-:Y:S04]  /*c180*/  STL [R1+0x2798], R23 ;  /* 0x0027981701007387 */ /* 0x000fe80000100800 */
[----:B------:R-:W-:Y:S04]  /*c190*/  STL [R1+0x279c], R24 ;  /* 0x00279c1801007387 */ /* 0x000fe80000100800 */
[----:B------:R-:W-:Y:S04]  /*c1a0*/  STL [R1+0x27a0], R25 ;  /* 0x0027a01901007387 */ /* 0x000fe80000100800 */
[----:B------:R-:W-:Y:S04]  /*c1b0*/  STL [R1+0x27a4], R26 ;  /* 0x0027a41a01007387 */ /* 0x000fe80000100800 */
[----:B------:R-:W-:Y:S04]  /*c1c0*/  STL [R1+0x27a8], R27 ;  /* 0x0027a81b01007387 */ /* 0x000fe80000100800 */
[----:B------:R3:W-:Y:S01]  /*c1d0*/  STL [R1+0x27ac], R0 ;  /* 0x0027ac0001007387 */ /* 0x0007e20000100800 */
[----:B--2---:R-:W-:-:S02]  /*c1e0*/  IMAD R28, R2, c[0x0][0x190], RZ ;  /* 0x00006400021c7a24 */ /* 0x004fc400078e02ff */
[----:B------:R-:W-:-:S03]  /*c1f0*/  IMAD R2, R29, c[0x0][0x190], RZ ;  /* 0x000064001d027a24 */ /* 0x000fc600078e02ff */
[----:B------:R-:W-:Y:S01]  /*c200*/  STL [R1+0x27b0], R28 ;  /* 0x0027b01c01007387 */ /* 0x000fe20000100800 */
[----:B---3--:R-:W-:Y:S02]  /*c210*/  IMAD R0, R3, c[0x0][0x190], RZ ;  /* 0x0000640003007a24 */ /* 0x008fe400078e02ff */
[----:B------:R-:W-:-:S03]  /*c220*/  IMAD R3, R13, c[0x0][0x190], RZ ;  /* 0x000064000d037a24 */ /* 0x000fc600078e02ff */
[----:B------:R0:W-:Y:S04]  /*c230*/  STL [R1+0x698], R0 ;  /* 0x0006980001007387 */ /* 0x0001e80000100800 */
[----:B------:R1:W-:Y:S01]  /*c240*/  STL [R1+0xd8], R2 ;  /* 0x0000d80201007387 */ /* 0x0003e20000100800 */
[----:B0-----:R-:W-:-:S05]  /*c250*/  IMAD R0, R12, c[0x0][0x190], RZ ;  /* 0x000064000c007a24 */ /* 0x001fca00078e02ff */
[----:B------:R4:W-:Y:S04]  /*c260*/  STL [R1+0xe0], R0 ;  /* 0x0000e00001007387 */ /* 0x0009e80000100800 */
[----:B------:R-:W-:Y:S04]  /*c270*/  STL [R1+0xf0], R3 ;  /* 0x0000f00301007387 */ /* 0x000fe80000100800 */
[----:B------:R-:W2:Y:S01]  /*c280*/  LDL.LU R28, [R1+0x1c4] ;  /* 0x0001c400011c7983 */ /* 0x000ea20000300800 */
[----:B-1----:R-:W-:Y:S02]  /*c290*/  IMAD R2, R15, c[0x0][0x190], RZ ;  /* 0x000064000f027a24 */ /* 0x002fe400078e02ff */
[----:B----4-:R-:W-:-:S03]  /*c2a0*/  IMAD R0, R14, c[0x0][0x190], RZ ;  /* 0x000064000e007a24 */ /* 0x010fc600078e02ff */
[----:B------:R-:W-:Y:S04]  /*c2b0*/  STL [R1+0x2fc], R2 ;  /* 0x0002fc0201007387 */ /* 0x000fe80000100800 */
[----:B--2---:R0:W-:Y:S04]  /*c2c0*/  STL [R1+0x27c4], R28 ;  /* 0x0027c41c01007387 */ /* 0x0041e80000100800 */
[----:B------:R-:W-:Y:S04]  /*c2d0*/  STL [R1+0x300], R0 ;  /* 0x0003000001007387 */ /* 0x000fe80000100800 */
        /* <DEDUP_REMOVED lines=31> */
[----:B--2---:R-:W-:-:S05]  /*c4d0*/  IMAD R28, R28, c[0x0][0x190], RZ ;  /* 0x000064001c1c7a24 */ /* 0x004fca00078e02ff */
[----:B------:R0:W-:Y:S04]  /*c4e0*/  STL [R1+0x304], R28 ;  /* 0x0003041c01007387 */ /* 0x0001e80000100800 */
[----:B0-----:R-:W2:Y:S02]  /*c4f0*/  LDL.LU R28, [R1+0x27c8] ;  /* 0x0027c800011c7983 */ /* 0x001ea40000300800 */
[----:B--2---:R-:W-:-:S05]  /*c500*/  IMAD R28, R28, c[0x0][0x190], RZ ;  /* 0x000064001c1c7a24 */ /* 0x004fca00078e02ff */
[----:B------:R0:W-:Y:S04]  /*c510*/  STL [R1+0x308], R28 ;  /* 0x0003081c01007387 */ /* 0x0001e80000100800 */
[----:B0-----:R-:W2:Y:S01]  /*c520*/  LDL.LU R28, [R1+0x27c4] ;  /* 0x0027c400011c7983 */ /* 0x001ea20000300800 */
[----:B---3--:R-:W-:Y:S02]  /*c530*/  IMAD R0, R0, c[0x0][0x190], RZ ;  /* 0x0000640000007a24 */ /* 0x008fe400078e02ff */
[----:B----4-:R-:W-:Y:S02]  /*c540*/  IMAD R27, R27, c[0x0][0x190], RZ ;  /* 0x000064001b1b7a24 */ /* 0x010fe400078e02ff */
[----:B------:R-:W-:Y:S02]  /*c550*/  IMAD R26, R26, c[0x0][0x190], RZ ;  /* 0x000064001a1a7a24 */ /* 0x000fe400078e02ff */
[----:B------:R-:W-:-:S02]  /*c560*/  IMAD R24, R24, c[0x0][0x190], RZ ;  /* 0x0000640018187a24 */ /* 0x000fc400078e02ff */
[----:B------:R-:W-:Y:S02]  /*c570*/  IMAD R23, R23, c[0x0][0x190], RZ ;  /* 0x0000640017177a24 */ /* 0x000fe400078e02ff */
[----:B------:R-:W-:Y:S02]  /*c580*/  IMAD R21, R21, c[0x0][0x190], RZ ;  /* 0x0000640015157a24 */ /* 0x000fe400078e02ff */
[----:B------:R-:W-:Y:S02]  /*c590*/  IMAD R20, R20, c[0x0][0x190], RZ ;  /* 0x0000640014147a24 */ /* 0x000fe400078e02ff */
[----:B------:R-:W-:Y:S02]  /*c5a0*/  IMAD R18, R18, c[0x0][0x190], RZ ;  /* 0x0000640012127a24 */ /* 0x000fe400078e02ff */
[----:B------:R-:W-:Y:S02]  /*c5b0*/  IMAD R17, R17, c[0x0][0x190], RZ ;  /* 0x0000640011117a24 */ /* 0x000fe400078e02ff */
[----:B------:R-:W-:-:S02]  /*c5c0*/  IMAD R11, R11, c[0x0][0x190], RZ ;  /* 0x000064000b0b7a24 */ /* 0x000fc400078e02ff */
[----:B------:R-:W-:Y:S02]  /*c5d0*/  IMAD R10, R10, c[0x0][0x190], RZ ;  /* 0x000064000a0a7a24 */ /* 0x000fe400078e02ff */
[----:B------:R-:W-:Y:S02]  /*c5e0*/  IMAD R8, R8, c[0x0][0x190], RZ ;  /* 0x0000640008087a24 */ /* 0x000fe400078e02ff */
[----:B------:R-:W-:Y:S02]  /*c5f0*/  IMAD R7, R7, c[0x0][0x190], RZ ;  /* 0x0000640007077a24 */ /* 0x000fe400078e02ff */
[----:B------:R-:W-:Y:S02]  /*c600*/  IMAD R5, R5, c[0x0][0x190], RZ ;  /* 0x0000640005057a24 */ /* 0x000fe400078e02ff */
[----:B------:R-:W-:Y:S02]  /*c610*/  IMAD R4, R4, c[0x0][0x190], RZ ;  /* 0x0000640004047a24 */ /* 0x000fe400078e02ff */
[----:B--2---:R-:W-:-:S05]  /*c620*/  IMAD R28, R28, c[0x0][0x190], RZ ;  /* 0x000064001c1c7a24 */ /* 0x004fca00078e02ff */
[----:B------:R-:W-:Y:S04]  /*c630*/  STL [R1+0x30c], R28 ;  /* 0x00030c1c01007387 */ /* 0x000fe80000100800 */
[----:B------:R0:W-:Y:S04]  /*c640*/  STL [R1+0x310], R0 ;  /* 0x0003100001007387 */ /* 0x0001e80000100800 */
[----:B------:R-:W-:Y:S01]  /*c650*/  STL [R1+0x314], R27 ;  /* 0x0003141b01007387 */ /* 0x000fe20000100800 */
[----:B0-----:R-:W-:-:S03]  /*c660*/  IMAD R0, R25, c[0x0][0x190], RZ ;  /* 0x0000640019007a24 */ /* 0x001fc600078e02ff */
        /* <DEDUP_REMOVED lines=23> */
[----:B0-----:R-:W-:Y:S02]  /*c7e0*/  IMAD R0, R3, c[0x0][0x190], RZ ;  /* 0x0000640003007a24 */ /* 0x001fe400078e02ff */
[----:B------:R-:W-:Y:S01]  /*c7f0*/  IMAD R3, R2, c[0x0][0x190], RZ ;  /* 0x0000640002037a24 */ /* 0x000fe200078e02ff */
[----:B------:R-:W-:Y:S01]  /*c800*/  STL [R1+0x390], R4 ;  /* 0x0003900401007387 */ /* 0x000fe20000100800 */
[----:B------:R-:W-:-:S03]  /*c810*/  IMAD R2, R29, c[0x0][0x190], RZ ;  /* 0x000064001d027a24 */ /* 0x000fc600078e02ff */
[----:B------:R0:W-:Y:S04]  /*c820*/  STL [R1+0x394], R0 ;  /* 0x0003940001007387 */ /* 0x0001e80000100800 */
[----:B------:R1:W-:Y:S01]  /*c830*/  STL [R1+0x3a0], R3 ;  /* 0x0003a00301007387 */ /* 0x0003e20000100800 */
[----:B0-----:R-:W-:-:S03]  /*c840*/  IMAD R0, R12, c[0x0][0x190], RZ ;  /* 0x000064000c007a24 */ /* 0x001fc600078e02ff */
[----:B------:R0:W-:Y:S01]  /*c850*/  STL [R1+0x3a4], R2 ;  /* 0x0003a40201007387 */ /* 0x0001e20000100800 */
[----:B-1----:R-:W-:-:S03]  /*c860*/  IMAD R3, R13, c[0x0][0x190], RZ ;  /* 0x000064000d037a24 */ /* 0x002fc600078e02ff */
[----:B------:R1:W-:Y:S04]  /*c870*/  STL [R1+0x3a8], R0 ;  /* 0x0003a80001007387 */ /* 0x0003e80000100800 */
[----:B------:R-:W-:Y:S04]  /*c880*/  STL [R1+0x3ac], R3 ;  /* 0x0003ac0301007387 */ /* 0x000fe80000100800 */
[----:B------:R-:W2:Y:S01]  /*c890*/  LDL.LU R28, [R1+0x110] ;  /* 0x00011000011c7983 */ /* 0x000ea20000300800 */
[----:B0-----:R-:W-:Y:S02]  /*c8a0*/  IMAD R2, R15, c[0x0][0x190], RZ ;  /* 0x000064000f027a24 */ /* 0x001fe400078e02ff */
[----:B-1----:R-:W-:-:S03]  /*c8b0*/  IMAD R0, R14, c[0x0][0x190], RZ ;  /* 0x000064000e007a24 */ /* 0x002fc600078e02ff */
        /* <DEDUP_REMOVED lines=165> */
[----:B--2---:R-:W-:-:S05]  /*d310*/  IMAD R28, R28, c[0x0][0x190], RZ ;  /* 0x000064001c1c7a24 */ /* 0x004fca00078e02ff */
        /* <DEDUP_REMOVED lines=51> */
[----:B0-----:R-:W3:Y:S04]  /*d650*/  LDL.LU R12, [R1+0x274c] ;  /* 0x00274c00010c7983 */ /* 0x001ee80000300800 */
[----:B------:R0:W-:Y:S04]  /*d660*/  STL [R1+0x550], R13 ;  /* 0x0005500d01007387 */ /* 0x0001e80000100800 */
[----:B0-----:R-:W4:Y:S04]  /*d670*/  LDL.LU R13, [R1+0x2748] ;  /* 0x00274800010d7983 */ /* 0x001f280000300800 */
[----:B------:R0:W-:Y:S04]  /*d680*/  STL [R1+0x2f8], R15 ;  /* 0x0002f80f01007387 */ /* 0x0001e80000100800 */
[----:B0-----:R-:W4:Y:S04]  /*d690*/  LDL.LU R15, [R1+0x2744] ;  /* 0x00274400010f7983 */ /* 0x001f280000300800 */
[----:B------:R0:W-:Y:S04]  /*d6a0*/  STL [R1+0x2f4], R14 ;  /* 0x0002f40e01007387 */ /* 0x0001e80000100800 */
[----:B0-----:R-:W4:Y:S01]  /*d6b0*/  LDL.LU R14, [R1+0x2740] ;  /* 0x00274000010e7983 */ /* 0x001f220000300800 */
[----:B--2---:R-:W-:-:S02]  /*d6c0*/  IMAD R2, R2, c[0x0][0x190], RZ ;  /* 0x0000640002027a24 */ /* 0x004fc400078e02ff */
[----:B---3--:R-:W-:Y:S02]  /*d6d0*/  IMAD R12, R12, c[0x0][0x190], RZ ;  /* 0x000064000c0c7a24 */ /* 0x008fe400078e02ff */
[----:B----4-:R-:W-:Y:S02]  /*d6e0*/  IMAD R13, R13, c[0x0][0x190], RZ ;  /* 0x000064000d0d7a24 */ /* 0x010fe400078e02ff */
[----:B------:R-:W-:Y:S02]  /*d6f0*/  IMAD R15, R15, c[0x0][0x190], RZ ;  /* 0x000064000f0f7a24 */ /* 0x000fe400078e02ff */
[----:B------:R-:W-:-:S05]  /*d700*/  IMAD R14, R14, c[0x0][0x190], RZ ;  /* 0x000064000e0e7a24 */ /* 0x000fca00078e02ff */
[----:B------:R0:W-:Y:S04]  /*d710*/  STL [R1+0x2f0], R14 ;  /* 0x0002f00e01007387 */ /* 0x0001e80000100800 */
[----:B0-----:R-:W2:Y:S04]  /*d720*/  LDL.LU R14, [R1+0x273c] ;  /* 0x00273c00010e7983 */ /* 0x001ea80000300800 */
[----:B------:R0:W-:Y:S04]  /*d730*/  STL [R1+0x2ec], R15 ;  /* 0x0002ec0f01007387 */ /* 0x0001e80000100800 */
[----:B0-----:R-:W2:Y:S04]  /*d740*/  LDL.LU R15, [R1+0x2738] ;  /* 0x00273800010f7983 */ /* 0x001ea80000300800 */
[----:B------:R0:W-:Y:S04]  /*d750*/  STL [R1+0x2e8], R13 ;  /* 0x0002e80d01007387 */ /* 0x0001e80000100800 */
[----:B------:R1:W-:Y:S01]  /*d760*/  STL [R1+0x2e4], R12 ;  /* 0x0002e40c01007387 */ /* 0x0003e20000100800 */
[----:B0-----:R-:W-:-:S02]  /*d770*/  IMAD R13, R29, c[0x0][0x190], RZ ;  /* 0x000064001d0d7a24 */ /* 0x001fc400078e02ff */
[----:B-1----:R-:W-:-:S03]  /*d780*/  IMAD R12, R3, c[0x0][0x190], RZ ;  /* 0x00006400030c7a24 */ /* 0x002fc600078e02ff */
[----:B------:R-:W-:Y:S01]  /*d790*/  STL [R1+0x2e0], R13 ;  /* 0x0002e00d01007387 */ /* 0x000fe20000100800 */
[----:B------:R-:W-:-:S03]  /*d7a0*/  IMAD R3, R4, c[0x0][0x190], RZ ;  /* 0x0000640004037a24 */ /* 0x000fc600078e02ff */
[----:B------:R0:W-:Y:S01]  /*d7b0*/  STL [R1+0x2dc], R2 ;  /* 0x0002dc0201007387 */ /* 0x0001e20000100800 */
[----:B------:R-:W-:-:S03]  /*d7c0*/  IMAD R4, R6, c[0x0][0x190], RZ ;  /* 0x0000640006047a24 */ /* 0x000fc600078e02ff */
[----:B------:R-:W-:Y:S01]  /*d7d0*/  STL [R1+0x2d8], R12 ;  /* 0x0002d80c01007387 */ /* 0x000fe20000100800 */
[----:B0-----:R-:W-:-:S03]  /*d7e0*/  IMAD R2, R5, c[0x0][0x190], RZ ;  /* 0x0000640005027a24 */ /* 0x001fc600078e02ff */
[----:B------:R0:W-:Y:S04]  /*d7f0*/  STL [R1+0x2d4], R3 ;  /* 0x0002d40301007387 */ /* 0x0001e80000100800 */
[----:B------:R1:W-:Y:S01]  /*d800*/  STL [R1+0x2d0], R2 ;  /* 0x0002d00201007387 */ /* 0x0003e20000100800 */
[----:B0-----:R-:W-:-:S03]  /*d810*/  IMAD R3, R7, c[0x0][0x190], RZ ;  /* 0x0000640007037a24 */ /* 0x001fc600078e02ff */
[----:B------:R0:W-:Y:S01]  /*d820*/  STL [R1+0x2cc], R4 ;  /* 0x0002cc0401007387 */ /* 0x0001e20000100800 */
[----:B-1----:R-:W-:-:S03]  /*d830*/  IMAD R2, R8, c[0x0][0x190], RZ ;  /* 0x0000640008027a24 */ /* 0x002fc600078e02ff */
        /* <DEDUP_REMOVED lines=9> */
[----:B------:R-:W-:Y:S02]  /*d8d0*/  IMAD R12, R19, c[0x0][0x190], RZ ;  /* 0x00006400130c7a24 */ /* 0x000fe400078e02ff */
[----:B0-----:R-:W-:Y:S01]  /*d8e0*/  IMAD R3, R17, c[0x0][0x190], RZ ;  /* 0x0000640011037a24 */ /* 0x001fe200078e02ff */
[----:B------:R0:W-:Y:S01]  /*d8f0*/  STL [R1+0x2b4], R4 ;  /* 0x0002b40401007387 */ /* 0x0001e20000100800 */
[----:B-1----:R-:W-:-:S03]  /*d900*/  IMAD R2, R18, c[0x0][0x190], RZ ;  /* 0x0000640012027a24 */ /* 0x002fc600078e02ff */
[----:B------:R-:W3:Y:S04]  /*d910*/  LDL R18, [R1+0xf0] ;  /* 0x0000f00001127983 */ /* 0x000ee80000100800 */
[----:B------:R1:W-:Y:S01]  /*d920*/  STL [R1+0x2b0], R3 ;  /* 0x0002b00301007387 */ /* 0x0003e20000100800 */
[----:B------:R-:W-:-:S03]  /*d930*/  IMAD R13, R20, c[0x0][0x190], RZ ;  /* 0x00006400140d7a24 */ /* 0x000fc600078e02ff */
[----:B------:R-:W4:Y:S04]  /*d940*/  LDL R17, [R1+0x2fc] ;  /* 0x0002fc0001117983 */ /* 0x000f280000100800 */
[----:B------:R0:W-:Y:S04]  /*d950*/  STL [R1+0x2ac], R2 ;  /* 0x0002ac0201007387 */ /* 0x0001e80000100800 */
[----:B------:R-:W3:Y:S04]  /*d960*/  LDL R16, [R1+0x300] ;  /* 0x0003000001107983 */ /* 0x000ee80000100800 */
[----:B------:R-:W3:Y:S04]  /*d970*/  LDL R11, [R1+0x304] ;  /* 0x00030400010b7983 */ /* 0x000ee80000100800 */
[----:B------:R-:W3:Y:S04]  /*d980*/  LDL R10, [R1+0x308] ;  /* 0x00030800010a7983 */ /* 0x000ee80000100800 */
[----:B------:R-:W3:Y:S04]  /*d990*/  LDL R9, [R1+0x30c] ;  /* 0x00030c0001097983 */ /* 0x000ee80000100800 */
[----:B------:R-:W3:Y:S04]  /*d9a0*/  LDL R8, [R1+0x310] ;  /* 0x0003100001087983 */ /* 0x000ee80000100800 */
[----:B------:R-:W3:Y:S04]  /*d9b0*/  LDL R7, [R1+0x314] ;  /* 0x0003140001077983 */ /* 0x000ee80000100800 */
[----:B------:R-:W3:Y:S04]  /*d9c0*/  LDL R6, [R1+0x320] ;  /* 0x0003200001067983 */ /* 0x000ee80000100800 */
[----:B------:R-:W3:Y:S04]  /*d9d0*/  LDL R5, [R1+0x324] ;  /* 0x0003240001057983 */ /* 0x000ee80000100800 */
[----:B0-----:R-:W3:Y:S04]  /*d9e0*/  LDL R4, [R1+0x328] ;  /* 0x0003280001047983 */ /* 0x001ee80000100800 */
[----:B-1----:R-:W3:Y:S04]  /*d9f0*/  LDL R3, [R1+0x32c] ;  /* 0x00032c0001037983 */ /* 0x002ee80000100800 */
[----:B------:R-:W3:Y:S04]  /*da00*/  LDL R2, [R1+0x338] ;  /* 0x0003380001027983 */ /* 0x000ee80000100800 */
[----:B------:R-:W3:Y:S04]  /*da10*/  LDL R29, [R1+0x33c] ;  /* 0x00033c00011d7983 */ /* 0x000ee80000100800 */
[----:B------:R-:W3:Y:S04]  /*da20*/  LDL R19, [R1+0xe0] ;  /* 0x0000e00001137983 */ /* 0x000ee80000100800 */
[----:B------:R0:W-:Y:S04]  /*da30*/  STL [R1+0x2a8], R12 ;  /* 0x0002a80c01007387 */ /* 0x0001e80000100800 */
[----:B------:R-:W3:Y:S01]  /*da40*/  LDL R20, [R1+0xd8] ;  /* 0x0000d80001147983 */ /* 0x000ee20000100800 */
[----:B0-----:R-:W-:-:S03]  /*da50*/  IMAD R12, R21, c[0x0][0x190], RZ ;  /* 0x00006400150c7a24 */ /* 0x001fc600078e02ff */
[----:B------:R0:W-:Y:S01]  /*da60*/  STL [R1+0x2a4], R13 ;  /* 0x0002a40d01007387 */ /* 0x0001e20000100800 */
[----:B------:R-:W-:-:S03]  /*da70*/  IMAD R21, R22, c[0x0][0x190], RZ ;  /* 0x0000640016157a24 */ /* 0x000fc600078e02ff */
        /* <DEDUP_REMOVED lines=10> */
[----:B------:R-:W-:Y:S01]  /*db20*/  STL [R1+0x28c], R13 ;  /* 0x00028c0d01007387 */ /* 0x000fe20000100800 */
[----:B--2---:R-:W-:-:S05]  /*db30*/  IMAD.WIDE R22, R28, 0x2, R14 ;  /* 0x000000021c167825 */ /* 0x004fca00078e020e */
[----:B------:R-:W-:Y:S04]  /*db40*/  STL.64 [R1+0x280], R22 ;  /* 0x0002801601007387 */ /* 0x000fe80000100a00 */
[----:B------:R-:W-:Y:S04]  /*db50*/  STL [R1+0x288], R12 ;  /* 0x0002880c01007387 */ /* 0x000fe80000100800 */
[----:B------:R-:W-:Y:S01]  /*db60*/  STL [R1+0x26d8], R12 ;  /* 0x0026d80c01007387 */ /* 0x000fe20000100800 */
[----:B---3--:R-:W-:-:S05]  /*db70*/  IMAD.WIDE R20, R20, 0x2, R14 ;  /* 0x0000000214147825 */ /* 0x008fca00078e020e */
[----:B------:R-:W-:Y:S04]  /*db80*/  STL.64 [R1+0x278], R20 ;  /* 0x0002781401007387 */ /* 0x000fe80000100a00 */
[----:B------:R0:W-:Y:S02]  /*db90*/  STL [R1+0x26dc], R13 ;  /* 0x0026dc0d01007387 */ /* 0x0001e40000100800 */
[----:B0-----:R-:W-:-:S04]  /*dba0*/  IMAD.WIDE R12, R19, 0x2, R14 ;  /* 0x00000002130c7825 */ /* 0x001fc800078e020e */
[--C-:B------:R-:W-:Y:S01]  /*dbb0*/  IMAD.WIDE R18, R18, 0x2, R14.reuse ;  /* 0x0000000212127825 */ /* 0x100fe200078e020e */
[----:B------:R0:W-:Y:S03]  /*dbc0*/  STL.64 [R1+0x270], R12 ;  /* 0x0002700c01007387 */ /* 0x0001e60000100a00 */
[--C-:B----4-:R-:W-:Y:S01]  /*dbd0*/  IMAD.WIDE R20, R17, 0x2, R14.reuse ;  /* 0x0000000211147825 */ /* 0x110fe200078e020e */
[----:B------:R1:W-:Y:S04]  /*dbe0*/  STL.64 [R1+0x268], R18 ;  /* 0x0002681201007387 */ /* 0x0003e80000100a00 */
[----:B------:R-:W-:Y:S01]  /*dbf0*/  STL.64 [R1+0x260], R20 ;  /* 0x0002601401007387 */ /* 0x000fe20000100a00 */
[----:B0-----:R-:W-:-:S04]  /*dc00*/  IMAD.WIDE R12, R16, 0x2, R14 ;  /* 0x00000002100c7825 */ /* 0x001fc800078e020e */
[--C-:B-1----:R-:W-:Y:S01]  /*dc10*/  IMAD.WIDE R18, R11, 0x2, R14.reuse ;  /* 0x000000020b127825 */ /* 0x102fe200078e020e */
[----:B------:R0:W-:Y:S03]  /*dc20*/  STL.64 [R1+0x258], R12 ;  /* 0x0002580c01007387 */ /* 0x0001e60000100a00 */
[--C-:B------:R-:W-:Y:S01]  /*dc30*/  IMAD.WIDE R16, R10, 0x2, R14.reuse ;  /* 0x000000020a107825 */ /* 0x100fe200078e020e */
[----:B------:R-:W-:Y:S03]  /*dc40*/  STL.64 [R1+0x250], R18 ;  /* 0x0002501201007387 */ /* 0x000fe60000100a00 */
[--C-:B------:R-:W-:Y:S01]  /*dc50*/  IMAD.WIDE R10, R8, 0x2, R14.reuse ;  /* 0x00000002080a7825 */ /* 0x100fe200078e020e */
[----:B------:R-:W-:Y:S03]  /*dc60*/  STL.64 [R1+0x248], R16 ;  /* 0x0002481001007387 */ /* 0x000fe60000100a00 */
[----:B0-----:R-:W-:-:S04]  /*dc70*/  IMAD.WIDE R12, R9, 0x2, R14 ;  /* 0x00000002090c7825 */ /* 0x001fc800078e020e */
[--C-:B------:R-:W-:Y:S01]  /*dc80*/  IMAD.WIDE R8, R7, 0x2, R14.reuse ;  /* 0x0000000207087825 */ /* 0x100fe200078e020e */
[----:B------:R-:W-:Y:S03]  /*dc90*/  STL.64 [R1+0x240], R12 ;  /* 0x0002400c01007387 */ /* 0x000fe60000100a00 */
[--C-:B------:R-:W-:Y:S01]  /*dca0*/  IMAD.WIDE R6, R6, 0x2, R14.reuse ;  /* 0x0000000206067825 */ /* 0x100fe200078e020e */
[----:B------:R0:W-:Y:S04]  /*dcb0*/  STL.64 [R1+0x238], R10 ;  /* 0x0002380a01007387 */ /* 0x0001e80000100a00 */
[----:B------:R1:W-:Y:S04]  /*dcc0*/  STL.64 [R1+0x230], R8 ;  /* 0x0002300801007387 */ /* 0x0003e80000100a00 */
[----:B------:R2:W-:Y:S01]  /*dcd0*/  STL.64 [R1+0x228], R6 ;  /* 0x0002280601007387 */ /* 0x0005e20000100a00 */
[----:B0-----:R-:W-:-:S04]  /*dce0*/  IMAD.WIDE R10, R5, 0x2, R14 ;  /* 0x00000002050a7825 */ /* 0x001fc800078e020e */
[--C-:B-1----:R-:W-:Y:S01]  /*dcf0*/  IMAD.WIDE R8, R4, 0x2, R14.reuse ;  /* 0x0000000204087825 */ /* 0x102fe200078e020e */
[----:B------:R-:W-:Y:S03]  /*dd00*/  STL.64 [R1+0x220], R10 ;  /* 0x0002200a01007387 */ /* 0x000fe60000100a00 */
[--C-:B--2---:R-:W-:Y:S01]  /*dd10*/  IMAD.WIDE R6, R3, 0x2, R14.reuse ;  /* 0x0000000203067825 */ /* 0x104fe200078e020e */
[----:B------:R-:W-:Y:S03]  /*dd20*/  STL.64 [R1+0x218], R8 ;  /* 0x0002180801007387 */ /* 0x000fe60000100a00 */
[--C-:B------:R-:W-:Y:S01]  /*dd30*/  IMAD.WIDE R4, R2, 0x2, R14.reuse ;  /* 0x0000000202047825 */ /* 0x100fe200078e020e */
[----:B------:R-:W-:Y:S04]  /*dd40*/  STL.64 [R1+0x210], R6 ;  /* 0x0002100601007387 */ /* 0x000fe80000100a00 */
[----:B------:R-:W2:Y:S04]  /*dd50*/  LDL R13, [R1+0x368] ;  /* 0x00036800010d7983 */ /* 0x000ea80000100800 */
[----:B------:R-:W-:Y:S04]  /*dd60*/  STL.64 [R1+0x208], R4 ;  /* 0x0002080401007387 */ /* 0x000fe80000100a00 */
[----:B------:R-:W2:Y:S01]  /*dd70*/  LDL R12, [R1+0x36c] ;  /* 0x00036c00010c7983 */ /* 0x000ea20000100800 */
[----:B------:R-:W-:-:S05]  /*dd80*/  IMAD.WIDE R2, R29, 0x2, R14 ;  /* 0x000000021d027825 */ /* 0x000fca00078e020e */
[----:B------:R-:W-:Y:S04]  /*dd90*/  STL.64 [R1+0x200], R2 ;  /* 0x0002000201007387 */ /* 0x000fe80000100a00 */
[----:B--2---:R0:W-:Y:S04]  /*dda0*/  STL.64 [R1+0x2720], R12 ;  /* 0x0027200c01007387 */ /* 0x0041e80000100a00 */
[----:B0-----:R-:W2:Y:S04]  /*ddb0*/  LDL R13, [R1+0x360] ;  /* 0x00036000010d7983 */ /* 0x001ea80000100800 */
[----:B------:R-:W3:Y:S04]  /*ddc0*/  LDL R12, [R1+0x354] ;  /* 0x00035400010c7983 */ /* 0x000ee80000100800 */
[----:B--2---:R0:W-:Y:S04]  /*ddd0*/  STL [R1+0x2728], R13 ;  /* 0x0027280d01007387 */ /* 0x0041e80000100800 */
[----:B0-----:R-:W2:Y:S04]  /*dde0*/  LDL R13, [R1+0x350] ;  /* 0x00035000010d7983 */ /* 0x001ea80000100800 */
[----:B---3--:R0:W-:Y:S04]  /*ddf0*/  STL [R1+0x272c], R12 ;  /* 0x00272c0c01007387 */ /* 0x0081e80000100800 */
[----:B0-----:R-:W3:Y:S04]  /*de00*/  LDL R12, [R1+0x344] ;  /* 0x00034400010c7983 */ /* 0x001ee80000100800 */
[----:B--2---:R0:W-:Y:S04]  /*de10*/  STL [R1+0x2730], R13 ;  /* 0x0027300d01007387 */ /* 0x0041e80000100800 */
[----:B0-----:R-:W2:Y:S04]  /*de20*/  LDL R13, [R1+0x340] ;  /* 0x00034000010d7983 */ /* 0x001ea80000100800 */
[----:B---3--:R2:W-:Y:S04]  /*de30*/  STL [R1+0x2734], R12 ;  /* 0x0027340c01007387 */ /* 0x0085e80000100800 */
        /* <DEDUP_REMOVED lines=18> */
[----:B--2---:R-:W-:-:S03]  /*df60*/  IMAD.WIDE R12, R13, 0x2, R14 ;  /* 0x000000020d0c7825 */ /* 0x004fc600078e020e */
[----:B---3--:R0:W-:Y:S04]  /*df70*/  STL.64 [R1+0x2718], R16 ;  /* 0x0027181001007387 */ /* 0x0081e80000100a00 */
[----:B0-----:R-:W2:Y:S04]  /*df80*/  LDL R17, [R1+0x364] ;  /* 0x0003640001117983 */ /* 0x001ea80000100800 */
[----:B------:R-:W3:Y:S04]  /*df90*/  LDL.LU R18, [R1+0x3e8] ;  /* 0x0003e80001127983 */ /* 0x000ee80000300800 */
[----:B------:R-:W2:Y:S04]  /*dfa0*/  LDL.LU R20, [R1+0x3ec] ;  /* 0x0003ec0001147983 */ /* 0x000ea80000300800 */
[----:B------:R-:W2:Y:S04]  /*dfb0*/  LDL.LU R22, [R1+0x3f8] ;  /* 0x0003f80001167983 */ /* 0x000ea80000300800 */
[----:B------:R-:W2:Y:S04]  /*dfc0*/  LDL.LU R24, [R1+0x3fc] ;  /* 0x0003fc0001187983 */ /* 0x000ea80000300800 */
[----:B------:R-:W2:Y:S04]  /*dfd0*/  LDL.LU R26, [R1+0x408] ;  /* 0x00040800011a7983 */ /* 0x000ea80000300800 */
[----:B------:R0:W-:Y:S04]  /*dfe0*/  STL.64 [R1+0x1f8], R12 ;  /* 0x0001f80c01007387 */ /* 0x0001e80000100a00 */
[----:B0-----:R-:W2:Y:S02]  /*dff0*/  LDL.LU R12, [R1+0x2734] ;  /* 0x00273400010c7983 */ /* 0x001ea40000300800 */
[----:B--2---:R-:W-:-:S05]  /*e000*/  IMAD.WIDE R12, R12, 0x2, R14 ;  /* 0x000000020c0c7825 */ /* 0x004fca00078e020e */
        /* <DEDUP_REMOVED lines=10> */
[----:B0-----:R-:W2:Y:S01]  /*e0b0*/  LDL.LU.64 R12, [R1+0x2720] ;  /* 0x00272000010c7983 */ /* 0x001ea20000300a00 */
[----:B------:R-:W-:-:S05]  /*e0c0*/  IMAD.WIDE R16, R17, 0x2, R14 ;  /* 0x0000000211107825 */ /* 0x000fca00078e020e */
[----:B------:R2:W-:Y:S02]  /*e0d0*/  STL.64 [R1+0x1d0], R16 ;  /* 0x0001d01001007387 */ /* 0x0005e40000100a00 */
[----:B--2---:R-:W-:-:S05]  /*e0e0*/  IMAD.WIDE R16, R13, 0x2, R14 ;  /* 0x000000020d107825 */ /* 0x004fca00078e020e */
[----:B------:R0:W-:Y:S02]  /*e0f0*/  STL.64 [R1+0x1c8], R16 ;  /* 0x0001c81001007387 */ /* 0x0001e40000100a00 */
[----:B0-----:R-:W-:-:S04]  /*e100*/  IMAD.WIDE R16, R12, 0x2, R14 ;  /* 0x000000020c107825 */ /* 0x001fc800078e020e */
[--C-:B------:R-:W-:Y:S01]  /*e110*/  IMAD.WIDE R12, R27, 0x2, R14.reuse ;  /* 0x000000021b0c7825 */ /* 0x100fe200078e020e */
[----:B------:R4:W-:Y:S04]  /*e120*/  STL.64 [R1+0x1c0], R16 ;  /* 0x0001c01001007387 */ /* 0x0009e80000100a00 */
[----:B------:R0:W-:Y:S01]  /*e130*/  STL.64 [R1+0x1b8], R12 ;  /* 0x0001b80c01007387 */ /* 0x0001e20000100a00 */
[----:B----4-:R-:W-:-:S04]  /*e140*/  IMAD.WIDE R16, R25, 0x2, R14 ;  /* 0x0000000219107825 */ /* 0x010fc800078e020e */
[--C-:B0-----:R-:W-:Y:S01]  /*e150*/  IMAD.WIDE R12, R23, 0x2, R14.reuse ;  /* 0x00000002170c7825 */ /* 0x101fe200078e020e */
[----:B------:R0:W-:Y:S04]  /*e160*/  STL.64 [R1+0x1b0], R16 ;  /* 0x0001b01001007387 */ /* 0x0001e80000100a00 */
[----:B------:R1:W-:Y:S01]  /*e170*/  STL.64 [R1+0x1a8], R12 ;  /* 0x0001a80c01007387 */ /* 0x0003e20000100a00 */
[----:B0-----:R-:W-:-:S04]  /*e180*/  IMAD.WIDE R16, R21, 0x2, R14 ;  /* 0x0000000215107825 */ /* 0x001fc800078e020e */
[--C-:B-1----:R-:W-:Y:S01]  /*e190*/  IMAD.WIDE R12, R19, 0x2, R14.reuse ;  /* 0x00000002130c7825 */ /* 0x102fe200078e020e */
        /* <DEDUP_REMOVED lines=9> */
[----:B------:R1:W-:Y:S04]  /*e230*/  STL.64 [R1+0x178], R12 ;  /* 0x0001780c01007387 */ /* 0x0003e80000100a00 */
[----:B------:R-:W-:Y:S01]  /*e240*/  STL.64 [R1+0x26e0], R28 ;  /* 0x0026e01c01007387 */ /* 0x000fe20000100a00 */
[----:B0-----:R-:W-:-:S04]  /*e250*/  IMAD.WIDE R16, R3, 0x2, R14 ;  /* 0x0000000203107825 */ /* 0x001fc800078e020e */
[--C-:B-1----:R-:W-:Y:S01]  /*e260*/  IMAD.WIDE R12, R29, 0x2, R14.reuse ;  /* 0x000000021d0c7825 */ /* 0x102fe200078e020e */
[----:B------:R0:W-:Y:S04]  /*e270*/  STL.64 [R1+0x170], R16 ;  /* 0x0001701001007387 */ /* 0x0001e80000100a00 */
[----:B------:R1:W-:Y:S04]  /*e280*/  STL.64 [R1+0x168], R12 ;  /* 0x0001680c01007387 */ /* 0x0003e80000100a00 */
[----:B------:R2:W-:Y:S01]  /*e290*/  STL.64 [R1+0x2668], R2 ;  /* 0x0026680201007387 */ /* 0x0005e20000100a00 */
[----:B0-----:R-:W-:-:S04]  /*e2a0*/  IMAD.WIDE R16, R2, 0x2, R14 ;  /* 0x0000000202107825 */ /* 0x001fc800078e020e */
[--C-:B-1----:R-:W-:Y:S01]  /*e2b0*/  IMAD.WIDE R12, R4, 0x2, R14.reuse ;  /* 0x00000002040c7825 */ /* 0x102fe200078e020e */
[----:B------:R0:W-:Y:S04]  /*e2c0*/  STL.64 [R1+0x160], R16 ;  /* 0x0001601001007387 */ /* 0x0001e80000100a00 */
[----:B--2---:R-:W2:Y:S04]  /*e2d0*/  LDL R2, [R1+0x42c] ;  /* 0x00042c0001027983 */ /* 0x004ea80000100800 */
[----:B------:R-:W4:Y:S04]  /*e2e0*/  LDL R3, [R1+0x438] ;  /* 0x0004380001037983 */ /* 0x000f280000100800 */
[----:B------:R1:W-:Y:S01]  /*e2f0*/  STL.64 [R1+0x158], R12 ;  /* 0x0001580c01007387 */ /* 0x0003e20000100a00 */
[----:B0-----:R-:W-:-:S03]  /*e300*/  IMAD.WIDE R16, R6, 0x2, R14 ;  /* 0x0000000206107825 */ /* 0x001fc600078e020e */
[----:B------:R-:W2:Y:S04]  /*e310*/  LDL R28, [R1+0x43c] ;  /* 0x00043c00011c7983 */ /* 0x000ea80000100800 */
[----:B------:R-:W2:Y:S04]  /*e320*/  LDL R29, [R1+0x440] ;  /* 0x00044000011d7983 */ /* 0x000ea80000100800 */
[----:B-1----:R-:W2:Y:S04]  /*e330*/  LDL R13, [R1+0x444] ;  /* 0x00044400010d7983 */ /* 0x002ea80000100800 */
[----:B------:R-:W2:Y:S04]  /*e340*/  LDL R12, [R1+0x450] ;  /* 0x00045000010c7983 */ /* 0x000ea80000100800 */
[----:B------:R0:W-:Y:S04]  /*e350*/  STL.64 [R1+0x2670], R4 ;  /* 0x0026700401007387 */ /* 0x0001e80000100a00 */
[----:B0-----:R-:W2:Y:S04]  /*e360*/  LDL R4, [R1+0x424] ;  /* 0x0004240001047983 */ /* 0x001ea80000100800 */
[----:B------:R-:W2:Y:S04]  /*e370*/  LDL R5, [R1+0x428] ;  /* 0x0004280001057983 */ /* 0x000ea80000100800 */
[----:B------:R0:W-:Y:S04]  /*e380*/  STL.64 [R1+0x2678], R6 ;  /* 0x0026780601007387 */ /* 0x0001e80000100a00 */
[----:B0-----:R-:W2:Y:S04]  /*e390*/  LDL R6, [R1+0x414] ;  /* 0x0004140001067983 */ /* 0x001ea80000100800 */
[----:B------:R0:W-:Y:S04]  /*e3a0*/  STL.64 [R1+0x150], R16 ;  /* 0x0001501001007387 */ /* 0x0001e80000100a00 */
[----:B------:R-:W2:Y:S04]  /*e3b0*/  LDL R7, [R1+0x420] ;  /* 0x0004200001077983 */ /* 0x000ea80000100800 */
[----:B------:R1:W-:Y:S01]  /*e3c0*/  STL.64 [R1+0x2680], R8 ;  /* 0x0026800801007387 */ /* 0x0003e20000100a00 */
[----:B0-----:R-:W-:-:S03]  /*e3d0*/  IMAD.WIDE R16, R8, 0x2, R14 ;  /* 0x0000000208107825 */ /* 0x001fc600078e020e */
[----:B-1----:R-:W2:Y:S04]  /*e3e0*/  LDL R8, [R1+0x40c] ;  /* 0x00040c0001087983 */ /* 0x002ea80000100800 */
[----:B------:R0:W-:Y:S04]  /*e3f0*/  STL.64 [R1+0x148], R16 ;  /* 0x0001481001007387 */ /* 0x0001e80000100a00 */
[----:B------:R-:W2:Y:S01]  /*e400*/  LDL R9, [R1+0x410] ;  /* 0x0004100001097983 */ /* 0x000ea20000100800 */
[----:B0-----:R-:W-:-:S05]  /*e410*/  IMAD.WIDE R16, R10, 0x2, R14 ;  /* 0x000000020a107825 */ /* 0x001fca00078e020e */
[----:B------:R0:W-:Y:S04]  /*e420*/  STL.64 [R1+0x140], R16 ;  /* 0x0001401001007387 */ /* 0x0001e80000100a00 */
[----:B0-----:R-:W2:Y:S04]  /*e430*/  LDL.LU.64 R16, [R1+0x2718] ;  /* 0x0027180001107983 */ /* 0x001ea80000300a00 */
[----:B------:R2:W-:Y:S02]  /*e440*/  STL.64 [R1+0x2688], R10 ;  /* 0x0026880a01007387 */ /* 0x0005e40000100a00 */
[----:B--2---:R-:W-:-:S05]  /*e450*/  IMAD.WIDE R10, R17, 0x2, R14 ;  /* 0x00000002110a7825 */ /* 0x004fca00078e020e */
[----:B------:R0:W-:Y:S04]  /*e460*/  STL.64 [R1+0x138], R10 ;  /* 0x0001380a01007387 */ /* 0x0001e80000100a00 */
[----:B------:R1:W-:Y:S01]  /*e470*/  STL.64 [R1+0x2690], R16 ;  /* 0x0026901001007387 */ /* 0x0003e20000100a00 */
[----:B0-----:R-:W-:-:S05]  /*e480*/  IMAD.WIDE R10, R16, 0x2, R14 ;  /* 0x00000002100a7825 */ /* 0x001fca00078e020e */
[----:B------:R0:W-:Y:S01]  /*e490*/  STL.64 [R1+0x130], R10 ;  /* 0x0001300a01007387 */ /* 0x0001e20000100a00 */
[----:B-1----:R-:W-:-:S03]  /*e4a0*/  IMAD.WIDE R16, R20, 0x2, R14 ;  /* 0x0000000214107825 */ /* 0x002fc600078e020e */
[----:B---3--:R-:W-:Y:S01]  /*e4b0*/  STL.64 [R1+0x2698], R18 ;  /* 0x0026981201007387 */ /* 0x008fe20000100a00 */
[----:B0-----:R-:W-:-:S05]  /*e4c0*/  IMAD.WIDE R10, R18, 0x2, R14 ;  /* 0x00000002120a7825 */ /* 0x001fca00078e020e */
[----:B------:R0:W-:Y:S04]  /*e4d0*/  STL.64 [R1+0x128], R10 ;  /* 0x0001280a01007387 */ /* 0x0001e80000100a00 */
[----:B------:R-:W-:Y:S04]  /*e4e0*/  STL.64 [R1+0x26a0], R20 ;  /* 0x0026a01401007387 */ /* 0x000fe80000100a00 */
[----:B------:R1:W-:Y:S01]  /*e4f0*/  STL.64 [R1+0x120], R16 ;  /* 0x0001201001007387 */ /* 0x0003e20000100a00 */
[----:B0-----:R-:W-:-:S03]  /*e500*/  IMAD.WIDE R10, R22, 0x2, R14 ;  /* 0x00000002160a7825 */ /* 0x001fc600078e020e */
[----:B------:R-:W-:Y:S04]  /*e510*/  STL.64 [R1+0x26a8], R22 ;  /* 0x0026a81601007387 */ /* 0x000fe80000100a00 */
[----:B------:R0:W-:Y:S01]  /*e520*/  STL.64 [R1+0x118], R10 ;  /* 0x0001180a01007387 */ /* 0x0001e20000100a00 */
[----:B-1----:R-:W-:-:S03]  /*e530*/  IMAD.WIDE R16, R24, 0x2, R14 ;  /* 0x0000000218107825 */ /* 0x002fc600078e020e */
[----:B------:R-:W-:Y:S04]  /*e540*/  STL.64 [R1+0x26b0], R24 ;  /* 0x0026b01801007387 */ /* 0x000fe80000100a00 */
[----:B------:R1:W-:Y:S01]  /*e550*/  STL.64 [R1+0x318], R16 ;  /* 0x0003181001007387 */ /* 0x0003e20000100a00 */
[----:B0-----:R-:W-:-:S03]  /*e560*/  IMAD.WIDE R10, R26, 0x2, R14 ;  /* 0x000000021a0a7825 */ /* 0x001fc600078e020e */
[----:B------:R-:W-:Y:S04]  /*e570*/  STL.64 [R1+0x26b8], R26 ;  /* 0x0026b81a01007387 */ /* 0x000fe80000100a00 */
[----:B------:R0:W-:Y:S01]  /*e580*/  STL.64 [R1+0x330], R10 ;  /* 0x0003300a01007387 */ /* 0x0001e20000100a00 */
[----:B-1----:R-:W-:-:S05]  /*e590*/  IMAD.WIDE R16, R8, 0x2, R14 ;  /* 0x0000000208107825 */ /* 0x002fca00078e020e */
[----:B------:R-:W-:Y:S01]  /*e5a0*/  STL.64 [R1+0x348], R16 ;  /* 0x0003481001007387 */ /* 0x000fe20000100a00 */
[----:B0-----:R-:W-:-:S04]  /*e5b0*/  IMAD.WIDE R10, R9, 0x2, R14 ;  /* 0x00000002090a7825 */ /* 0x001fc800078e020e */
[--C-:B------:R-:W-:Y:S01]  /*e5c0*/  IMAD.WIDE R8, R6, 0x2, R14.reuse ;  /* 0x0000000206087825 */ /* 0x100fe200078e020e */
[----:B------:R0:W-:Y:S03]  /*e5d0*/  STL.64 [R1+0x358], R10 ;  /* 0x0003580a01007387 */ /* 0x0001e60000100a00 */
[--C-:B------:R-:W-:Y:S01]  /*e5e0*/  IMAD.WIDE R6, R7, 0x2, R14.reuse ;  /* 0x0000000207067825 */ /* 0x100fe200078e020e */
[----:B------:R1:W-:Y:S04]  /*e5f0*/  STL.64 [R1+0x370], R8 ;  /* 0x0003700801007387 */ /* 0x0003e80000100a00 */
[----:B------:R2:W-:Y:S01]  /*e600*/  STL.64 [R1+0x380], R6 ;  /* 0x0003800601007387 */ /* 0x0005e20000100a00 */
[----:B0-----:R-:W-:-:S04]  /*e610*/  IMAD.WIDE R10, R4, 0x2, R14 ;  /* 0x00000002040a7825 */ /* 0x001fc800078e020e */
[--C-:B-1----:R-:W-:Y:S01]  /*e620*/  IMAD.WIDE R8, R5, 0x2, R14.reuse ;  /* 0x0000000205087825 */ /* 0x102fe200078e020e */
[----:B------:R-:W-:Y:S03]  /*e630*/  STL.64 [R1+0x398], R10 ;  /* 0x0003980a01007387 */ /* 0x000fe60000100a00 */
[--C-:B--2---:R-:W-:Y:S01]  /*e640*/  IMAD.WIDE R6, R2, 0x2, R14.reuse ;  /* 0x0000000202067825 */ /* 0x104fe200078e020e */
[----:B------:R-:W-:Y:S03]  /*e650*/  STL.64 [R1+0x3b0], R8 ;  /* 0x0003b00801007387 */ /* 0x000fe60000100a00 */
[--C-:B----4-:R-:W-:Y:S01]  /*e660*/  IMAD.WIDE R4, R3, 0x2, R14.reuse ;  /* 0x0000000203047825 */ /* 0x110fe200078e020e */
[----:B------:R0:W-:Y:S03]  /*e670*/  STL.64 [R1+0x3c0], R6 ;  /* 0x0003c00601007387 */ /* 0x0001e60000100a00 */
[--C-:B------:R-:W-:Y:S01]  /*e680*/  IMAD.WIDE R2, R28, 0x2, R14.reuse ;  /* 0x000000021c027825 */ /* 0x100fe200078e020e */
[----:B------:R1:W-:Y:S04]  /*e690*/  STL.64 [R1+0x3d8], R4 ;  /* 0x0003d80401007387 */ /* 0x0003e80000100a00 */
[----:B------:R2:W-:Y:S01]  /*e6a0*/  STL.64 [R1+0x3f0], R2 ;  /* 0x0003f00201007387 */ /* 0x0005e20000100a00 */
[----:B0-----:R-:W-:-:S04]  /*e6b0*/  IMAD.WIDE R6, R29, 0x2, R14 ;  /* 0x000000021d067825 */ /* 0x001fc800078e020e */
[--C-:B-1----:R-:W-:Y:S01]  /*e6c0*/  IMAD.WIDE R4, R13, 0x2, R14.reuse ;  /* 0x000000020d047825 */ /* 0x102fe200078e020e */
[----:B------:R-:W-:Y:S04]  /*e6d0*/  STL.64 [R1+0x400], R6 ;  /* 0x0004000601007387 */ /* 0x000fe80000100a00 */
[----:B------:R-:W3:Y:S04]  /*e6e0*/  LDL R26, [R1+0x478] ;  /* 0x00047800011a7983 */ /* 0x000ee80000100800 */
[----:B------:R-:W-:Y:S04]  /*e6f0*/  STL.64 [R1+0x418], R4 ;  /* 0x0004180401007387 */ /* 0x000fe80000100a00 */
[----:B------:R-:W4:Y:S01]  /*e700*/  LDL R27, [R1+0x47c] ;  /* 0x00047c00011b7983 */ /* 0x000f220000100800 */
[----:B--2---:R-:W-:-:S05]  /*e710*/  IMAD.WIDE R2, R12, 0x2, R14 ;  /* 0x000000020c027825 */ /* 0x004fca00078e020e */
[----:B------:R-:W-:Y:S04]  /*e720*/  STL.64 [R1+0x430], R2 ;  /* 0x0004300201007387 */ /* 0x000fe80000100a00 */
[----:B----4-:R0:W-:Y:S04]  /*e730*/  STL [R1+0x26fc], R27 ;  /* 0x0026fc1b01007387 */ /* 0x0101e80000100800 */
[----:B0-----:R-:W2:Y:S04]  /*e740*/  LDL R27, [R1+0x46c] ;  /* 0x00046c00011b7983 */ /* 0x001ea80000100800 */
[----:B---3--:R0:W-:Y:S04]  /*e750*/  STL [R1+0x2700], R26 ;  /* 0x0027001a01007387 */ /* 0x0081e80000100800 */
[----:B0-----:R-:W3:Y:S04]  /*e760*/  LDL R26, [R1+0x468] ;  /* 0x00046800011a7983 */ /* 0x001ee80000100800 */
[----:B--2---:R0:W-:Y:S04]  /*e770*/  STL [R1+0x2704], R27 ;  /* 0x0027041b01007387 */ /* 0x0041e80000100800 */
[----:B0-----:R-:W2:Y:S04]  /*e780*/  LDL R27, [R1+0x45c] ;  /* 0x00045c00011b7983 */ /* 0x001ea80000100800 */
[----:B---3--:R0:W-:Y:S04]  /*e790*/  STL [R1+0x2708], R26 ;  /* 0x0027081a01007387 */ /* 0x0081e80000100800 */
[----:B0-----:R-:W3:Y:S04]  /*e7a0*/  LDL R26, [R1+0x458] ;  /* 0x00045800011a7983 */ /* 0x001ee80000100800 */
[----:B--2---:R0:W-:Y:S04]  /*e7b0*/  STL [R1+0x270c], R27 ;  /* 0x00270c1b01007387 */ /* 0x0041e80000100800 */
[----:B0-----:R-:W2:Y:S04]  /*e7c0*/  LDL R27, [R1+0x454] ;  /* 0x00045400011b7983 */ /* 0x001ea80000100800 */
[----:B---3--:R2:W-:Y:S04]  /*e7d0*/  STL [R1+0x2710], R26 ;  /* 0x0027101a01007387 */ /* 0x0085e80000100800 */
[----:B------:R-:W3:Y:S04]  /*e7e0*/  LDL R24, [R1+0x480] ;  /* 0x0004800001187983 */ /* 0x000ee80000100800 */
[----:B------:R-:W4:Y:S04]  /*e7f0*/  LDL R25, [R1+0x484] ;  /* 0x0004840001197983 */ /* 0x000f280000100800 */
        /* <DEDUP_REMOVED lines=21> */
[----:B------:R-:W3:Y:S01]  /*e950*/  LDL R12, [R1+0x50c] ;  /* 0x00050c00010c7983 */ /* 0x000ee20000100800 */
        /* <DEDUP_REMOVED lines=19> */
[----:B------:R3:W-:Y:S02]  /*ea90*/  STL.64 [R1+0x4d0], R26 ;  /* 0x0004d01a01007387 */ /* 0x0007e40000100a00 */
[----:B---3--:R-:W-:-:S05]  /*eaa0*/  IMAD.WIDE R26, R24, 0x2, R14 ;  /* 0x00000002181a7825 */ /* 0x008fca00078e020e */
[----:B------:R4:W-:Y:S02]  /*eab0*/  STL.64 [R1+0x4e8], R26 ;  /* 0x0004e81a01007387 */ /* 0x0009e40000100a00 */
[----:B----4-:R-:W-:-:S04]  /*eac0*/  IMAD.WIDE R26, R25, 0x2, R14 ;  /* 0x00000002191a7825 */ /* 0x010fc800078e020e */
        /* <DEDUP_REMOVED lines=11> */
[----:B------:R-:W-:Y:S03]  /*eb80*/  STL.64 [R1+0x560], R22 ;  /* 0x0005601601007387 */ /* 0x000fe60000100a00 */
        /* <DEDUP_REMOVED lines=35> */
[----:B----4-:R-:W-:Y:S04]  /*edc0*/  STL [R1+0x26f8], R29 ;  /* 0x0026f81d01007387 */ /* 0x010fe80000100800 */
[----:B------:R-:W2:Y:S04]  /*edd0*/  LDL R27, [R1+0x2f8] ;  /* 0x0002f800011b7983 */ /* 0x000ea80000100800 */
[----:B------:R-:W4:Y:S04]  /*ede0*/  LDL R26, [R1+0x550] ;  /* 0x00055000011a7983 */ /* 0x000f280000100800 */
[----:B--2---:R0:W-:Y:S04]  /*edf0*/  STL [R1+0x26e8], R27 ;  /* 0x0026e81b01007387 */ /* 0x0041e80000100800 */
[----:B0-----:R-:W2:Y:S04]  /*ee00*/  LDL R27, [R1+0x548] ;  /* 0x00054800011b7983 */ /* 0x001ea80000100800 */
[----:B----4-:R0:W-:Y:S04]  /*ee10*/  STL [R1+0x26ec], R26 ;  /* 0x0026ec1a01007387 */ /* 0x0101e80000100800 */
[----:B0-----:R-:W4:Y:S01]  /*ee20*/  LDL R26, [R1+0x538] ;  /* 0x00053800011a7983 */ /* 0x001f220000100800 */
[----:B---3--:R-:W-:-:S03]  /*ee30*/  IMAD.WIDE R28, R28, 0x2, R14 ;  /* 0x000000021c1c7825 */ /* 0x008fc600078e020e */
[----:B--2---:R0:W-:Y:S04]  /*ee40*/  STL [R1+0x26f0], R27 ;  /* 0x0026f01b01007387 */ /* 0x0041e80000100800 */
[----:B0-----:R-:W2:Y:S04]  /*ee50*/  LDL R27, [R1+0x530] ;  /* 0x00053000011b7983 */ /* 0x001ea80000100800 */
[----:B----4-:R-:W-:Y:S04]  /*ee60*/  STL [R1+0x26f4], R26 ;  /* 0x0026f41a01007387 */ /* 0x010fe80000100800 */
        /* <DEDUP_REMOVED lines=22> */
[----:B------:R0:W-:Y:S04]  /*efd0*/  STL.64 [R1+0x650], R28 ;  /* 0x0006501c01007387 */ /* 0x0001e80000100a00 */
[----:B0-----:R-:W3:Y:S01]  /*efe0*/  LDL.LU R29, [R1+0x26f8] ;  /* 0x0026f800011d7983 */ /* 0x001ee20000300800 */
[----:B--2---:R-:W-:-:S04]  /*eff0*/  IMAD.WIDE R26, R27, 0x2, R14 ;  /* 0x000000021b1a7825 */ /* 0x004fc800078e020e */
[----:B---3--:R-:W-:-:S05]  /*f000*/  IMAD.WIDE R28, R29, 0x2, R14 ;  /* 0x000000021d1c7825 */ /* 0x008fca00078e020e */
[----:B------:R0:W-:Y:S04]  /*f010*/  STL.64 [R1+0x660], R28 ;  /* 0x0006601c01007387 */ /* 0x0001e80000100a00 */
[----:B0-----:R-:W2:Y:S04]  /*f020*/  LDL R28, [R1+0x29c] ;  /* 0x00029c00011c7983 */ /* 0x001ea80000100800 */
[----:B------:R-:W3:Y:S04]  /*f030*/  LDL R29, [R1+0x298] ;  /* 0x00029800011d7983 */ /* 0x000ee80000100800 */
        /* <DEDUP_REMOVED lines=13> */
[----:B0-----:R-:W-:-:S04]  /*f110*/  IMAD.WIDE R26, R24, 0x2, R14 ;  /* 0x00000002181a7825 */ /* 0x001fc800078e020e */
[--C-:B----4-:R-:W-:Y:S01]  /*f120*/  IMAD.WIDE R24, R25, 0x2, R14.reuse ;  /* 0x0000000219187825 */ /* 0x110fe200078e020e */
[----:B------:R0:W-:Y:S04]  /*f130*/  STL.64 [R1+0x6a0], R26 ;  /* 0x0006a01a01007387 */ /* 0x0001e80000100a00 */
[----:B------:R1:W-:Y:S01]  /*f140*/  STL.64 [R1+0x6a8], R24 ;  /* 0x0006a81801007387 */ /* 0x0003e20000100a00 */
[----:B0-----:R-:W-:-:S04]  /*f150*/  IMAD.WIDE R26, R22, 0x2, R14 ;  /* 0x00000002161a7825 */ /* 0x001fc800078e020e */
[--C-:B-1----:R-:W-:Y:S01]  /*f160*/  IMAD.WIDE R24, R23, 0x2, R14.reuse ;  /* 0x0000000217187825 */ /* 0x102fe200078e020e */
        /* <DEDUP_REMOVED lines=36> */
[----:B------:R-:W2:Y:S04]  /*f3b0*/  LDL R13, [R1+0x294] ;  /* 0x00029400010d7983 */ /* 0x000ea80000100800 */
[----:B------:R0:W-:Y:S04]  /*f3c0*/  STL.64 [R1+0x740], R4 ;  /* 0x0007400401007387 */ /* 0x0001e80000100a00 */
[----:B------:R-:W4:Y:S04]  /*f3d0*/  LDL R12, [R1+0x290] ;  /* 0x00029000010c7983 */ /* 0x000f280000100800 */
[----:B------:R3:W-:Y:S01]  /*f3e0*/  STL.64 [R1+0x748], R2 ;  /* 0x0007480201007387 */ /* 0x0007e20000100a00 */
[----:B0-----:R-:W-:-:S03]  /*f3f0*/  IMAD.WIDE R4, R28, 0x2, R14 ;  /* 0x000000021c047825 */ /* 0x001fc600078e020e */
[----:B------:R-:W2:Y:S04]  /*f400*/  LDL.LU R26, [R1+0xe0] ;  /* 0x0000e000011a7983 */ /* 0x000ea80000300800 */
[----:B------:R-:W-:Y:S04]  /*f410*/  STL.64 [R1+0x750], R4 ;  /* 0x0007500401007387 */ /* 0x000fe80000100a00 */
[----:B------:R-:W2:Y:S01]  /*f420*/  LDL.LU R27, [R1+0xf0] ;  /* 0x0000f000011b7983 */ /* 0x000ea20000300800 */
[----:B---3--:R-:W-:-:S05]  /*f430*/  IMAD.WIDE R2, R29, 0x2, R14 ;  /* 0x000000021d027825 */ /* 0x008fca00078e020e */
[----:B------:R-:W-:Y:S04]  /*f440*/  STL.64 [R1+0x758], R2 ;  /* 0x0007580201007387 */ /* 0x000fe80000100a00 */
[----:B--2---:R0:W-:Y:S04]  /*f450*/  STL [R1+0x26c0], R27 ;  /* 0x0026c01b01007387 */ /* 0x0041e80000100800 */
[----:B0-----:R-:W2:Y:S04]  /*f460*/  LDL.LU R27, [R1+0xd8] ;  /* 0x0000d800011b7983 */ /* 0x001ea80000300800 */
[----:B------:R0:W-:Y:S04]  /*f470*/  STL [R1+0x26c4], R26 ;  /* 0x0026c41a01007387 */ /* 0x0001e80000100800 */
[----:B0-----:R-:W3:Y:S01]  /*f480*/  LDL R26, [R1+0x698] ;  /* 0x00069800011a7983 */ /* 0x001ee20000100800 */
[----:B------:R-:W-:-:S04]  /*f490*/  IMAD.WIDE R28, R13, 0x2, R14 ;  /* 0x000000020d1c7825 */ /* 0x000fc800078e020e */
[--C-:B----4-:R-:W-:Y:S01]  /*f4a0*/  IMAD.WIDE R12, R12, 0x2, R14.reuse ;  /* 0x000000020c0c7825 */ /* 0x110fe200078e020e */
[----:B--2---:R-:W-:Y:S04]  /*f4b0*/  STL [R1+0x26c8], R27 ;  /* 0x0026c81b01007387 */ /* 0x004fe80000100800 */
[----:B------:R-:W2:Y:S04]  /*f4c0*/  LDL.LU R24, [R1+0x2fc] ;  /* 0x0002fc0001187983 */ /* 0x000ea80000300800 */
[----:B------:R-:W4:Y:S04]  /*f4d0*/  LDL.LU R25, [R1+0x300] ;  /* 0x0003000001197983 */ /* 0x000f280000300800 */
[----:B------:R-:W2:Y:S04]  /*f4e0*/  LDL.LU R22, [R1+0x304] ;  /* 0x0003040001167983 */ /* 0x000ea80000300800 */
        /* <DEDUP_REMOVED lines=17> */
[----:B------:R0:W-:Y:S04]  /*f600*/  STL.64 [R1+0x760], R28 ;  /* 0x0007601c01007387 */ /* 0x0001e80000100a00 */
[----:B0-----:R-:W2:Y:S04]  /*f610*/  LDL.LU.64 R28, [R1+0x26e0] ;  /* 0x0026e000011c7983 */ /* 0x001ea80000300a00 */
[----:B------:R0:W-:Y:S04]  /*f620*/  STL.64 [R1+0x768], R12 ;  /* 0x0007680c01007387 */ /* 0x0001e80000100a00 */
[----:B0-----:R-:W2:Y:S02]  /*f630*/  LDL.LU R13, [R1+0x26dc] ;  /* 0x0026dc00010d7983 */ /* 0x001ea40000300800 */
[----:B--2---:R-:W-:-:S05]  /*f640*/  IMAD.WIDE R12, R13, 0x2, R14 ;  /* 0x000000020d0c7825 */ /* 0x004fca00078e020e */
[----:B------:R0:W-:Y:S04]  /*f650*/  STL.64 [R1+0x770], R12 ;  /* 0x0007700c01007387 */ /* 0x0001e80000100a00 */
[----:B0-----:R-:W2:Y:S01]  /*f660*/  LDL.LU R12, [R1+0x26d8] ;  /* 0x0026d800010c7983 */ /* 0x001ea20000300800 */
[----:B---3--:R-:W-:-:S04]  /*f670*/  IMAD.WIDE R26, R26, 0x2, R14 ;  /* 0x000000021a1a7825 */ /* 0x008fc800078e020e */
[----:B--2---:R-:W-:-:S05]  /*f680*/  IMAD.WIDE R12, R12, 0x2, R14 ;  /* 0x000000020c0c7825 */ /* 0x004fca00078e020e */
[----:B------:R0:W-:Y:S04]  /*f690*/  STL.64 [R1+0x778], R12 ;  /* 0x0007780c01007387 */ /* 0x0001e80000100a00 */
[----:B0-----:R-:W2:Y:S01]  /*f6a0*/  LDL.LU.64 R12, [R1+0x26d0] ;  /* 0x0026d000010c7983 */ /* 0x001ea20000300a00 */
[----:B------:R-:W-:-:S03]  /*f6b0*/  IMAD R0, R0, c[0x0][0x190], RZ ;  /* 0x0000640000007a24 */ /* 0x000fc600078e02ff */
[----:B------:R0:W-:Y:S02]  /*f6c0*/  STL.64 [R1+0x788], R26 ;  /* 0x0007881a01007387 */ /* 0x0001e40000100a00 */
[----:B0-----:R-:W-:Y:S02]  /*f6d0*/  IMAD.WIDE R26, R0, 0x2, R14 ;  /* 0x00000002001a7825 */ /* 0x001fe400078e020e */
[----:B------:R-:W3:Y:S04]  /*f6e0*/  LDL.LU R15, [R1+0x36c] ;  /* 0x00036c00010f7983 */ /* 0x000ee80000300800 */
[----:B------:R2:W-:Y:S02]  /*f6f0*/  STL.64 [R1+0x780], R26 ;  /* 0x0007801a01007387 */ /* 0x0005e40000100a00 */
        /* <DEDUP_REMOVED lines=14> */
[----:B0-----:R-:W2:Y:S04]  /*f7e0*/  LDL.LU.64 R26, [R1+0x26b8] ;  /* 0x0026b800011a7983 */ /* 0x001ea80000300a00 */
[----:B------:R0:W-:Y:S02]  /*f7f0*/  STL.64 [R1+0xe8], R24 ;  /* 0x0000e81801007387 */ /* 0x0001e40000100a00 */
[----:B0-----:R-:W-:-:S04]  /*f800*/  IMAD.WIDE R24, R22, 0x2, R12 ;  /* 0x0000000216187825 */ /* 0x001fc800078e020c */
[--C-:B------:R-:W-:Y:S01]  /*f810*/  IMAD.WIDE R22, R23, 0x2, R12.reuse ;  /* 0x0000000217167825 */ /* 0x100fe200078e020c */
[----:B------:R0:W-:Y:S04]  /*f820*/  STL.64 [R1+0xe0], R24 ;  /* 0x0000e01801007387 */ /* 0x0001e80000100a00 */
[----:B0-----:R-:W4:Y:S04]  /*f830*/  LDL.LU.64 R24, [R1+0x26b0] ;  /* 0x0026b00001187983 */ /* 0x001f280000300a00 */
        /* <DEDUP_REMOVED lines=40> */
[----:B------:R0:W-:Y:S04]  /*fac0*/  STL.64 [R1+0x58], R2 ;  /* 0x0000580201007387 */ /* 0x0001e80000100a00 */
[----:B0-----:R-:W4:Y:S01]  /*fad0*/  LDL.LU.64 R2, [R1+0x2668] ;  /* 0x0026680001027983 */ /* 0x001f220000300a00 */
[----:B---3--:R-:W-:-:S05]  /*fae0*/  IMAD.WIDE R14, R15, 0x2, R12 ;  /* 0x000000020f0e7825 */ /* 0x008fca00078e020c */
[----:B------:R2:W-:Y:S02]  /*faf0*/  STL.64 [R1+0x50], R14 ;  /* 0x0000500e01007387 */ /* 0x0005e40000100a00 */
[----:B--2---:R-:W-:-:S05]  /*fb00*/  IMAD.WIDE R14, R27, 0x2, R12 ;  /* 0x000000021b0e7825 */ /* 0x004fca00078e020c */
[----:B------:R4:W-:Y:S02]  /*fb10*/  STL.64 [R1+0x48], R14 ;  /* 0x0000480e01007387 */ /* 0x0009e40000100a00 */
[----:B----4-:R-:W-:-:S05]  /*fb20*/  IMAD.WIDE R14, R25, 0x2, R12 ;  /* 0x00000002190e7825 */ /* 0x010fca00078e020c */
[----:B------:R0:W-:Y:S02]  /*fb30*/  STL.64 [R1+0x40], R14 ;  /* 0x0000400e01007387 */ /* 0x0001e40000100a00 */
[----:B0-----:R-:W-:-:S05]  /*fb40*/  IMAD.WIDE R14, R23, 0x2, R12 ;  /* 0x00000002170e7825 */ /* 0x001fca00078e020c */
[----:B------:R0:W-:Y:S02]  /*fb50*/  STL.64 [R1+0x38], R14 ;  /* 0x0000380e01007387 */ /* 0x0001e40000100a00 */
[----:B0-----:R-:W-:-:S05]  /*fb60*/  IMAD.WIDE R14, R21, 0x2, R12 ;  /* 0x00000002150e7825 */ /* 0x001fca00078e020c */
[----:B------:R0:W-:Y:S02]  /*fb70*/  STL.64 [R1+0x30], R14 ;  /* 0x0000300e01007387 */ /* 0x0001e40000100a00 */
[----:B0-----:R-:W-:-:S05]  /*fb80*/  IMAD.WIDE R14, R19, 0x2, R12 ;  /* 0x00000002130e7825 */ /* 0x001fca00078e020c */
[----:B------:R0:W-:Y:S01]  /*fb90*/  STL.64 [R1+0x28], R14 ;  /* 0x0000280e01007387 */ /* 0x0001e20000100a00 */
[----:B------:R-:W-:-:S04]  /*fba0*/  IMAD.WIDE R28, R29, 0x2, R12 ;  /* 0x000000021d1c7825 */ /* 0x000fc800078e020c */
        /* <DEDUP_REMOVED lines=11> */
[----:B------:R-:W-:-:S03]  /*fc60*/  IMAD.WIDE R4, R4, 0x2, R12 ;  /* 0x0000000204047825 */ /* 0x000fc600078e020c */
[----:B------:R-:W-:Y:S01]  /*fc70*/  STL.64 [R1+0x2608], R28 ;  /* 0x0026081c01007387 */ /* 0x000fe20000100a00 */
[----:B0-----:R-:W-:-:S04]  /*fc80*/  IMAD.WIDE R14, R3, 0x2, R12 ;  /* 0x00000002030e7825 */ /* 0x001fc800078e020c */
[--C-:B------:R-:W-:Y:S01]  /*fc90*/  IMAD.WIDE R2, R2, 0x2, R12.reuse ;  /* 0x0000000202027825 */ /* 0x100fe200078e020c */
[----:B------:R-:W-:Y:S04]  /*fca0*/  STL.64 [R1], R14 ;  /* 0x0000000e01007387 */ /* 0x000fe80000100a00 */
[----:B------:R-:W-:Y:S04]  /*fcb0*/  STL.64 [R1+0x2610], R2 ;  /* 0x0026100201007387 */ /* 0x000fe80000100a00 */
[----:B------:R0:W-:Y:S04]  /*fcc0*/  STL.64 [R1+0x2600], R4 ;  /* 0x0026000401007387 */ /* 0x0001e80000100a00 */
[----:B------:R1:W-:Y:S04]  /*fcd0*/  STL.64 [R1+0x2618], R6 ;  /* 0x0026180601007387 */ /* 0x0003e80000100a00 */
[----:B------:R-:W-:Y:S04]  /*fce0*/  STL.64 [R1+0x25f8], R8 ;  /* 0x0025f80801007387 */ /* 0x000fe80000100a00 */
[----:B------:R-:W-:Y:S04]  /*fcf0*/  STL.64 [R1+0x2620], R10 ;  /* 0x0026200a01007387 */ /* 0x000fe80000100a00 */
[----:B0-----:R-:W2:Y:S04]  /*fd00*/  LDL.LU R4, [R1+0x40c] ;  /* 0x00040c0001047983 */ /* 0x001ea80000300800 */
[----:B------:R-:W3:Y:S01]  /*fd10*/  LDL.LU R5, [R1+0x414] ;  /* 0x0004140001057983 */ /* 0x000ee20000300800 */
[----:B------:R-:W-:-:S04]  /*fd20*/  IMAD.WIDE R14, R17, 0x2, R12 ;  /* 0x00000002110e7825 */ /* 0x000fc800078e020c */
[--C-:B------:R-:W-:Y:S01]  /*fd30*/  IMAD.WIDE R16, R16, 0x2, R12.reuse ;  /* 0x0000000210107825 */ /* 0x100fe200078e020c */
[----:B------:R-:W-:Y:S04]  /*fd40*/  STL.64 [R1+0x2628], R14 ;  /* 0x0026280e01007387 */ /* 0x000fe80000100a00 */
[----:B-1----:R-:W4:Y:S01]  /*fd50*/  LDL.LU R6, [R1+0x424] ;  /* 0x0004240001067983 */ /* 0x002f220000300800 */
[----:B------:R-:W-:-:S03]  /*fd60*/  IMAD.WIDE R18, R18, 0x2, R12 ;  /* 0x0000000212127825 */ /* 0x000fc600078e020c */
[----:B------:R-:W3:Y:S04]  /*fd70*/  LDL.LU R7, [R1+0x42c] ;  /* 0x00042c0001077983 */ /* 0x000ee80000300800 */
[----:B------:R0:W-:Y:S04]  /*fd80*/  STL.64 [R1+0x2630], R16 ;  /* 0x0026301001007387 */ /* 0x0001e80000100a00 */
[----:B0-----:R-:W4:Y:S04]  /*fd90*/  LDL.LU R16, [R1+0x428] ;  /* 0x0004280001107983 */ /* 0x001f280000300800 */
[----:B------:R-:W4:Y:S04]  /*fda0*/  LDL.LU R17, [R1+0x438] ;  /* 0x0004380001117983 */ /* 0x000f280000300800 */
[----:B------:R-:W4:Y:S04]  /*fdb0*/  LDL.LU R2, [R1+0x43c] ;  /* 0x00043c0001027983 */ /* 0x000f280000300800 */
[----:B------:R-:W4:Y:S04]  /*fdc0*/  LDL.LU R14, [R1+0x440] ;  /* 0x00044000010e7983 */ /* 0x000f280000300800 */
[----:B------:R-:W4:Y:S04]  /*fdd0*/  LDL.LU R3, [R1+0x444] ;  /* 0x0004440001037983 */ /* 0x000f280000300800 */
[----:B------:R0:W-:Y:S04]  /*fde0*/  STL.64 [R1+0x2638], R18 ;  /* 0x0026381201007387 */ /* 0x0001e80000100a00 */
[----:B0-----:R-:W4:Y:S04]  /*fdf0*/  LDL.LU R18, [R1+0x410] ;  /* 0x0004100001127983 */ /* 0x001f280000300800 */
[----:B------:R-:W4:Y:S04]  /*fe00*/  LDL.LU R19, [R1+0x420] ;  /* 0x0004200001137983 */ /* 0x000f280000300800 */
[----:B------:R-:W4:Y:S04]  /*fe10*/  LDL.LU R15, [R1+0x450] ;  /* 0x00045000010f7983 */ /* 0x000f280000300800 */
[----:B------:R-:W4:Y:S01]  /*fe20*/  LDL.LU R28, [R1+0x454] ;  /* 0x00045400011c7983 */ /* 0x000f220000300800 */
[----:B------:R-:W-:-:S03]  /*fe30*/  IMAD.WIDE R20, R20, 0x2, R12 ;  /* 0x0000000214147825 */ /* 0x000fc600078e020c */
[----:B------:R-:W4:Y:S04]  /*fe40*/  LDL.LU R10, [R1+0x458] ;  /* 0x00045800010a7983 */ /* 0x000f280000300800 */
[----:B------:R-:W4:Y:S04]  /*fe50*/  LDL.LU R29, [R1+0x45c] ;  /* 0x00045c00011d7983 */ /* 0x000f280000300800 */
[----:B------:R2:W-:Y:S04]  /*fe60*/  STL.64 [R1+0x2640], R20 ;  /* 0x0026401401007387 */ /* 0x0005e80000100a00 */
[----:B------:R-:W4:Y:S04]  /*fe70*/  LDL.LU R11, [R1+0x468] ;  /* 0x00046800010b7983 */ /* 0x000f280000300800 */
[----:B------:R-:W4:Y:S01]  /*fe80*/  LDL.LU R8, [R1+0x46c] ;  /* 0x00046c0001087983 */ /* 0x000f220000300800 */
[----:B------:R-:W-:-:S04]  /*fe90*/  IMAD.WIDE R22, R22, 0x2, R12 ;  /* 0x0000000216167825 */ /* 0x000fc800078e020c */
[--C-:B------:R-:W-:Y:S01]  /*fea0*/  IMAD.WIDE R24, R24, 0x2, R12.reuse ;  /* 0x0000000218187825 */ /* 0x100fe200078e020c */
[----:B------:R-:W-:Y:S03]  /*feb0*/  STL.64 [R1+0x2648], R22 ;  /* 0x0026481601007387 */ /* 0x000fe60000100a00 */
[--C-:B------:R-:W-:Y:S01]  /*fec0*/  IMAD.WIDE R26, R26, 0x2, R12.reuse ;  /* 0x000000021a1a7825 */ /* 0x100fe200078e020c */
[----:B------:R-:W-:Y:S04]  /*fed0*/  STL.64 [R1+0x2650], R24 ;  /* 0x0026501801007387 */ /* 0x000fe80000100a00 */
[----:B------:R-:W4:Y:S04]  /*fee0*/  LDL.LU R9, [R1+0x478] ;  /* 0x0004780001097983 */ /* 0x000f280000300800 */
[----:B------:R-:W-:Y:S01]  /*fef0*/  STL.64 [R1+0x2658], R26 ;  /* 0x0026581a01007387 */ /* 0x000fe20000100a00 */
[----:B--2---:R-:W-:-:S03]  /*ff00*/  IMAD.WIDE R20, R4, 0x2, R12 ;  /* 0x0000000204147825 */ /* 0x004fc600078e020c */
[----:B------:R-:W2:Y:S04]  /*ff10*/  LDL.LU R4, [R1+0x47c] ;  /* 0x00047c0001047983 */ /* 0x000ea80000300800 */
[----:B------:R3:W-:Y:S02]  /*ff20*/  STL.64 [R1+0x300], R20 ;  /* 0x0003001401007387 */ /* 0x0007e40000100a00 */
[--C-:B---3--:R-:W-:Y:S02]  /*ff30*/  IMAD.WIDE R20, R5, 0x2, R12.reuse ;  /* 0x0000000205147825 */ /* 0x108fe400078e020c */
[----:B------:R-:W3:Y:S02]  /*ff40*/  LDL.LU R5, [R1+0x480] ;  /* 0x0004800001057983 */ /* 0x000ee40000300800 */
[----:B----4-:R-:W-:-:S04]  /*ff50*/  IMAD.WIDE R22, R18, 0x2, R12 ;  /* 0x0000000212167825 */ /* 0x010fc800078e020c */
[--C-:B------:R-:W-:Y:S01]  /*ff60*/  IMAD.WIDE R18, R19, 0x2, R12.reuse ;  /* 0x0000000213127825 */ /* 0x100fe200078e020c */
[----:B------:R-:W-:Y:S04]  /*ff70*/  STL.64 [R1+0x308], R22 ;  /* 0x0003081601007387 */ /* 0x000fe80000100a00 */
[----:B------:R0:W-:Y:S02]  /*ff80*/  STL.64 [R1+0x310], R20 ;  /* 0x0003101401007387 */ /* 0x0001e40000100a00 */
[--C-:B0-----:R-:W-:Y:S02]  /*ff90*/  IMAD.WIDE R20, R6, 0x2, R12.reuse ;  /* 0x0000000206147825 */ /* 0x101fe400078e020c */
[----:B------:R-:W4:Y:S04]  /*ffa0*/  LDL.LU R6, [R1+0x484] ;  /* 0x0004840001067983 */ /* 0x000f280000300800 */
[----:B------:R0:W-:Y:S04]  /*ffb0*/  STL.64 [R1+0x320], R18 ;  /* 0x0003201201007387 */ /* 0x0001e80000100a00 */
[----:B------:R1:W-:Y:S01]  /*ffc0*/  STL.64 [R1+0x328], R20 ;  /* 0x0003281401007387 */ /* 0x0003e20000100a00 */
[----:B0-----:R-:W-:-:S04]  /*ffd0*/  IMAD.WIDE R18, R16, 0x2, R12 ;  /* 0x0000000210127825 */ /* 0x001fc800078e020c */
[--C-:B-1----:R-:W-:Y:S02]  /*ffe0*/  IMAD.WIDE R20, R7, 0x2, R12.reuse ;  /* 0x0000000207147825 */ /* 0x102fe400078e020c */
[----:B------:R-:W4:Y:S04]  /*fff0*/  LDL.LU R7, [R1+0x490] ;  /* 0x0004900001077983 */ /* 0x000f280000300800 */
[----:B------:R0:W-:Y:S04]  /*10000*/  STL.64 [R1+0x338], R18 ;  /* 0x0003381201007387 */ /* 0x0001e80000100a00 */
[----:B------:R-:W-:Y:S01]  /*10010*/  STL.64 [R1+0x340], R20 ;  /* 0x0003401401007387 */ /* 0x000fe20000100a00 */
[----:B0-----:R-:W-:-:S04]  /*10020*/  IMAD.WIDE R18, R17, 0x2, R12 ;  /* 0x0000000211127825 */ /* 0x001fc800078e020c */
[--C-:B------:R-:W-:Y:S02]  /*10030*/  IMAD.WIDE R16, R2, 0x2, R12.reuse ;  /* 0x0000000202107825 */ /* 0x100fe400078e020c */
[----:B------:R-:W4:Y:S04]  /*10040*/  LDL.LU R2, [R1+0x494] ;  /* 0x0004940001027983 */ /* 0x000f280000300800 */
[----:B------:R0:W-:Y:S04]  /*10050*/  STL.64 [R1+0x350], R18 ;  /* 0x0003501201007387 */ /* 0x0001e80000100a00 */
[----:B------:R1:W-:Y:S01]  /*10060*/  STL.64 [R1+0x360], R16 ;  /* 0x0003601001007387 */ /* 0x0003e20000100a00 */
[----:B0-----:R-:W-:-:S04]  /*10070*/  IMAD.WIDE R18, R14, 0x2, R12 ;  /* 0x000000020e127825 */ /* 0x001fc800078e020c */
[--C-:B-1----:R-:W-:Y:S02]  /*10080*/  IMAD.WIDE R16, R3, 0x2, R12.reuse ;  /* 0x0000000203107825 */ /* 0x102fe400078e020c */
[----:B------:R-:W4:Y:S02]  /*10090*/  LDL.LU R3, [R1+0x498] ;  /* 0x0004980001037983 */ /* 0x000f240000300800 */
[--C-:B------:R-:W-:Y:S02]  /*100a0*/  IMAD.WIDE R14, R15, 0x2, R12.reuse ;  /* 0x000000020f0e7825 */ /* 0x100fe400078e020c */
[----:B------:R-:W-:Y:S04]  /*100b0*/  STL.64 [R1+0x368], R18 ;  /* 0x0003681201007387 */ /* 0x000fe80000100a00 */
[----:B------:R0:W-:Y:S02]  /*100c0*/  STL.64 [R1+0x378], R16 ;  /* 0x0003781001007387 */ /* 0x0001e40000100a00 */
[----:B0-----:R-:W-:-:S02]  /*100d0*/  IMAD.WIDE R16, R28, 0x2, R12 ;  /* 0x000000021c107825 */ /* 0x001fc400078e020c */
[----:B------:R-:W4:Y:S04]  /*100e0*/  LDL.LU R28, [R1+0x49c] ;  /* 0x00049c00011c7983 */ /* 0x000f280000300800 */
[----:B------:R0:W-:Y:S04]  /*100f0*/  STL.64 [R1+0x388], R14 ;  /* 0x0003880e01007387 */ /* 0x0001e80000100a00 */
[----:B------:R1:W-:Y:S01]  /*10100*/  STL.64 [R1+0x390], R16 ;  /* 0x0003901001007387 */ /* 0x0003e20000100a00 */
[----:B0-----:R-:W-:-:S04]  /*10110*/  IMAD.WIDE R14, R10, 0x2, R12 ;  /* 0x000000020a0e7825 */ /* 0x001fc800078e020c */
[--C-:B-1----:R-:W-:Y:S02]  /*10120*/  IMAD.WIDE R16, R29, 0x2, R12.reuse ;  /* 0x000000021d107825 */ /* 0x102fe400078e020c */
[----:B------:R-:W4:Y:S04]  /*10130*/  LDL.LU R29, [R1+0x4a8] ;  /* 0x0004a800011d7983 */ /* 0x000f280000300800 */
[----:B------:R0:W-:Y:S04]  /*10140*/  STL.64 [R1+0x3a0], R14 ;  /* 0x0003a00e01007387 */ /* 0x0001e80000100a00 */
[----:B------:R-:W-:Y:S04]  /*10150*/  STL.64 [R1+0x3a8], R16 ;  /* 0x0003a81001007387 */ /* 0x000fe80000100a00 */
[----:B------:R-:W4:Y:S01]  /*10160*/  LDL.LU R22, [R1+0x4ac] ;  /* 0x0004ac0001167983 */ /* 0x000f220000300800 */
[----:B0-----:R-:W-:-:S04]  /*10170*/  IMAD.WIDE R14, R11, 0x2, R12 ;  /* 0x000000020b0e7825 */ /* 0x001fc800078e020c */
[--C-:B------:R-:W-:Y:S01]  /*10180*/  IMAD.WIDE R10, R8, 0x2, R12.reuse ;  /* 0x00000002080a7825 */ /* 0x100fe200078e020c */
[----:B------:R0:W-:Y:S04]  /*10190*/  STL.64 [R1+0x3b8], R14 ;  /* 0x0003b80e01007387 */ /* 0x0001e80000100a00 */
[----:B------:R-:W4:Y:S04]  /*101a0*/  LDL.LU R23, [R1+0x4b0] ;  /* 0x0004b00001177983 */ /* 0x000f280000300800 */
[----:B------:R1:W-:Y:S04]  /*101b0*/  STL.64 [R1+0x3c8], R10 ;  /* 0x0003c80a01007387 */ /* 0x0003e80000100a00 */
[----:B------:R-:W4:Y:S01]  /*101c0*/  LDL.LU R20, [R1+0x4b4] ;  /* 0x0004b40001147983 */ /* 0x000f220000300800 */
[----:B0-----:R-:W-:-:S03]  /*101d0*/  IMAD.WIDE R14, R9, 0x2, R12 ;  /* 0x00000002090e7825 */ /* 0x001fc600078e020c */
[----:B-1----:R-:W4:Y:S04]  /*101e0*/  LDL.LU R11, [R1+0x4c0] ;  /* 0x0004c000010b7983 */ /* 0x002f280000300800 */
[----:B------:R-:W4:Y:S04]  /*101f0*/  LDL.LU R21, [R1+0x4c4] ;  /* 0x0004c40001157983 */ /* 0x000f280000300800 */
[----:B------:R-:W4:Y:S04]  /*10200*/  LDL.LU R8, [R1+0x4c8] ;  /* 0x0004c80001087983 */ /* 0x000f280000300800 */
[----:B------:R2:W-:Y:S04]  /*10210*/  STL.64 [R1+0x3d0], R14 ;  /* 0x0003d00e01007387 */ /* 0x0005e80000100a00 */
[----:B------:R-:W4:Y:S01]  /*10220*/  LDL.LU R18, [R1+0x4cc] ;  /* 0x0004cc0001127983 */ /* 0x000f220000300800 */
[----:B--2---:R-:W-:-:S03]  /*10230*/  IMAD.WIDE R14, R4, 0x2, R12 ;  /* 0x00000002040e7825 */ /* 0x004fc600078e020c */
[----:B------:R-:W2:Y:S04]  /*10240*/  LDL.LU R4, [R1+0x4d8] ;  /* 0x0004d80001047983 */ /* 0x000ea80000300800 */
[----:B------:R3:W-:Y:S04]  /*10250*/  STL.64 [R1+0x3e0], R14 ;  /* 0x0003e00e01007387 */ /* 0x0007e80000100a00 */
[----:B------:R-:W2:Y:S01]  /*10260*/  LDL.LU R19, [R1+0x4dc] ;  /* 0x0004dc0001137983 */ /* 0x000ea20000300800 */
[----:B---3--:R-:W-:-:S03]  /*10270*/  IMAD.WIDE R14, R5, 0x2, R12 ;  /* 0x00000002050e7825 */ /* 0x008fc600078e020c */
[----:B------:R-:W3:Y:S04]  /*10280*/  LDL.LU R5, [R1+0x4e0] ;  /* 0x0004e00001057983 */ /* 0x000ee80000300800 */
[----:B------:R4:W-:Y:S04]  /*10290*/  STL.64 [R1+0x3e8], R14 ;  /* 0x0003e80e01007387 */ /* 0x0009e80000100a00 */
[----:B------:R-:W3:Y:S04]  /*102a0*/  LDL.LU R16, [R1+0x4e4] ;  /* 0x0004e40001107983 */ /* 0x000ee80000300800 */
[----:B------:R-:W3:Y:S01]  /*102b0*/  LDL.LU R9, [R1+0x4f0] ;  /* 0x0004f00001097983 */ /* 0x000ee20000300800 */
[----:B----4-:R-:W-:-:S05]  /*102c0*/  IMAD.WIDE R14, R6, 0x2, R12 ;  /* 0x00000002060e7825 */ /* 0x010fca00078e020c */
[----:B------:R0:W-:Y:S04]  /*102d0*/  STL.64 [R1+0x3f8], R14 ;  /* 0x0003f80e01007387 */ /* 0x0001e80000100a00 */
[----:B------:R-:W4:Y:S04]  /*102e0*/  LDL.LU R17, [R1+0x4f4] ;  /* 0x0004f40001117983 */ /* 0x000f280000300800 */
[----:B------:R-:W4:Y:S01]  /*102f0*/  LDL.LU R6, [R1+0x500] ;  /* 0x0005000001067983 */ /* 0x000f220000300800 */
[----:B0-----:R-:W-:-:S05]  /*10300*/  IMAD.WIDE R14, R7, 0x2, R12 ;  /* 0x00000002070e7825 */ /* 0x001fca00078e020c */
[----:B------:R0:W-:Y:S04]  /*10310*/  STL.64 [R1+0x408], R14 ;  /* 0x0004080e01007387 */ /* 0x0001e80000100a00 */
[----:B0-----:R-:W4:Y:S04]  /*10320*/  LDL.LU R14, [R1+0x504] ;  /* 0x00050400010e7983 */ /* 0x001f280000300800 */
[----:B------:R-:W4:Y:S01]  /*10330*/  LDL.LU R7, [R1+0x508] ;  /* 0x0005080001077983 */ /* 0x000f220000300800 */
[----:B------:R-:W-:-:S05]  /*10340*/  IMAD.WIDE R24, R2, 0x2, R12 ;  /* 0x0000000202187825 */ /* 0x000fca00078e020c */
[----:B------:R0:W-:Y:S04]  /*10350*/  STL.64 [R1+0x410], R24 ;  /* 0x0004101801007387 */ /* 0x0001e80000100a00 */
[----:B------:R-:W4:Y:S04]  /*10360*/  LDL.LU R15, [R1+0x50c] ;  /* 0x00050c00010f7983 */ /* 0x000f280000300800 */
[----:B------:R-:W4:Y:S01]  /*10370*/  LDL.LU R2, [R1+0x518] ;  /* 0x0005180001027983 */ /* 0x000f220000300800 */
[----:B0-----:R-:W-:-:S05]  /*10380*/  IMAD.WIDE R24, R3, 0x2, R12 ;  /* 0x0000000203187825 */ /* 0x001fca00078e020c */
[----:B------:R0:W-:Y:S04]  /*10390*/  STL.64 [R1+0x420], R24 ;  /* 0x0004201801007387 */ /* 0x0001e80000100a00 */
[----:B------:R-:W4:Y:S04]  /*103a0*/  LDL.LU R10, [R1+0x520] ;  /* 0x00052000010a7983 */ /* 0x000f280000300800 */
[----:B------:R-:W4:Y:S01]  /*103b0*/  LDL.LU R3, [R1+0x530] ;  /* 0x0005300001037983 */ /* 0x000f220000300800 */
[----:B0-----:R-:W-:-:S05]  /*103c0*/  IMAD.WIDE R24, R28, 0x2, R12 ;  /* 0x000000021c187825 */ /* 0x001fca00078e020c */
[----:B------:R0:W-:Y:S04]  /*103d0*/  STL.64 [R1+0x428], R24 ;  /* 0x0004281801007387 */ /* 0x0001e80000100a00 */
[----:B------:R-:W4:Y:S01]  /*103e0*/  LDL.LU R28, [R1+0x538] ;  /* 0x00053800011c7983 */ /* 0x000f220000300800 */
[----:B0-----:R-:W-:-:S03]  /*103f0*/  IMAD.WIDE R24, R29, 0x2, R12 ;  /* 0x000000021d187825 */ /* 0x001fc600078e020c */
[----:B------:R-:W4:Y:S04]  /*10400*/  LDL.LU R29, [R1+0x548] ;  /* 0x00054800011d7983 */ /* 0x000f280000300800 */
[----:B------:R0:W-:Y:S02]  /*10410*/  STL.64 [R1+0x438], R24 ;  /* 0x0004381801007387 */ /* 0x0001e40000100a00 */
[----:B0-----:R-:W-:-:S04]  /*10420*/  IMAD.WIDE R24, R22, 0x2, R12 ;  /* 0x0000000216187825 */ /* 0x001fc800078e020c */
[--C-:B------:R-:W-:Y:S01]  /*10430*/  IMAD.WIDE R26, R23, 0x2, R12.reuse ;  /* 0x00000002171a7825 */ /* 0x100fe200078e020c */
[----:B------:R0:W-:Y:S04]  /*10440*/  STL.64 [R1+0x440], R24 ;  /* 0x0004401801007387 */ /* 0x0001e80000100a00 */
[----:B------:R-:W-:Y:S01]  /*10450*/  STL.64 [R1+0x450], R26 ;  /* 0x0004501a01007387 */ /* 0x000fe20000100a00 */
[----:B0-----:R-:W-:-:S04]  /*10460*/  IMAD.WIDE R24, R20, 0x2, R12 ;  /* 0x0000000214187825 */ /* 0x001fc800078e020c */
[--C-:B------:R-:W-:Y:S02]  /*10470*/  IMAD.WIDE R22, R11, 0x2, R12.reuse ;  /* 0x000000020b167825 */ /* 0x100fe400078e020c */
        /* <DEDUP_REMOVED lines=9> */
[--C-:B--2---:R-:W-:Y:S02]  /*10510*/  IMAD.WIDE R22, R4, 0x2, R12.reuse ;  /* 0x0000000204167825 */ /* 0x104fe400078e020c */
[----:B------:R-:W2:Y:S04]  /*10520*/  LDL.LU R4, [R1+0x2f4] ;  /* 0x0002f40001047983 */ /* 0x000ea80000300800 */
[----:B------:R0:W-:Y:S04]  /*10530*/  STL.64 [R1+0x490], R20 ;  /* 0x0004901401007387 */ /* 0x0001e80000100a00 */
[----:B------:R-:W-:Y:S01]  /*10540*/  STL.64 [R1+0x498], R22 ;  /* 0x0004981601007387 */ /* 0x000fe20000100a00 */
[----:B0-----:R-:W-:-:S04]  /*10550*/  IMAD.WIDE R20, R19, 0x2, R12 ;  /* 0x0000000213147825 */ /* 0x001fc800078e020c */
[--C-:B---3--:R-:W-:Y:S02]  /*10560*/  IMAD.WIDE R18, R5, 0x2, R12.reuse ;  /* 0x0000000205127825 */ /* 0x108fe400078e020c */
[----:B------:R-:W3:Y:S04]  /*10570*/  LDL.LU R5, [R1+0x2f0] ;  /* 0x0002f00001057983 */ /* 0x000ee80000300800 */
[----:B------:R0:W-:Y:S04]  /*10580*/  STL.64 [R1+0x4a8], R20 ;  /* 0x0004a81401007387 */ /* 0x0001e80000100a00 */
[----:B------:R1:W-:Y:S01]  /*10590*/  STL.64 [R1+0x4b0], R18 ;  /* 0x0004b01201007387 */ /* 0x0003e20000100a00 */
[----:B0-----:R-:W-:-:S04]  /*105a0*/  IMAD.WIDE R20, R16, 0x2, R12 ;  /* 0x0000000210147825 */ /* 0x001fc800078e020c */
[--C-:B-1----:R-:W-:Y:S02]  /*105b0*/  IMAD.WIDE R18, R9, 0x2, R12.reuse ;  /* 0x0000000209127825 */ /* 0x102fe400078e020c */
[----:B------:R-:W3:Y:S04]  /*105c0*/  LDL.LU R9, [R1+0x2ec] ;  /* 0x0002ec0001097983 */ /* 0x000ee80000300800 */
[----:B------:R-:W-:Y:S04]  /*105d0*/  STL.64 [R1+0x4c0], R20 ;  /* 0x0004c01401007387 */ /* 0x000fe80000100a00 */
[----:B------:R0:W-:Y:S01]  /*105e0*/  STL.64 [R1+0x4c8], R18 ;  /* 0x0004c81201007387 */ /* 0x0001e20000100a00 */
[----:B----4-:R-:W-:-:S04]  /*105f0*/  IMAD.WIDE R16, R17, 0x2, R12 ;  /* 0x0000000211107825 */ /* 0x010fc800078e020c */
        /* <DEDUP_REMOVED lines=16> */
[----:B------:R-:W4:Y:S04]  /*10700*/  LDL.LU R3, [R1+0x2dc] ;  /* 0x0002dc0001037983 */ /* 0x000f280000300800 */
[----:B------:R0:W-:Y:S04]  /*10710*/  STL.64 [R1+0x520], R16 ;  /* 0x0005201001007387 */ /* 0x0001e80000100a00 */
[----:B------:R1:W-:Y:S04]  /*10720*/  STL.64 [R1+0x530], R14 ;  /* 0x0005300e01007387 */ /* 0x0003e80000100a00 */
[----:B------:R-:W4:Y:S01]  /*10730*/  LDL.LU R22, [R1+0x2d8] ;  /* 0x0002d80001167983 */ /* 0x000f220000300800 */
[----:B0-----:R-:W-:-:S05]  /*10740*/  IMAD.WIDE R16, R28, 0x2, R12 ;  /* 0x000000021c107825 */ /* 0x001fca00078e020c */
[----:B------:R0:W-:Y:S01]  /*10750*/  STL.64 [R1+0x538], R16 ;  /* 0x0005381001007387 */ /* 0x0001e20000100a00 */
[----:B-1----:R-:W-:-:S03]  /*10760*/  IMAD.WIDE R14, R29, 0x2, R12 ;  /* 0x000000021d0e7825 */ /* 0x002fc600078e020c */
[----:B------:R-:W4:Y:S04]  /*10770*/  LDL.LU R23, [R1+0x2d4] ;  /* 0x0002d40001177983 */ /* 0x000f280000300800 */
[----:B------:R-:W-:Y:S04]  /*10780*/  STL.64 [R1+0x548], R14 ;  /* 0x0005480e01007387 */ /* 0x000fe80000100a00 */
[----:B------:R-:W4:Y:S04]  /*10790*/  LDL.LU R28, [R1+0x2d0] ;  /* 0x0002d000011c7983 */ /* 0x000f280000300800 */
[----:B------:R-:W4:Y:S04]  /*107a0*/  LDL.LU R29, [R1+0x2cc] ;  /* 0x0002cc00011d7983 */ /* 0x000f280000300800 */
[----:B------:R-:W4:Y:S04]  /*107b0*/  LDL.LU R18, [R1+0x2c8] ;  /* 0x0002c80001127983 */ /* 0x000f280000300800 */
[----:B------:R-:W4:Y:S01]  /*107c0*/  LDL.LU R19, [R1+0x2c4] ;  /* 0x0002c40001137983 */ /* 0x000f220000300800 */
[----:B------:R-:W-:-:S05]  /*107d0*/  IMAD.WIDE R10, R11, 0x2, R12 ;  /* 0x000000020b0a7825 */ /* 0x000fca00078e020c */
[----:B------:R1:W-:Y:S04]  /*107e0*/  STL.64 [R1+0x550], R10 ;  /* 0x0005500a01007387 */ /* 0x0003e80000100a00 */
[----:B0-----:R-:W4:Y:S04]  /*107f0*/  LDL.LU R16, [R1+0x2c0] ;  /* 0x0002c00001107983 */ /* 0x001f280000300800 */
[----:B------:R-:W4:Y:S01]  /*10800*/  LDL.LU R17, [R1+0x2bc] ;  /* 0x0002bc0001117983 */ /* 0x000f220000300800 */
[----:B-1----:R-:W-:-:S05]  /*10810*/  IMAD.WIDE R10, R8, 0x2, R12 ;  /* 0x00000002080a7825 */ /* 0x002fca00078e020c */
[----:B------:R2:W-:Y:S04]  /*10820*/  STL.64 [R1+0x2f8], R10 ;  /* 0x0002f80a01007387 */ /* 0x0005e80000100a00 */
[----:B------:R-:W4:Y:S04]  /*10830*/  LDL.LU R20, [R1+0x2b8] ;  /* 0x0002b80001147983 */ /* 0x000f280000300800 */
[----:B------:R-:W4:Y:S01]  /*10840*/  LDL.LU R21, [R1+0x2b4] ;  /* 0x0002b40001157983 */ /* 0x000f220000300800 */
[----:B--2---:R-:W-:-:S05]  /*10850*/  IMAD.WIDE R10, R4, 0x2, R12 ;  /* 0x00000002040a7825 */ /* 0x004fca00078e020c */
[----:B------:R3:W-:Y:S04]  /*10860*/  STL.64 [R1+0x568], R10 ;  /* 0x0005680a01007387 */ /* 0x0007e80000100a00 */
[----:B------:R-:W2:Y:S01]  /*10870*/  LDL.LU R4, [R1+0x2b0] ;  /* 0x0002b00001047983 */ /* 0x000ea20000300800 */
[----:B---3--:R-:W-:-:S03]  /*10880*/  IMAD.WIDE R10, R5, 0x2, R12 ;  /* 0x00000002050a7825 */ /* 0x008fc600078e020c */
[----:B------:R-:W3:Y:S04]  /*10890*/  LDL.LU R5, [R1+0x2ac] ;  /* 0x0002ac0001057983 */ /* 0x000ee80000300800 */
[----:B------:R0:W-:Y:S04]  /*108a0*/  STL.64 [R1+0x2f0], R10 ;  /* 0x0002f00a01007387 */ /* 0x0001e80000100a00 */
[----:B------:R-:W3:Y:S04]  /*108b0*/  LDL.LU R14, [R1+0x2a8] ;  /* 0x0002a800010e7983 */ /* 0x000ee80000300800 */
[----:B------:R-:W3:Y:S01]  /*108c0*/  LDL.LU R15, [R1+0x2a4] ;  /* 0x0002a400010f7983 */ /* 0x000ee20000300800 */
[----:B------:R-:W-:-:S05]  /*108d0*/  IMAD.WIDE R8, R9, 0x2, R12 ;  /* 0x0000000209087825 */ /* 0x000fca00078e020c */
[----:B------:R4:W-:Y:S04]  /*108e0*/  STL.64 [R1+0x578], R8 ;  /* 0x0005780801007387 */ /* 0x0009e80000100a00 */
[----:B0-----:R-:W3:Y:S04]  /*108f0*/  LDL.LU R10, [R1+0x2a0] ;  /* 0x0002a000010a7983 */ /* 0x001ee80000300800 */
[----:B------:R-:W3:Y:S01]  /*10900*/  LDL.LU R11, [R1+0x29c] ;  /* 0x00029c00010b7983 */ /* 0x000ee20000300800 */
[----:B----4-:R-:W-:-:S05]  /*10910*/  IMAD.WIDE R8, R6, 0x2, R12 ;  /* 0x0000000206087825 */ /* 0x010fca00078e020c */
[----:B------:R0:W-:Y:S04]  /*10920*/  STL.64 [R1+0x2e8], R8 ;  /* 0x0002e80801007387 */ /* 0x0001e80000100a00 */
[----:B0-----:R-:W4:Y:S04]  /*10930*/  LDL.LU R8, [R1+0x298] ;  /* 0x0002980001087983 */ /* 0x001f280000300800 */
[----:B------:R-:W4:Y:S01]  /*10940*/  LDL.LU R9, [R1+0x294] ;  /* 0x0002940001097983 */ /* 0x000f220000300800 */
[----:B------:R-:W-:-:S05]  /*10950*/  IMAD.WIDE R6, R7, 0x2, R12 ;  /* 0x0000000207067825 */ /* 0x000fca00078e020c */
[----:B------:R0:W-:Y:S04]  /*10960*/  STL.64 [R1+0x590], R6 ;  /* 0x0005900601007387 */ /* 0x0001e80000100a00 */
[----:B0-----:R-:W4:Y:S04]  /*10970*/  LDL.LU R6, [R1+0x290] ;  /* 0x0002900001067983 */ /* 0x001f280000300800 */
[----:B------:R-:W4:Y:S01]  /*10980*/  LDL.LU R7, [R1+0x28c] ;  /* 0x00028c0001077983 */ /* 0x000f220000300800 */
[----:B------:R-:W-:-:S05]  /*10990*/  IMAD.WIDE R24, R2, 0x2, R12 ;  /* 0x0000000202187825 */ /* 0x000fca00078e020c */
        /* <DEDUP_REMOVED lines=9> */
[----:B------:R-:W-:-:S04]  /*10a30*/  IMAD.WIDE R22, R29, 0x2, R12 ;  /* 0x000000021d167825 */ /* 0x000fc800078e020c */
[--C-:B0-----:R-:W-:Y:S02]  /*10a40*/  IMAD.WIDE R24, R28, 0x2, R12.reuse ;  /* 0x000000021c187825 */ /* 0x101fe400078e020c */
[----:B------:R-:W4:Y:S04]  /*10a50*/  LDL.LU.64 R28, [R1+0x280] ;  /* 0x00028000011c7983 */ /* 0x000f280000300a00 */
[----:B------:R0:W-:Y:S04]  /*10a60*/  STL.64 [R1+0x2d0], R24 ;  /* 0x0002d01801007387 */ /* 0x0001e80000100a00 */
[----:B------:R1:W-:Y:S01]  /*10a70*/  STL.64 [R1+0x5c8], R22 ;  /* 0x0005c81601007387 */ /* 0x0003e20000100a00 */
[----:B0-----:R-:W-:-:S04]  /*10a80*/  IMAD.WIDE R24, R18, 0x2, R12 ;  /* 0x0000000212187825 */ /* 0x001fc800078e020c */
[--C-:B-1----:R-:W-:Y:S02]  /*10a90*/  IMAD.WIDE R22, R19, 0x2, R12.reuse ;  /* 0x0000000213167825 */ /* 0x102fe400078e020c */
        /* <DEDUP_REMOVED lines=13> */
[----:B--2---:R-:W-:-:S04]  /*10b70*/  IMAD.WIDE R24, R4, 0x2, R12 ;  /* 0x0000000204187825 */ /* 0x004fc800078e020c */
[--C-:B---3--:R-:W-:Y:S02]  /*10b80*/  IMAD.WIDE R22, R5, 0x2, R12.reuse ;  /* 0x0000000205167825 */ /* 0x108fe400078e020c */
[----:B------:R-:W2:Y:S04]  /*10b90*/  LDL.LU.64 R4, [R1+0x270] ;  /* 0x0002700001047983 */ /* 0x000ea80000300a00 */
[----:B------:R0:W-:Y:S04]  /*10ba0*/  STL.64 [R1+0x2b0], R24 ;  /* 0x0002b01801007387 */ /* 0x0001e80000100a00 */
[----:B------:R1:W-:Y:S01]  /*10bb0*/  STL.64 [R1+0x618], R22 ;  /* 0x0006181601007387 */ /* 0x0003e20000100a00 */
[----:B0-----:R-:W-:-:S03]  /*10bc0*/  IMAD.WIDE R24, R14, 0x2, R12 ;  /* 0x000000020e187825 */ /* 0x001fc600078e020c */
[----:B-1----:R-:W3:Y:S01]  /*10bd0*/  LDL.LU.64 R22, [R1+0x100] ;  /* 0x0001000001167983 */ /* 0x002ee20000300a00 */
[----:B------:R-:W-:-:S03]  /*10be0*/  IMAD.WIDE R14, R15, 0x2, R12 ;  /* 0x000000020f0e7825 */ /* 0x000fc600078e020c */
[----:B------:R0:W-:Y:S04]  /*10bf0*/  STL.64 [R1+0x2a8], R24 ;  /* 0x0002a81801007387 */ /* 0x0001e80000100a00 */
[----:B------:R1:W-:Y:S01]  /*10c00*/  STL.64 [R1+0x630], R14 ;  /* 0x0006300e01007387 */ /* 0x0003e20000100a00 */
[----:B0-----:R-:W-:-:S03]  /*10c10*/  IMAD.WIDE R24, R10, 0x2, R12 ;  /* 0x000000020a187825 */ /* 0x001fc600078e020c */
[----:B-1----:R-:W3:Y:S01]  /*10c20*/  LDL.LU.64 R14, [R1+0x268] ;  /* 0x00026800010e7983 */ /* 0x002ee20000300a00 */
[----:B------:R-:W-:-:S03]  /*10c30*/  IMAD.WIDE R10, R11, 0x2, R12 ;  /* 0x000000020b0a7825 */ /* 0x000fc600078e020c */
[----:B------:R-:W-:Y:S04]  /*10c40*/  STL.64 [R1+0x2a0], R24 ;  /* 0x0002a01801007387 */ /* 0x000fe80000100a00 */
[----:B------:R0:W-:Y:S04]  /*10c50*/  STL.64 [R1+0x640], R10 ;  /* 0x0006400a01007387 */ /* 0x0001e80000100a00 */
[----:B0-----:R-:W3:Y:S01]  /*10c60*/  LDL.LU.64 R10, [R1+0xf8] ;  /* 0x0000f800010a7983 */ /* 0x001ee20000300a00 */
[----:B----4-:R-:W-:-:S04]  /*10c70*/  IMAD.WIDE R24, R8, 0x2, R12 ;  /* 0x0000000208187825 */ /* 0x010fc800078e020c */
[--C-:B------:R-:W-:Y:S01]  /*10c80*/  IMAD.WIDE R8, R9, 0x2, R12.reuse ;  /* 0x0000000209087825 */ /* 0x100fe200078e020c */
[----:B------:R-:W-:Y:S04]  /*10c90*/  STL.64 [R1+0x298], R24 ;  /* 0x0002981801007387 */ /* 0x000fe80000100a00 */
[----:B------:R0:W-:Y:S04]  /*10ca0*/  STL.64 [R1+0x658], R8 ;  /* 0x0006580801007387 */ /* 0x0001e80000100a00 */
[----:B0-----:R-:W4:Y:S01]  /*10cb0*/  LDL.LU.64 R8, [R1+0x260] ;  /* 0x0002600001087983 */ /* 0x001f220000300a00 */
[----:B------:R-:W-:-:S04]  /*10cc0*/  IMAD.WIDE R24, R6, 0x2, R12 ;  /* 0x0000000206187825 */ /* 0x000fc800078e020c */
[--C-:B------:R-:W-:Y:S01]  /*10cd0*/  IMAD.WIDE R6, R7, 0x2, R12.reuse ;  /* 0x0000000207067825 */ /* 0x100fe200078e020c */
[----:B------:R-:W-:Y:S04]  /*10ce0*/  STL.64 [R1+0x290], R24 ;  /* 0x0002901801007387 */ /* 0x000fe80000100a00 */
[----:B------:R0:W-:Y:S01]  /*10cf0*/  STL.64 [R1+0x668], R6 ;  /* 0x0006680601007387 */ /* 0x0001e20000100a00 */
[----:B------:R-:W-:-:S03]  /*10d00*/  IMAD.WIDE R26, R2, 0x2, R12 ;  /* 0x00000002021a7825 */ /* 0x000fc600078e020c */
[----:B0-----:R-:W4:Y:S04]  /*10d10*/  LDL.LU.64 R6, [R1+0xf0] ;  /* 0x0000f00001067983 */ /* 0x001f280000300a00 */
[----:B------:R-:W-:Y:S01]  /*10d20*/  STL.64 [R1+0x288], R26 ;  /* 0x0002881a01007387 */ /* 0x000fe20000100a00 */
[----:B------:R-:W-:-:S03]  /*10d30*/  IMAD.WIDE R24, R3, 0x2, R12 ;  /* 0x0000000203187825 */ /* 0x000fc600078e020c */
[----:B------:R-:W4:Y:S01]  /*10d40*/  LDL.LU.64 R2, [R1+0x258] ;  /* 0x0002580001027983 */ /* 0x000f220000300a00 */
[----:B------:R-:W-:-:S03]  /*10d50*/  IMAD.WIDE R12, R0, 0x2, R12 ;  /* 0x00000002000c7825 */ /* 0x000fc600078e020c */
[----:B------:R-:W-:Y:S04]  /*10d60*/  STL.64 [R1+0x698], R24 ;  /* 0x0006981801007387 */ /* 0x000fe80000100a00 */
[----:B------:R-:W-:Y:S01]  /*10d70*/  STL.64 [R1+0x25e8], R12 ;  /* 0x0025e80c01007387 */ /* 0x000fe20000100a00 */
[----:B------:R-:W-:-:S03]  /*10d80*/  IMAD.MOV.U32 R0, RZ, RZ, R29 ;  /* 0x000000ffff007224 */ /* 0x000fc600078e001d */
[----:B------:R0:W-:Y:S04]  /*10d90*/  STL [R1+0x23dc], R28 ;  /* 0x0023dc1c01007387 */ /* 0x0001e80000100800 */
[----:B0-----:R-:W4:Y:S04]  /*10da0*/  LDL.LU.64 R28, [R1+0xe8] ;  /* 0x0000e800011c7983 */ /* 0x001f280000300a00 */
[----:B------:R0:W-:Y:S04]  /*10db0*/  STL [R1+0x23d4], R0 ;  /* 0x0023d40001007387 */ /* 0x0001e80000100800 */
[----:B------:R1:W-:Y:S01]  /*10dc0*/  STL [R1+0x23d8], R18 ;  /* 0x0023d81201007387 */ /* 0x0003e20000100800 */
[----:B0-----:R-:W-:-:S03]  /*10dd0*/  IMAD.MOV.U32 R0, RZ, RZ, R19 ;  /* 0x000000ffff007224 */ /* 0x001fc600078e0013 */
[----:B-1----:R-:W4:Y:S04]  /*10de0*/  LDL.LU.64 R18, [R1+0x250] ;  /* 0x0002500001127983 */ /* 0x002f280000300a00 */
        /* <DEDUP_REMOVED lines=9> */
[----:B--2---:R1:W-:Y:S01]  /*10e80*/  STL [R1+0x23c0], R4 ;  /* 0x0023c00401007387 */ /* 0x0043e20000100800 */
[----:B0-----:R-:W-:-:S03]  /*10e90*/  IMAD.MOV.U32 R0, RZ, RZ, R5 ;  /* 0x000000ffff007224 */ /* 0x001fc600078e0005 */
[----:B-1----:R-:W2:Y:S04]  /*10ea0*/  LDL.LU.64 R4, [R1+0xd8] ;  /* 0x0000d80001047983 */ /* 0x002ea80000300a00 */
[----:B------:R0:W-:Y:S04]  /*10eb0*/  STL [R1+0x23b4], R0 ;  /* 0x0023b40001007387 */ /* 0x0001e80000100800 */
[----:B---3--:R-:W-:Y:S04]  /*10ec0*/  STL [R1+0x23b8], R22 ;  /* 0x0023b81601007387 */ /* 0x008fe80000100800 */
[----:B------:R-:W3:Y:S01]  /*10ed0*/  LDL.LU.64 R24, [R1+0x240] ;  /* 0x0002400001187983 */ /* 0x000ee20000300a00 */
[----:B0-----:R-:W-:-:S05]  /*10ee0*/  IMAD.MOV.U32 R0, RZ, RZ, R23 ;  /* 0x000000ffff007224 */ /* 0x001fca00078e0017 */
[----:B------:R0:W-:Y:S04]  /*10ef0*/  STL [R1+0x23ac], R0 ;  /* 0x0023ac0001007387 */ /* 0x0001e80000100800 */
[----:B------:R1:W-:Y:S01]  /*10f00*/  STL [R1+0x23b0], R14 ;  /* 0x0023b00e01007387 */ /* 0x0003e20000100800 */
[----:B0-----:R-:W-:-:S03]  /*10f10*/  IMAD.MOV.U32 R0, RZ, RZ, R15 ;  /* 0x000000ffff007224 */ /* 0x001fc600078e000f */
[----:B-1----:R-:W3:Y:S04]  /*10f20*/  LDL.LU.64 R14, [R1+0xd0] ;  /* 0x0000d000010e7983 */ /* 0x002ee80000300a00 */
[----:B------:R0:W-:Y:S04]  /*10f30*/  STL [R1+0x23a4], R0 ;  /* 0x0023a40001007387 */ /* 0x0001e80000100800 */
[----:B------:R1:W-:Y:S01]  /*10f40*/  STL [R1+0x23a8], R10 ;  /* 0x0023a80a01007387 */ /* 0x0003e20000100800 */
[----:B0-----:R-:W-:-:S03]  /*10f50*/  IMAD.MOV.U32 R0, RZ, RZ, R11 ;  /* 0x000000ffff007224 */ /* 0x001fc600078e000b */
[----:B-1----:R-:W3:Y:S04]  /*10f60*/  LDL.LU.64 R10, [R1+0x238] ;  /* 0x00023800010a7983 */ /* 0x002ee80000300a00 */
[----:B------:R0:W-:Y:S04]  /*10f70*/  STL [R1+0x239c], R0 ;  /* 0x00239c0001007387 */ /* 0x0001e80000100800 */
[----:B----4-:R1:W-:Y:S01]  /*10f80*/  STL [R1+0x23a0], R8 ;  /* 0x0023a00801007387 */ /* 0x0103e20000100800 */
        /* <DEDUP_REMOVED lines=10> */
[----:B------:R0:W-:Y:S02]  /*11030*/  STL [R1+0x2384], R0 ;  /* 0x0023840001007387 */ /* 0x0001e40000100800 */
[----:B0-----:R-:W-:Y:S02]  /*11040*/  IMAD.MOV.U32 R0, RZ, RZ, R29 ;  /* 0x000000ffff007224 */ /* 0x001fe400078e001d */
        /* <DEDUP_REMOVED lines=11> */
[----:B------:R1:W-:Y:S04]  /*11100*/  STL [R1+0x2370], R20 ;  /* 0x0023701401007387 */ /* 0x0003e80000100800 */
[----:B------:R-:W4:Y:S01]  /*11110*/  LDL.LU.64 R22, [R1+0xb0] ;  /* 0x0000b00001167983 */ /* 0x000f220000300a00 */
[----:B0-----:R-:W-:-:S03]  /*11120*/  IMAD.MOV.U32 R0, RZ, RZ, R21 ;  /* 0x000000ffff007224 */ /* 0x001fc600078e0015 */
[----:B--2---:R-:W-:Y:S04]  /*11130*/  STL [R1+0x2368], R4 ;  /* 0x0023680401007387 */ /* 0x004fe80000100800 */
[----:B------:R0:W-:Y:S04]  /*11140*/  STL [R1+0x2364], R0 ;  /* 0x0023640001007387 */ /* 0x0001e80000100800 */
[----:B-1----:R-:W2:Y:S01]  /*11150*/  LDL.LU.64 R20, [R1+0x218] ;  /* 0x0002180001147983 */ /* 0x002ea20000300a00 */
[----:B0-----:R-:W-:-:S03]  /*11160*/  IMAD.MOV.U32 R0, RZ, RZ, R5 ;  /* 0x000000ffff007224 */ /* 0x001fc600078e0005 */
[----:B---3--:R-:W-:Y:S04]  /*11170*/  STL [R1+0x2360], R24 ;  /* 0x0023601801007387 */ /* 0x008fe80000100800 */
[----:B------:R0:W-:Y:S04]  /*11180*/  STL [R1+0x235c], R0 ;  /* 0x00235c0001007387 */ /* 0x0001e80000100800 */
[----:B------:R-:W3:Y:S01]  /*11190*/  LDL.LU.64 R4, [R1+0xa8] ;  /* 0x0000a80001047983 */ /* 0x000ee20000300a00 */
[----:B0-----:R-:W-:-:S03]  /*111a0*/  IMAD.MOV.U32 R0, RZ, RZ, R25 ;  /* 0x000000ffff007224 */ /* 0x001fc600078e0019 */
[----:B------:R-:W-:Y:S04]  /*111b0*/  STL [R1+0x2358], R14 ;  /* 0x0023580e01007387 */ /* 0x000fe80000100800 */
[----:B------:R0:W-:Y:S02]  /*111c0*/  STL [R1+0x2354], R0 ;  /* 0x0023540001007387 */ /* 0x0001e40000100800 */
[----:B0-----:R-:W-:Y:S02]  /*111d0*/  IMAD.MOV.U32 R0, RZ, RZ, R15 ;  /* 0x000000ffff007224 */ /* 0x001fe400078e000f */
[----:B------:R-:W3:Y:S04]  /*111e0*/  LDL.LU.64 R14, [R1+0x210] ;  /* 0x00021000010e7983 */ /* 0x000ee80000300a00 */
[----:B------:R0:W-:Y:S04]  /*111f0*/  STL [R1+0x234c], R0 ;  /* 0x00234c0001007387 */ /* 0x0001e80000100800 */
[----:B------:R1:W-:Y:S01]  /*11200*/  STL [R1+0x2350], R10 ;  /* 0x0023500a01007387 */ /* 0x0003e20000100800 */
[----:B0-----:R-:W-:-:S03]  /*11210*/  IMAD.MOV.U32 R0, RZ, RZ, R11 ;  /* 0x000000ffff007224 */ /* 0x001fc600078e000b */
[----:B-1----:R-:W3:Y:S04]  /*11220*/  LDL.LU.64 R10, [R1+0xa0] ;  /* 0x0000a000010a7983 */ /* 0x002ee80000300a00 */
[----:B------:R4:W-:Y:S02]  /*11230*/  STL [R1+0x2344], R0 ;  /* 0x0023440001007387 */ /* 0x0009e40000100800 */
[----:B----4-:R-:W-:Y:S02]  /*11240*/  IMAD.MOV.U32 R0, RZ, RZ, R9 ;  /* 0x000000ffff007224 */ /* 0x010fe400078e0009 */
[----:B------:R0:W-:Y:S04]  /*11250*/  STL [R1+0x2348], R8 ;  /* 0x0023480801007387 */ /* 0x0001e80000100800 */
[----:B0-----:R-:W4:Y:S04]  /*11260*/  LDL.LU.64 R8, [R1+0x208] ;  /* 0x0002080001087983 */ /* 0x001f280000300a00 */
[----:B------:R0:W-:Y:S02]  /*11270*/  STL [R1+0x233c], R0 ;  /* 0x00233c0001007387 */ /* 0x0001e40000100800 */
[----:B0-----:R-:W-:-:S02]  /*11280*/  IMAD.MOV.U32 R0, RZ, RZ, R7 ;  /* 0x000000ffff007224 */ /* 0x001fc400078e0007 */
        /* <DEDUP_REMOVED lines=17> */
[----:B------:R-:W-:Y:S04]  /*113a0*/  STL [R1+0x2318], R22 ;  /* 0x0023181601007387 */ /* 0x000fe80000100800 */
[----:B------:R0:W-:Y:S04]  /*113b0*/  STL [R1+0x2314], R0 ;  /* 0x0023140001007387 */ /* 0x0001e80000100800 */
[----:B-1----:R-:W4:Y:S01]  /*113c0*/  LDL.LU.64 R16, [R1+0x88] ;  /* 0x0000880001107983 */ /* 0x002f220000300a00 */
[----:B0-----:R-:W-:-:S03]  /*113d0*/  IMAD.MOV.U32 R0, RZ, RZ, R23 ;  /* 0x000000ffff007224 */ /* 0x001fc600078e0017 */
[----:B--2---:R-:W-:Y:S04]  /*113e0*/  STL [R1+0x2310], R20 ;  /* 0x0023101401007387 */ /* 0x004fe80000100800 */
[----:B------:R0:W-:Y:S04]  /*113f0*/  STL [R1+0x230c], R0 ;  /* 0x00230c0001007387 */ /* 0x0001e80000100800 */
[----:B------:R-:W2:Y:S01]  /*11400*/  LDL.LU.64 R26, [R1+0x1f0] ;  /* 0x0001f000011a7983 */ /* 0x000ea20000300a00 */
[----:B0-----:R-:W-:-:S03]  /*11410*/  IMAD.MOV.U32 R0, RZ, RZ, R21 ;  /* 0x000000ffff007224 */ /* 0x001fc600078e0015 */
[----:B---3--:R-:W-:Y:S04]  /*11420*/  STL [R1+0x2308], R4 ;  /* 0x0023080401007387 */ /* 0x008fe80000100800 */
[----:B------:R0:W-:Y:S04]  /*11430*/  STL [R1+0x2304], R0 ;  /* 0x0023040001007387 */ /* 0x0001e80000100800 */
[----:B------:R-:W3:Y:S01]  /*11440*/  LDL.LU.64 R24, [R1+0x80] ;  /* 0x0000800001187983 */ /* 0x000ee20000300a00 */
[----:B0-----:R-:W-:-:S03]  /*11450*/  IMAD.MOV.U32 R0, RZ, RZ, R5 ;  /* 0x000000ffff007224 */ /* 0x001fc600078e0005 */
[----:B------:R-:W3:Y:S04]  /*11460*/  LDL.LU.64 R4, [R1+0x1e8] ;  /* 0x0001e80001047983 */ /* 0x000ee80000300a00 */
[----:B------:R0:W-:Y:S02]  /*11470*/  STL [R1+0x22fc], R0 ;  /* 0x0022fc0001007387 */ /* 0x0001e40000100800 */
[----:B0-----:R-:W-:Y:S02]  /*11480*/  IMAD.MOV.U32 R0, RZ, RZ, R15 ;  /* 0x000000ffff007224 */ /* 0x001fe400078e000f */
[----:B------:R0:W-:Y:S04]  /*11490*/  STL [R1+0x2300], R14 ;  /* 0x0023000e01007387 */ /* 0x0001e80000100800 */
[----:B0-----:R-:W3:Y:S04]  /*114a0*/  LDL.LU.64 R14, [R1+0x78] ;  /* 0x00007800010e7983 */ /* 0x001ee80000300a00 */
        /* <DEDUP_REMOVED lines=8> */
[----:B------:R0:W-:Y:S04]  /*11530*/  STL [R1+0x22e4], R0 ;  /* 0x0022e40001007387 */ /* 0x0001e80000100800 */
[----:B------:R1:W-:Y:S01]  /*11540*/  STL [R1+0x22e8], R6 ;  /* 0x0022e80601007387 */ /* 0x0003e20000100800 */
[----:B0-----:R-:W-:-:S03]  /*11550*/  IMAD.MOV.U32 R0, RZ, RZ, R7 ;  /* 0x000000ffff007224 */ /* 0x001fc600078e0007 */
[----:B------:R-:W4:Y:S04]  /*11560*/  LDL.LU.64 R22, [R1+0x1d8] ;  /* 0x0001d80001167983 */ /* 0x000f280000300a00 */
[----:B------:R-:W-:Y:S04]  /*11570*/  STL [R1+0x22e0], R2 ;  /* 0x0022e00201007387 */ /* 0x000fe80000100800 */
[----:B------:R0:W-:Y:S04]  /*11580*/  STL [R1+0x22dc], R0 ;  /* 0x0022dc0001007387 */ /* 0x0001e80000100800 */
[----:B-1----:R-:W4:Y:S01]  /*11590*/  LDL.LU.64 R6, [R1+0x68] ;  /* 0x0000680001067983 */ /* 0x002f220000300a00 */
[----:B0-----:R-:W-:-:S03]  /*115a0*/  IMAD.MOV.U32 R0, RZ, RZ, R3 ;  /* 0x000000ffff007224 */ /* 0x001fc600078e0003 */
[----:B------:R-:W-:Y:S04]  /*115b0*/  STL [R1+0x22d8], R28 ;  /* 0x0022d81c01007387 */ /* 0x000fe80000100800 */
[----:B------:R0:W-:Y:S04]  /*115c0*/  STL [R1+0x22d4], R0 ;  /* 0x0022d40001007387 */ /* 0x0001e80000100800 */
[----:B------:R-:W4:Y:S01]  /*115d0*/  LDL.LU.64 R2, [R1+0x1d0] ;  /* 0x0001d00001027983 */ /* 0x000f220000300a00 */
[----:B0-----:R-:W-:-:S03]  /*115e0*/  IMAD.MOV.U32 R0, RZ, RZ, R29 ;  /* 0x000000ffff007224 */ /* 0x001fc600078e001d */
[----:B------:R-:W-:Y:S04]  /*115f0*/  STL [R1+0x22d0], R18 ;  /* 0x0022d01201007387 */ /* 0x000fe80000100800 */
[----:B------:R0:W-:Y:S04]  /*11600*/  STL [R1+0x22cc], R0 ;  /* 0x0022cc0001007387 */ /* 0x0001e80000100800 */
[----:B------:R-:W4:Y:S04]  /*11610*/  LDL.LU.64 R28, [R1+0x60] ;  /* 0x00006000011c7983 */ /* 0x000f280000300a00 */
[----:B------:R-:W4:Y:S01]  /*11620*/  LDL.LU.64 R20, [R1+0x1c8] ;  /* 0x0001c80001147983 */ /* 0x000f220000300a00 */
[----:B0-----:R-:W-:-:S05]  /*11630*/  IMAD.MOV.U32 R0, RZ, RZ, R19 ;  /* 0x000000ffff007224 */ /* 0x001fca00078e0013 */
[----:B------:R0:W-:Y:S04]  /*11640*/  STL [R1+0x22c4], R0 ;  /* 0x0022c40001007387 */ /* 0x0001e80000100800 */
[----:B------:R1:W-:Y:S01]  /*11650*/  STL [R1+0x22c8], R16 ;  /* 0x0022c81001007387 */ /* 0x0003e20000100800 */
[----:B0-----:R-:W-:-:S03]  /*11660*/  IMAD.MOV.U32 R0, RZ, RZ, R17 ;  /* 0x000000ffff007224 */ /* 0x001fc600078e0011 */
[----:B------:R-:W4:Y:S04]  /*11670*/  LDL.LU.64 R18, [R1+0x58] ;  /* 0x0000580001127983 */ /* 0x000f280000300a00 */
[----:B------:R0:W-:Y:S04]  /*11680*/  STL [R1+0x22bc], R0 ;  /* 0x0022bc0001007387 */ /* 0x0001e80000100800 */
[----:B--2---:R-:W-:Y:S04]  /*11690*/  STL [R1+0x22c0], R26 ;  /* 0x0022c01a01007387 */ /* 0x004fe80000100800 */
[----:B-1----:R-:W2:Y:S01]  /*116a0*/  LDL.LU.64 R16, [R1+0x1c0] ;  /* 0x0001c00001107983 */ /* 0x002ea20000300a00 */
[----:B0-----:R-:W-:-:S03]  /*116b0*/  IMAD.MOV.U32 R0, RZ, RZ, R27 ;  /* 0x000000ffff007224 */ /* 0x001fc600078e001b */
[----:B---3--:R-:W-:Y:S04]  /*116c0*/  STL [R1+0x22b8], R24 ;  /* 0x0022b81801007387 */ /* 0x008fe80000100800 */
[----:B------:R0:W-:Y:S04]  /*116d0*/  STL [R1+0x22b4], R0 ;  /* 0x0022b40001007387 */ /* 0x0001e80000100800 */
[----:B------:R-:W-:Y:S01]  /*116e0*/  STL [R1+0x22b0], R4 ;  /* 0x0022b00401007387 */ /* 0x000fe20000100800 */
[----:B0-----:R-:W-:-:S05]  /*116f0*/  IMAD.MOV.U32 R0, RZ, RZ, R25 ;  /* 0x000000ffff007224 */ /* 0x001fca00078e0019 */
[----:B------:R0:W-:Y:S02]  /*11700*/  STL [R1+0x22ac], R0 ;  /* 0x0022ac0001007387 */ /* 0x0001e40000100800 */
[----:B0-----:R-:W-:Y:S02]  /*11710*/  IMAD.MOV.U32 R0, RZ, RZ, R5 ;  /* 0x000000ffff007224 */ /* 0x001fe400078e0005 */
[----:B------:R-:W3:Y:S04]  /*11720*/  LDL.LU.64 R4, [R1+0x50] ;  /* 0x0000500001047983 */ /* 0x000ee80000300a00 */
        /* <DEDUP_REMOVED lines=8> */
[----:B------:R4:W-:Y:S02]  /*117b0*/  STL [R1+0x2294], R0 ;  /* 0x0022940001007387 */ /* 0x0009e40000100800 */
[----:B----4-:R-:W-:Y:S02]  /*117c0*/  IMAD.MOV.U32 R0, RZ, RZ, R9 ;  /* 0x000000ffff007224 */ /* 0x010fe400078e0009 */
[----:B------:R0:W-:Y:S04]  /*117d0*/  STL [R1+0x2298], R8 ;  /* 0x0022980801007387 */ /* 0x0001e80000100800 */
[----:B------:R-:W-:Y:S04]  /*117e0*/  STL [R1+0x2290], R22 ;  /* 0x0022901601007387 */ /* 0x000fe80000100800 */
[----:B------:R1:W-:Y:S04]  /*117f0*/  STL [R1+0x228c], R0 ;  /* 0x00228c0001007387 */ /* 0x0003e80000100800 */
[----:B0-----:R-:W4:Y:S01]  /*11800*/  LDL.LU.64 R8, [R1+0x1b0] ;  /* 0x0001b00001087983 */ /* 0x001f220000300a00 */
[----:B-1----:R-:W-:-:S03]  /*11810*/  IMAD.MOV.U32 R0, RZ, RZ, R23 ;  /* 0x000000ffff007224 */ /* 0x002fc600078e0017 */
[----:B------:R-:W-:Y:S04]  /*11820*/  STL [R1+0x2288], R6 ;  /* 0x0022880601007387 */ /* 0x000fe80000100800 */
[----:B------:R0:W-:Y:S02]  /*11830*/  STL [R1+0x2284], R0 ;  /* 0x0022840001007387 */ /* 0x0001e40000100800 */
[----:B0-----:R-:W-:Y:S02]  /*11840*/  IMAD.MOV.U32 R0, RZ, RZ, R7 ;  /* 0x000000ffff007224 */ /* 0x001fe400078e0007 */
[----:B------:R-:W3:Y:S04]  /*11850*/  LDL.LU.64 R6, [R1+0x40] ;  /* 0x0000400001067983 */ /* 0x000ee80000300a00 */
[----:B------:R0:W-:Y:S02]  /*11860*/  STL [R1+0x227c], R0 ;  /* 0x00227c0001007387 */ /* 0x0001e40000100800 */
[----:B0-----:R-:W-:-:S02]  /*11870*/  IMAD.MOV.U32 R0, RZ, RZ, R3 ;  /* 0x000000ffff007224 */ /* 0x001fc400078e0003 */
[----:B------:R0:W-:Y:S04]  /*11880*/  STL [R1+0x2280], R2 ;  /* 0x0022800201007387 */ /* 0x0001e80000100800 */
[----:B0-----:R-:W3:Y:S04]  /*11890*/  LDL.LU.64 R2, [R1+0x1a8] ;  /* 0x0001a80001027983 */ /* 0x001ee80000300a00 */
[----:B------:R0:W-:Y:S04]  /*118a0*/  STL [R1+0x2274], R0 ;  /* 0x0022740001007387 */ /* 0x0001e80000100800 */
[----:B------:R1:W-:Y:S01]  /*118b0*/  STL [R1+0x2278], R28 ;  /* 0x0022781c01007387 */ /* 0x0003e20000100800 */
[----:B0-----:R-:W-:-:S03]  /*118c0*/  IMAD.MOV.U32 R0, RZ, RZ, R29 ;  /* 0x000000ffff007224 */ /* 0x001fc600078e001d */
[----:B------:R-:W-:Y:S04]  /*118d0*/  STL [R1+0x2270], R20 ;  /* 0x0022701401007387 */ /* 0x000fe80000100800 */
[----:B------:R0:W-:Y:S04]  /*118e0*/  STL [R1+0x226c], R0 ;  /* 0x00226c0001007387 */ /* 0x0001e80000100800 */
[----:B-1----:R-:W3:Y:S01]  /*118f0*/  LDL.LU.64 R28, [R1+0x38] ;  /* 0x00003800011c7983 */ /* 0x002ee20000300a00 */
[----:B0-----:R-:W-:-:S03]  /*11900*/  IMAD.MOV.U32 R0, RZ, RZ, R21 ;  /* 0x000000ffff007224 */ /* 0x001fc600078e0015 */
[----:B------:R-:W-:Y:S04]  /*11910*/  STL [R1+0x2268], R18 ;  /* 0x0022681201007387 */ /* 0x000fe80000100800 */
[----:B------:R0:W-:Y:S02]  /*11920*/  STL [R1+0x2264], R0 ;  /* 0x0022640001007387 */ /* 0x0001e40000100800 */
[----:B0-----:R-:W-:Y:S02]  /*11930*/  IMAD.MOV.U32 R0, RZ, RZ, R19 ;  /* 0x000000ffff007224 */ /* 0x001fe400078e0013 */
[----:B--2---:R-:W-:Y:S04]  /*11940*/  STL [R1+0x2260], R16 ;  /* 0x0022601001007387 */ /* 0x004fe80000100800 */
[----:B------:R0:W-:Y:S04]  /*11950*/  STL [R1+0x225c], R0 ;  /* 0x00225c0001007387 */ /* 0x0001e80000100800 */
[----:B------:R-:W2:Y:S01]  /*11960*/  LDL.LU.64 R12, [R1+0x30] ;  /* 0x00003000010c7983 */ /* 0x000ea20000300a00 */
[----:B0-----:R-:W-:-:S03]  /*11970*/  IMAD.MOV.U32 R0, RZ, RZ, R17 ;  /* 0x000000ffff007224 */ /* 0x001fc600078e0011 */
[----:B--2---:R0:W-:Y:S04]  /*11980*/  STL.64 [R1+0x2660], R12 ;  /* 0x0026600c01007387 */ /* 0x0041e80000100a00 */
[----:B0-----:R-:W2:Y:S04]  /*11990*/  LDL.LU.64 R12, [R1+0x1a0] ;  /* 0x0001a000010c7983 */ /* 0x001ea80000300a00 */
[----:B------:R-:W2:Y:S04]  /*119a0*/  LDL.LU.64 R26, [R1+0x198] ;  /* 0x00019800011a7983 */ /* 0x000ea80000300a00 */
[----:B------:R0:W-:Y:S04]  /*119b0*/  STL [R1+0x2254], R0 ;  /* 0x0022540001007387 */ /* 0x0001e80000100800 */
[----:B---3--:R1:W-:Y:S04]  /*119c0*/  STL [R1+0x2258], R4 ;  /* 0x0022580401007387 */ /* 0x0083e80000100800 */
[----:B------:R-:W3:Y:S01]  /*119d0*/  LDL.LU.64 R24, [R1+0x28] ;  /* 0x0000280001187983 */ /* 0x000ee20000300a00 */
[----:B0-----:R-:W-:-:S05]  /*119e0*/  IMAD.MOV.U32 R0, RZ, RZ, R5 ;  /* 0x000000ffff007224 */ /* 0x001fca00078e0005 */
[----:B------:R0:W-:Y:S04]  /*119f0*/  STL [R1+0x224c], R0 ;  /* 0x00224c0001007387 */ /* 0x0001e80000100800 */
[----:B------:R-:W-:Y:S04]  /*11a00*/  STL [R1+0x2250], R14 ;  /* 0x0022500e01007387 */ /* 0x000fe80000100800 */
[----:B-1----:R-:W3:Y:S01]  /*11a10*/  LDL.LU.64 R4, [R1+0x190] ;  /* 0x0001900001047983 */ /* 0x002ee20000300a00 */
[----:B0-----:R-:W-:-:S03]  /*11a20*/  IMAD.MOV.U32 R0, RZ, RZ, R15 ;  /* 0x000000ffff007224 */ /* 0x001fc600078e000f */
[----:B------:R-:W-:Y:S04]  /*11a30*/  STL [R1+0x2248], R10 ;  /* 0x0022480a01007387 */ /* 0x000fe80000100800 */
[----:B------:R0:W-:Y:S04]  /*11a40*/  STL [R1+0x2244], R0 ;  /* 0x0022440001007387 */ /* 0x0001e80000100800 */
[----:B------:R-:W3:Y:S04]  /*11a50*/  LDL.LU.64 R22, [R1+0x20] ;  /* 0x0000200001167983 */ /* 0x000ee80000300a00 */
[----:B------:R-:W3:Y:S01]  /*11a60*/  LDL.LU.64 R20, [R1+0x188] ;  /* 0x0001880001147983 */ /* 0x000ee20000300a00 */
[----:B0-----:R-:W-:-:S05]  /*11a70*/  IMAD.MOV.U32 R0, RZ, RZ, R11 ;  /* 0x000000ffff007224 */ /* 0x001fca00078e000b */
[----:B------:R0:W-:Y:S04]  /*11a80*/  STL [R1+0x223c], R0 ;  /* 0x00223c0001007387 */ /* 0x0001e80000100800 */
[----:B----4-:R1:W-:Y:S04]  /*11a90*/  STL [R1+0x2240], R8 ;  /* 0x0022400801007387 */ /* 0x0103e80000100800 */
[----:B------:R-:W4:Y:S01]  /*11aa0*/  LDL.LU.64 R18, [R1+0x18] ;  /* 0x0000180001127983 */ /* 0x000f220000300a00 */
[----:B0-----:R-:W-:-:S03]  /*11ab0*/  IMAD.MOV.U32 R0, RZ, RZ, R9 ;  /* 0x000000ffff007224 */ /* 0x001fc600078e0009 */
[----:B-1----:R-:W3:Y:S04]  /*11ac0*/  LDL.LU.64 R8, [R1+0x180] ;  /* 0x0001800001087983 */ /* 0x002ee80000300a00 */
[----:B------:R0:W-:Y:S04]  /*11ad0*/  STL [R1+0x2234], R0 ;  /* 0x0022340001007387 */ /* 0x0001e80000100800 */
[----:B------:R-:W-:Y:S04]  /*11ae0*/  STL [R1+0x2238], R6 ;  /* 0x0022380601007387 */ /* 0x000fe80000100800 */
[----:B------:R-:W3:Y:S01]  /*11af0*/  LDL.LU.64 R16, [R1+0x10] ;  /* 0x0000100001107983 */ /* 0x000ee20000300a00 */
[----:B0-----:R-:W-:-:S05]  /*11b00*/  IMAD.MOV.U32 R0, RZ, RZ, R7 ;  /* 0x000000ffff007224 */ /* 0x001fca00078e0007 */
[----:B------:R0:W-:Y:S04]  /*11b10*/  STL [R1+0x222c], R0 ;  /* 0x00222c0001007387 */ /* 0x0001e80000100800 */
[----:B------:R-:W-:Y:S04]  /*11b20*/  STL [R1+0x2230], R2 ;  /* 0x0022300201007387 */ /* 0x000fe80000100800 */
[----:B------:R-:W3:Y:S01]  /*11b30*/  LDL.LU.64 R14, [R1+0x178] ;  /* 0x00017800010e7983 */ /* 0x000ee20000300a00 */
[----:B0-----:R-:W-:-:S03]  /*11b40*/  IMAD.MOV.U32 R0, RZ, RZ, R3 ;  /* 0x000000ffff007224 */ /* 0x001fc600078e0003 */
[----:B------:R-:W3:Y:S04]  /*11b50*/  LDL.LU.64 R10, [R1+0x8] ;  /* 0x00000800010a7983 */ /* 0x000ee80000300a00 */
[----:B------:R0:W-:Y:S04]  /*11b60*/  STL [R1+0x2224], R0 ;  /* 0x0022240001007387 */ /* 0x0001e80000100800 */
[----:B------:R-:W-:Y:S04]  /*11b70*/  STL [R1+0x2228], R28 ;  /* 0x0022281c01007387 */ /* 0x000fe80000100800 */
[----:B------:R-:W3:Y:S01]  /*11b80*/  LDL.LU.64 R6, [R1+0x170] ;  /* 0x0001700001067983 */ /* 0x000ee20000300a00 */
[----:B0-----:R-:W-:-:S03]  /*11b90*/  IMAD.MOV.U32 R0, RZ, RZ, R29 ;  /* 0x000000ffff007224 */ /* 0x001fc600078e001d */
[----:B------:R-:W3:Y:S04]  /*11ba0*/  LDL.LU.64 R2, [R1] ;  /* 0x0000000001027983 */ /* 0x000ee80000300a00 */
[----:B------:R0:W-:Y:S04]  /*11bb0*/  STL [R1+0x221c], R0 ;  /* 0x00221c0001007387 */ /* 0x0001e80000100800 */
[----:B--2---:R1:W-:Y:S01]  /*11bc0*/  STL [R1+0x2220], R12 ;  /* 0x0022200c01007387 */ /* 0x0043e20000100800 */
[----:B0-----:R-:W-:-:S03]  /*11bd0*/  IMAD.MOV.U32 R0, RZ, RZ, R13 ;  /* 0x000000ffff007224 */ /* 0x001fc600078e000d */
[----:B------:R-:W2:Y:S04]  /*11be0*/  LDL.LU.64 R28, [R1+0x168] ;  /* 0x00016800011c7983 */ /* 0x000ea80000300a00 */
[----:B-1----:R-:W2:Y:S04]  /*11bf0*/  LDL.LU.64 R12, [R1+0x2660] ;  /* 0x00266000010c7983 */ /* 0x002ea80000300a00 */
[----:B--2---:R-:W-:Y:S04]  /*11c00*/  STL [R1+0x2218], R12 ;  /* 0x0022180c01007387 */ /* 0x004fe80000100800 */
[----:B------:R0:W-:Y:S04]  /*11c10*/  STL [R1+0x2214], R0 ;  /* 0x0022140001007387 */ /* 0x0001e80000100800 */
[----:B------:R-:W-:Y:S01]  /*11c20*/  STL [R1+0x2210], R26 ;  /* 0x0022101a01007387 */ /* 0x000fe20000100800 */
[----:B0-----:R-:W-:-:S05]  /*11c30*/  IMAD.MOV.U32 R0, RZ, RZ, R13 ;  /* 0x000000ffff007224 */ /* 0x001fca00078e000d */
[----:B------:R0:W-:Y:S04]  /*11c40*/  STL [R1+0x220c], R0 ;  /* 0x00220c0001007387 */ /* 0x0001e80000100800 */
[----:B------:R-:W2:Y:S01]  /*11c50*/  LDL.LU.64 R12, [R1+0x160] ;  /* 0x00016000010c7983 */ /* 0x000ea20000300a00 */
[----:B0-----:R-:W-:-:S03]  /*11c60*/  IMAD.MOV.U32 R0, RZ, RZ, R27 ;  /* 0x000000ffff007224 */ /* 0x001fc600078e001b */
[----:B------:R-:W2:Y:S04]  /*11c70*/  LDL.LU.64 R26, [R1+0x2658] ;  /* 0x00265800011a7983 */ /* 0x000ea80000300a00 */
[----:B---3--:R-:W-:Y:S04]  /*11c80*/  STL [R1+0x2208], R24 ;  /* 0x0022081801007387 */ /* 0x008fe80000100800 */
[----:B------:R0:W-:Y:S02]  /*11c90*/  STL [R1+0x2204], R0 ;  /* 0x0022040001007387 */ /* 0x0001e40000100800 */
[----:B0-----:R-:W-:-:S02]  /*11ca0*/  IMAD.MOV.U32 R0, RZ, RZ, R25 ;  /* 0x000000ffff007224 */ /* 0x001fc400078e0019 */
[----:B------:R-:W3:Y:S04]  /*11cb0*/  LDL.LU.64 R24, [R1+0x2650] ;  /* 0x0026500001187983 */ /* 0x000ee80000300a00 */
[----:B------:R-:W-:Y:S04]  /*11cc0*/  STL [R1+0x2200], R4 ;  /* 0x0022000401007387 */ /* 0x000fe80000100800 */
[----:B------:R0:W-:Y:S02]  /*11cd0*/  STL [R1+0x21fc], R0 ;  /* 0x0021fc0001007387 */ /* 0x0001e40000100800 */
[----:B0-----:R-:W-:-:S02]  /*11ce0*/  IMAD.MOV.U32 R0, RZ, RZ, R5 ;  /* 0x000000ffff007224 */ /* 0x001fc400078e0005 */
[----:B------:R-:W2:Y:S04]  /*11cf0*/  LDL.LU.64 R4, [R1+0x158] ;  /* 0x0001580001047983 */ /* 0x000ea80000300a00 */
[----:B------:R0:W-:Y:S04]  /*11d00*/  STL [R1+0x21f4], R0 ;  /* 0x0021f40001007387 */ /* 0x0001e80000100800 */
[----:B------:R1:W-:Y:S01]  /*11d10*/  STL [R1+0x21f8], R22 ;  /* 0x0021f81601007387 */ /* 0x0003e20000100800 */
[----:B0-----:R-:W-:-:S03]  /*11d20*/  IMAD.MOV.U32 R0, RZ, RZ, R23 ;  /* 0x000000ffff007224 */ /* 0x001fc600078e0017 */
[----:B-1----:R-:W2:Y:S04]  /*11d30*/  LDL.LU.64 R22, [R1+0x2648] ;  /* 0x0026480001167983 */ /* 0x002ea80000300a00 */
[----:B------:R-:W-:Y:S04]  /*11d40*/  STL [R1+0x21f0], R20 ;  /* 0x0021f01401007387 */ /* 0x000fe80000100800 */
[----:B------:R0:W-:Y:S02]  /*11d50*/  STL [R1+0x21ec], R0 ;  /* 0x0021ec0001007387 */ /* 0x0001e40000100800 */
[----:B0-----:R-:W-:-:S02]  /*11d60*/  IMAD.MOV.U32 R0, RZ, RZ, R21 ;  /* 0x000000ffff007224 */ /* 0x001fc400078e0015 */
[----:B------:R-:W2:Y:S04]  /*11d70*/  LDL.LU.64 R20, [R1+0x2640] ;  /* 0x0026400001147983 */ /* 0x000ea80000300a00 */
[----:B----4-:R-:W-:Y:S04]  /*11d80*/  STL [R1+0x21e8], R18 ;  /* 0x0021e81201007387 */ /* 0x010fe80000100800 */
[----:B------:R0:W-:Y:S02]  /*11d90*/  STL [R1+0x21e4], R0 ;  /* 0x0021e40001007387 */ /* 0x0001e40000100800 */
[----:B0-----:R-:W-:-:S02]  /*11da0*/  IMAD.MOV.U32 R0, RZ, RZ, R19 ;  /* 0x000000ffff007224 */ /* 0x001fc400078e0013 */
[----:B------:R-:W4:Y:S04]  /*11db0*/  LDL.LU.64 R18, [R1+0x2638] ;  /* 0x0026380001127983 */ /* 0x000f280000300a00 */
        /* <DEDUP_REMOVED lines=28> */
[----:B--2---:R-:W-:Y:S04]  /*11f80*/  STL [R1+0x21a8], R28 ;  /* 0x0021a81c01007387 */ /* 0x004fe80000100800 */
[----:B------:R0:W-:Y:S04]  /*11f90*/  STL [R1+0x21a4], R0 ;  /* 0x0021a40001007387 */ /* 0x0001e80000100800 */
[----:B------:R1:W-:Y:S01]  /*11fa0*/  STL [R1+0x219c], R29 ;  /* 0x00219c1d01007387 */ /* 0x0003e20000100800 */
[----:B0-----:R-:W-:-:S03]  /*11fb0*/  IMAD.MOV.U32 R0, RZ, RZ, R13 ;  /* 0x000000ffff007224 */ /* 0x001fc600078e000d */
[----:B-1----:R-:W2:Y:S04]  /*11fc0*/  LDL.LU.64 R28, [R1+0x150] ;  /* 0x00015000011c7983 */ /* 0x002ea80000300a00 */
[----:B------:R0:W-:Y:S04]  /*11fd0*/  STL [R1+0x21a0], R12 ;  /* 0x0021a00c01007387 */ /* 0x0001e80000100800 */
[----:B------:R-:W-:Y:S04]  /*11fe0*/  STL [R1+0x2198], R2 ;  /* 0x0021980201007387 */ /* 0x000fe80000100800 */
[----:B------:R1:W-:Y:S04]  /*11ff0*/  STL [R1+0x2194], R0 ;  /* 0x0021940001007387 */ /* 0x0003e80000100800 */
[----:B0-----:R-:W2:Y:S04]  /*12000*/  LDL.LU.64 R12, [R1+0x128] ;  /* 0x00012800010c7983 */ /* 0x001ea80000300a00 */
[----:B------:R0:W-:Y:S01]  /*12010*/  STL [R1+0x218c], R3 ;  /* 0x00218c0301007387 */ /* 0x0001e20000100800 */
[----:B-1----:R-:W-:-:S03]  /*12020*/  IMAD.MOV.U32 R0, RZ, RZ, R5 ;  /* 0x000000ffff007224 */ /* 0x002fc600078e0005 */
[----:B0-----:R-:W2:Y:S04]  /*12030*/  LDL.LU.64 R2, [R1+0x138] ;  /* 0x0001380001027983 */ /* 0x001ea80000300a00 */
[----:B------:R0:W-:Y:S04]  /*12040*/  STL [R1+0x2190], R4 ;  /* 0x0021900401007387 */ /* 0x0001e80000100800 */
[----:B0-----:R-:W2:Y:S04]  /*12050*/  LDL.LU.64 R4, [R1+0x2600] ;  /* 0x0026000001047983 */ /* 0x001ea80000300a00 */
[----:B--2---:R-:W-:Y:S04]  /*12060*/  STL [R1+0x2188], R4 ;  /* 0x0021880401007387 */ /* 0x004fe80000100800 */
[----:B------:R0:W-:Y:S04]  /*12070*/  STL [R1+0x2184], R0 ;  /* 0x0021840001007387 */ /* 0x0001e80000100800 */
[----:B------:R1:W-:Y:S01]  /*12080*/  STL [R1+0x217c], R5 ;  /* 0x00217c0501007387 */ /* 0x0003e20000100800 */
[----:B0-----:R-:W-:-:S03]  /*12090*/  IMAD.MOV.U32 R0, RZ, RZ, R29 ;  /* 0x000000ffff007224 */ /* 0x001fc600078e001d */
[----:B-1----:R-:W2:Y:S04]  /*120a0*/  LDL.LU.64 R4, [R1+0x130] ;  /* 0x0001300001047983 */ /* 0x002ea80000300a00 */
[----:B------:R-:W-:Y:S04]  /*120b0*/  STL [R1+0x2180], R28 ;  /* 0x0021801c01007387 */ /* 0x000fe80000100800 */
[----:B------:R-:W-:Y:S04]  /*120c0*/  STL [R1+0x2178], R6 ;  /* 0x0021780601007387 */ /* 0x000fe80000100800 */
[----:B------:R0:W-:Y:S04]  /*120d0*/  STL [R1+0x2174], R0 ;  /* 0x0021740001007387 */ /* 0x0001e80000100800 */
[----:B------:R1:W-:Y:S01]  /*120e0*/  STL [R1+0x216c], R7 ;  /* 0x00216c0701007387 */ /* 0x0003e20000100800 */
[----:B0-----:R-:W-:-:S03]  /*120f0*/  IMAD.MOV.U32 R0, RZ, RZ, R9 ;  /* 0x000000ffff007224 */ /* 0x001fc600078e0009 */
[----:B-1----:R-:W2:Y:S04]  /*12100*/  LDL.LU.64 R6, [R1+0x140] ;  /* 0x0001400001067983 */ /* 0x002ea80000300a00 */
[----:B------:R0:W-:Y:S04]  /*12110*/  STL [R1+0x2170], R8 ;  /* 0x0021700801007387 */ /* 0x0001e80000100800 */
[----:B------:R-:W2:Y:S04]  /*12120*/  LDL.LU.64 R28, [R1+0x118] ;  /* 0x00011800011c7983 */ /* 0x000ea80000300a00 */
[----:B0-----:R-:W2:Y:S04]  /*12130*/  LDL.LU.64 R8, [R1+0x25f8] ;  /* 0x0025f80001087983 */ /* 0x001ea80000300a00 */
[----:B--2---:R-:W-:Y:S04]  /*12140*/  STL [R1+0x2168], R8 ;  /* 0x0021680801007387 */ /* 0x004fe80000100800 */
[----:B------:R-:W-:Y:S04]  /*12150*/  STL [R1+0x2164], R0 ;  /* 0x0021640001007387 */ /* 0x000fe80000100800 */
[----:B------:R0:W-:Y:S04]  /*12160*/  STL [R1+0x215c], R9 ;  /* 0x00215c0901007387 */ /* 0x0001e80000100800 */
[----:B0-----:R-:W2:Y:S01]  /*12170*/  LDL.LU.64 R8, [R1+0x120] ;  /* 0x0001200001087983 */ /* 0x001ea20000300a00 */
[----:B------:R-:W-:-:S03]  /*12180*/  IMAD.MOV.U32 R0, RZ, RZ, R7 ;  /* 0x000000ffff007224 */ /* 0x000fc600078e0007 */
[----:B------:R0:W-:Y:S04]  /*12190*/  STL [R1+0x2160], R6 ;  /* 0x0021600601007387 */ /* 0x0001e80000100800 */
[----:B0-----:R-:W3:Y:S04]  /*121a0*/  LDL.LU.64 R6, [R1+0x318] ;  /* 0x0003180001067983 */ /* 0x001ee80000300a00 */
[----:B------:R0:W-:Y:S04]  /*121b0*/  STL [R1+0x2154], R0 ;  /* 0x0021540001007387 */ /* 0x0001e80000100800 */
[----:B------:R-:W-:Y:S04]  /*121c0*/  STL [R1+0x2158], R10 ;  /* 0x0021580a01007387 */ /* 0x000fe80000100800 */
[----:B------:R-:W-:Y:S01]  /*121d0*/  STL [R1+0x214c], R11 ;  /* 0x00214c0b01007387 */ /* 0x000fe20000100800 */
[----:B0-----:R-:W-:-:S03]  /*121e0*/  IMAD.MOV.U32 R0, RZ, RZ, R3 ;  /* 0x000000ffff007224 */ /* 0x001fc600078e0003 */
[----:B------:R0:W-:Y:S04]  /*121f0*/  STL [R1+0x2150], R2 ;  /* 0x0021500201007387 */ /* 0x0001e80000100800 */
[----:B------:R-:W-:Y:S04]  /*12200*/  STL [R1+0x2148], R14 ;  /* 0x0021480e01007387 */ /* 0x000fe80000100800 */
[----:B------:R1:W-:Y:S04]  /*12210*/  STL [R1+0x2144], R0 ;  /* 0x0021440001007387 */ /* 0x0003e80000100800 */
[----:B0-----:R-:W3:Y:S04]  /*12220*/  LDL.LU.64 R2, [R1+0x330] ;  /* 0x0003300001027983 */ /* 0x001ee80000300a00 */
[----:B------:R-:W-:Y:S01]  /*12230*/  STL [R1+0x213c], R15 ;  /* 0x00213c0f01007387 */ /* 0x000fe20000100800 */
[----:B-1----:R-:W-:-:S03]  /*12240*/  IMAD.MOV.U32 R0, RZ, RZ, R5 ;  /* 0x000000ffff007224 */ /* 0x002fc600078e0005 */
[----:B------:R0:W-:Y:S04]  /*12250*/  STL [R1+0x2140], R4 ;  /* 0x0021400401007387 */ /* 0x0001e80000100800 */
[----:B------:R-:W-:Y:S04]  /*12260*/  STL [R1+0x2138], R16 ;  /* 0x0021381001007387 */ /* 0x000fe80000100800 */
[----:B------:R1:W-:Y:S04]  /*12270*/  STL [R1+0x2134], R0 ;  /* 0x0021340001007387 */ /* 0x0003e80000100800 */
[----:B------:R-:W-:Y:S04]  /*12280*/  STL [R1+0x212c], R17 ;  /* 0x00212c1101007387 */ /* 0x000fe80000100800 */
[----:B0-----:R-:W3:Y:S01]  /*12290*/  LDL.LU.64 R4, [R1+0x348] ;  /* 0x0003480001047983 */ /* 0x001ee20000300a00 */
[----:B-1----:R-:W-:-:S03]  /*122a0*/  IMAD.MOV.U32 R0, RZ, RZ, R13 ;  /* 0x000000ffff007224 */ /* 0x002fc600078e000d */
[----:B------:R0:W-:Y:S04]  /*122b0*/  STL [R1+0x2130], R12 ;  /* 0x0021300c01007387 */ /* 0x0001e80000100800 */
[----:B0-----:R-:W3:Y:S04]  /*122c0*/  LDL.LU.64 R12, [R1+0x300] ;  /* 0x00030000010c7983 */ /* 0x001ee80000300a00 */
[----:B------:R0:W-:Y:S04]  /*122d0*/  STL [R1+0x2124], R0 ;  /* 0x0021240001007387 */ /* 0x0001e80000100800 */
[----:B----4-:R-:W-:Y:S04]  /*122e0*/  STL [R1+0x2128], R18 ;  /* 0x0021281201007387 */ /* 0x010fe80000100800 */
[----:B------:R-:W-:Y:S04]  /*122f0*/  STL [R1+0x211c], R19 ;  /* 0x00211c1301007387 */ /* 0x000fe80000100800 */
[----:B------:R-:W4:Y:S04]  /*12300*/  LDL.LU.64 R16, [R1+0x358] ;  /* 0x0003580001107983 */ /* 0x000f280000300a00 */
[----:B--2---:R-:W-:Y:S04]  /*12310*/  STL [R1+0x2120], R8 ;  /* 0x0021200801007387 */ /* 0x004fe80000100800 */
[----:B------:R-:W2:Y:S01]  /*12320*/  LDL.LU.64 R14, [R1+0x308] ;  /* 0x00030800010e7983 */ /* 0x000ea20000300a00 */
[----:B0-----:R-:W-:-:S05]  /*12330*/  IMAD.MOV.U32 R0, RZ, RZ, R9 ;  /* 0x000000ffff007224 */ /* 0x001fca00078e0009 */
[----:B------:R-:W-:Y:S04]  /*12340*/  STL [R1+0x2114], R0 ;  /* 0x0021140001007387 */ /* 0x000fe80000100800 */
[----:B------:R-:W-:Y:S04]  /*12350*/  STL [R1+0x2118], R20 ;  /* 0x0021181401007387 */ /* 0x000fe80000100800 */
[----:B------:R0:W-:Y:S04]  /*12360*/  STL [R1+0x210c], R21 ;  /* 0x00210c1501007387 */ /* 0x0001e80000100800 */
[----:B0-----:R-:W2:Y:S01]  /*12370*/  LDL.LU.64 R20, [R1+0x370] ;  /* 0x0003700001147983 */ /* 0x001ea20000300a00 */
[----:B------:R-:W-:-:S03]  /*12380*/  IMAD.MOV.U32 R0, RZ, RZ, R29 ;  /* 0x000000ffff007224 */ /* 0x000fc600078e001d */
[----:B------:R0:W-:Y:S04]  /*12390*/  STL [R1+0x2110], R28 ;  /* 0x0021101c01007387 */ /* 0x0001e80000100800 */
[----:B0-----:R-:W2:Y:S04]  /*123a0*/  LDL.LU.64 R28, [R1+0x310] ;  /* 0x00031000011c7983 */ /* 0x001ea80000300a00 */
[----:B------:R3:W-:Y:S04]  /*123b0*/  STL [R1+0x2104], R0 ;  /* 0x0021040001007387 */ /* 0x0007e80000100800 */
[----:B------:R-:W-:Y:S04]  /*123c0*/  STL [R1+0x2108], R22 ;  /* 0x0021081601007387 */ /* 0x000fe80000100800 */
[----:B------:R-:W-:Y:S04]  /*123d0*/  STL [R1+0x20f4], R23 ;  /* 0x0020f41701007387 */ /* 0x000fe80000100800 */
[----:B------:R-:W2:Y:S01]  /*123e0*/  LDL.LU.64 R10, [R1+0x380] ;  /* 0x00038000010a7983 */ /* 0x000ea20000300a00 */
[----:B---3--:R-:W-:-:S03]  /*123f0*/  IMAD.MOV.U32 R0, RZ, RZ, R7 ;  /* 0x000000ffff007224 */ /* 0x008fc600078e0007 */
[----:B------:R-:W-:Y:S04]  /*12400*/  STL [R1+0x20fc], R6 ;  /* 0x0020fc0601007387 */ /* 0x000fe80000100800 */
[----:B------:R-:W3:Y:S04]  /*12410*/  LDL.LU.64 R8, [R1+0x320] ;  /* 0x0003200001087983 */ /* 0x000ee80000300a00 */
[----:B------:R0:W-:Y:S04]  /*12420*/  STL [R1+0x20f8], R0 ;  /* 0x0020f80001007387 */ /* 0x0001e80000100800 */
[----:B------:R-:W-:Y:S04]  /*12430*/  STL [R1+0x2100], R24 ;  /* 0x0021001801007387 */ /* 0x000fe80000100800 */
[----:B------:R-:W-:Y:S04]  /*12440*/  STL [R1+0x20e4], R25 ;  /* 0x0020e41901007387 */ /* 0x000fe80000100800 */
[----:B------:R-:W3:Y:S01]  /*12450*/  LDL.LU.64 R18, [R1+0x398] ;  /* 0x0003980001127983 */ /* 0x000ee20000300a00 */
[----:B0-----:R-:W-:-:S03]  /*12460*/  IMAD.MOV.U32 R0, RZ, RZ, R3 ;  /* 0x000000ffff007224 */ /* 0x001fc600078e0003 */
[----:B------:R0:W-:Y:S04]  /*12470*/  STL [R1+0x20ec], R2 ;  /* 0x0020ec0201007387 */ /* 0x0001e80000100800 */
[----:B0-----:R-:W3:Y:S04]  /*12480*/  LDL.LU.64 R2, [R1+0x328] ;  /* 0x0003280001027983 */ /* 0x001ee80000300a00 */
        /* <DEDUP_REMOVED lines=16> */
[----:B--2---:R1:W-:Y:S01]  /*12590*/  STL [R1+0x1bfc], R14 ;  /* 0x001bfc0e01007387 */ /* 0x0043e20000100800 */
[----:B0-----:R-:W-:-:S03]  /*125a0*/  IMAD.MOV.U32 R0, RZ, RZ, R15 ;  /* 0x000000ffff007224 */ /* 0x001fc600078e000f */
[----:B-1----:R-:W2:Y:S04]  /*125b0*/  LDL.LU.64 R14, [R1+0x3d8] ;  /* 0x0003d800010e7983 */ /* 0x002ea80000300a00 */
[----:B------:R0:W-:Y:S04]  /*125c0*/  STL [R1+0x1bf8], R0 ;  /* 0x001bf80001007387 */ /* 0x0001e80000100800 */
[----:B------:R1:W-:Y:S01]  /*125d0*/  STL [R1+0x1c04], R20 ;  /* 0x001c041401007387 */ /* 0x0003e20000100800 */
        /* <DEDUP_REMOVED lines=11> */
[----:B---3--:R1:W-:Y:S01]  /*12690*/  STL [R1+0x1c1c], R8 ;  /* 0x001c1c0801007387 */ /* 0x0083e20000100800 */
[----:B0-----:R-:W-:-:S03]  /*126a0*/  IMAD.MOV.U32 R0, RZ, RZ, R9 ;  /* 0x000000ffff007224 */ /* 0x001fc600078e0009 */
[----:B-1----:R-:W3:Y:S04]  /*126b0*/  LDL.LU.64 R8, [R1+0x400] ;  /* 0x0004000001087983 */ /* 0x002ee80000300a00 */
        /* <DEDUP_REMOVED lines=337> */
[----:B------:R-:W-:Y:S04]  /*13bd0*/  STL [R1+0x1ec4], R20 ;  /* 0x001ec41401007387 */ /* 0x000fe80000100800 */
[----:B------:R-:W2:Y:S01]  /*13be0*/  LDL.LU.64 R22, [R1+0x2f0] ;  /* 0x0002f00001167983 */ /* 0x000ea20000300a00 */
[----:B0-----:R-:W-:-:S05]  /*13bf0*/  IMAD.MOV.U32 R0, RZ, RZ, R21 ;  /* 0x000000ffff007224 */ /* 0x001fca00078e0015 */
        /* <DEDUP_REMOVED lines=33> */
[----:B----4-:R1:W-:Y:S04]  /*13e10*/  STL [R1+0x1f0c], R16 ;  /* 0x001f0c1001007387 */ /* 0x0103e80000100800 */
[----:B------:R-:W4:Y:S01]  /*13e20*/  LDL.LU.64 R20, [R1+0x6d0] ;  /* 0x0006d00001147983 */ /* 0x000f220000300a00 */
[----:B0-----:R-:W-:-:S03]  /*13e30*/  IMAD.MOV.U32 R0, RZ, RZ, R17 ;  /* 0x000000ffff007224 */ /* 0x001fc600078e0011 */
[----:B--2---:R-:W-:Y:S04]  /*13e40*/  STL [R1+0x1f14], R14 ;  /* 0x001f140e01007387 */ /* 0x004fe80000100800 */
[----:B------:R0:W-:Y:S04]  /*13e50*/  STL [R1+0x1f08], R0 ;  /* 0x001f080001007387 */ /* 0x0001e80000100800 */
[----:B-1----:R-:W2:Y:S01]  /*13e60*/  LDL.LU.64 R16, [R1+0x5a0] ;  /* 0x0005a00001107983 */ /* 0x002ea20000300a00 */
[----:B0-----:R-:W-:-:S03]  /*13e70*/  IMAD.MOV.U32 R0, RZ, RZ, R15 ;  /* 0x000000ffff007224 */ /* 0x001fc600078e000f */
[----:B------:R-:W-:Y:S04]  /*13e80*/  STL [R1+0x1f1c], R22 ;  /* 0x001f1c1601007387 */ /* 0x000fe80000100800 */
[----:B------:R0:W-:Y:S04]  /*13e90*/  STL [R1+0x1f10], R0 ;  /* 0x001f100001007387 */ /* 0x0001e80000100800 */
[----:B------:R-:W2:Y:S01]  /*13ea0*/  LDL.LU.64 R14, [R1+0x6d8] ;  /* 0x0006d800010e7983 */ /* 0x000ea20000300a00 */
[----:B0-----:R-:W-:-:S03]  /*13eb0*/  IMAD.MOV.U32 R0, RZ, RZ, R23 ;  /* 0x000000ffff007224 */ /* 0x001fc600078e0017 */
[----:B------:R-:W-:Y:S04]  /*13ec0*/  STL [R1+0x1f24], R28 ;  /* 0x001f241c01007387 */ /* 0x000fe80000100800 */
[----:B------:R0:W-:Y:S02]  /*13ed0*/  STL [R1+0x1f18], R0 ;  /* 0x001f180001007387 */ /* 0x0001e40000100800 */
[----:B0-----:R-:W-:Y:S02]  /*13ee0*/  IMAD.MOV.U32 R0, RZ, RZ, R29 ;  /* 0x000000ffff007224 */ /* 0x001fe400078e001d */
[----:B------:R-:W2:Y:S04]  /*13ef0*/  LDL.LU.64 R28, [R1+0x2d8] ;  /* 0x0002d800011c7983 */ /* 0x000ea80000300a00 */
        /* <DEDUP_REMOVED lines=27> */
[----:B----4-:R-:W-:Y:S04]  /*140b0*/  STL [R1+0x1f64], R20 ;  /* 0x001f641401007387 */ /* 0x010fe80000100800 */
[----:B------:R0:W-:Y:S04]  /*140c0*/  STL [R1+0x1f58], R0 ;  /* 0x001f580001007387 */ /* 0x0001e80000100800 */
[----:B-1----:R-:W4:Y:S01]  /*140d0*/  LDL.LU.64 R12, [R1+0x6f8] ;  /* 0x0006f800010c7983 */ /* 0x002f220000300a00 */
[----:B0-----:R-:W-:-:S03]  /*140e0*/  IMAD.MOV.U32 R0, RZ, RZ, R21 ;  /* 0x000000ffff007224 */ /* 0x001fc600078e0015 */
[----:B--2---:R-:W-:Y:S04]  /*140f0*/  STL [R1+0x1f6c], R16 ;  /* 0x001f6c1001007387 */ /* 0x004fe80000100800 */
[----:B------:R0:W-:Y:S04]  /*14100*/  STL [R1+0x1f60], R0 ;  /* 0x001f600001007387 */ /* 0x0001e80000100800 */
[----:B------:R-:W2:Y:S01]  /*14110*/  LDL.LU.64 R24, [R1+0x2c8] ;  /* 0x0002c80001187983 */ /* 0x000ea20000300a00 */
[----:B0-----:R-:W-:-:S03]  /*14120*/  IMAD.MOV.U32 R0, RZ, RZ, R17 ;  /* 0x000000ffff007224 */ /* 0x001fc600078e0011 */
[----:B------:R-:W-:Y:S04]  /*14130*/  STL [R1+0x1f74], R14 ;  /* 0x001f740e01007387 */ /* 0x000fe80000100800 */
[----:B------:R0:W-:Y:S04]  /*14140*/  STL [R1+0x1f68], R0 ;  /* 0x001f680001007387 */ /* 0x0001e80000100800 */
[----:B------:R-:W2:Y:S04]  /*14150*/  LDL.LU.64 R16, [R1+0x700] ;  /* 0x0007000001107983 */ /* 0x000ea80000300a00 */
[----:B------:R-:W2:Y:S01]  /*14160*/  LDL.LU.64 R22, [R1+0x5e0] ;  /* 0x0005e00001167983 */ /* 0x000ea20000300a00 */
[----:B0-----:R-:W-:-:S05]  /*14170*/  IMAD.MOV.U32 R0, RZ, RZ, R15 ;  /* 0x000000ffff007224 */ /* 0x001fca00078e000f */
[----:B------:R0:W-:Y:S04]  /*14180*/  STL [R1+0x1f70], R0 ;  /* 0x001f700001007387 */ /* 0x0001e80000100800 */
[----:B------:R1:W-:Y:S01]  /*14190*/  STL [R1+0x1f7c], R28 ;  /* 0x001f7c1c01007387 */ /* 0x0003e20000100800 */
[----:B0-----:R-:W-:-:S03]  /*141a0*/  IMAD.MOV.U32 R0, RZ, RZ, R29 ;  /* 0x000000ffff007224 */ /* 0x001fc600078e001d */
[----:B-1----:R-:W2:Y:S04]  /*141b0*/  LDL.LU.64 R28, [R1+0x708] ;  /* 0x00070800011c7983 */ /* 0x002ea80000300a00 */
[----:B------:R0:W-:Y:S04]  /*141c0*/  STL [R1+0x1f78], R0 ;  /* 0x001f780001007387 */ /* 0x0001e80000100800 */
[----:B------:R-:W-:Y:S04]  /*141d0*/  STL [R1+0x1f84], R10 ;  /* 0x001f840a01007387 */ /* 0x000fe80000100800 */
[----:B------:R-:W2:Y:S01]  /*141e0*/  LDL.LU.64 R14, [R1+0x2c0] ;  /* 0x0002c000010e7983 */ /* 0x000ea20000300a00 */
[----:B0-----:R-:W-:-:S05]  /*141f0*/  IMAD.MOV.U32 R0, RZ, RZ, R11 ;  /* 0x000000ffff007224 */ /* 0x001fca00078e000b */
[----:B------:R3:W-:Y:S02]  /*14200*/  STL [R1+0x1f80], R0 ;  /* 0x001f800001007387 */ /* 0x0007e40000100800 */
[----:B---3--:R-:W-:Y:S02]  /*14210*/  IMAD.MOV.U32 R0, RZ, RZ, R9 ;  /* 0x000000ffff007224 */ /* 0x008fe400078e0009 */
[----:B------:R-:W-:Y:S04]  /*14220*/  STL [R1+0x1f8c], R8 ;  /* 0x001f8c0801007387 */ /* 0x000fe80000100800 */
[----:B------:R-:W3:Y:S04]  /*14230*/  LDL.LU.64 R10, [R1+0x710] ;  /* 0x00071000010a7983 */ /* 0x000ee80000300a00 */
[----:B------:R0:W-:Y:S04]  /*14240*/  STL [R1+0x1f88], R0 ;  /* 0x001f880001007387 */ /* 0x0001e80000100800 */
[----:B------:R-:W-:Y:S01]  /*14250*/  STL [R1+0x1f94], R18 ;  /* 0x001f941201007387 */ /* 0x000fe20000100800 */
[----:B0-----:R-:W-:-:S03]  /*14260*/  IMAD.MOV.U32 R0, RZ, RZ, R19 ;  /* 0x000000ffff007224 */ /* 0x001fc600078e0013 */
[----:B------:R-:W3:Y:S04]  /*14270*/  LDL.LU.64 R8, [R1+0x5f0] ;  /* 0x0005f00001087983 */ /* 0x000ee80000300a00 */
[----:B------:R-:W-:Y:S04]  /*14280*/  STL [R1+0x1f9c], R2 ;  /* 0x001f9c0201007387 */ /* 0x000fe80000100800 */
[----:B------:R0:W-:Y:S04]  /*14290*/  STL [R1+0x1f90], R0 ;  /* 0x001f900001007387 */ /* 0x0001e80000100800 */
[----:B------:R-:W3:Y:S01]  /*142a0*/  LDL.LU.64 R20, [R1+0x718] ;  /* 0x0007180001147983 */ /* 0x000ee20000300a00 */
[----:B0-----:R-:W-:-:S03]  /*142b0*/  IMAD.MOV.U32 R0, RZ, RZ, R3 ;  /* 0x000000ffff007224 */ /* 0x001fc600078e0003 */
[----:B------:R-:W-:Y:S04]  /*142c0*/  STL [R1+0x1fa4], R6 ;  /* 0x001fa40601007387 */ /* 0x000fe80000100800 */
[----:B------:R0:W-:Y:S04]  /*142d0*/  STL [R1+0x1f98], R0 ;  /* 0x001f980001007387 */ /* 0x0001e80000100800 */
[----:B------:R-:W3:Y:S01]  /*142e0*/  LDL.LU.64 R2, [R1+0x2b8] ;  /* 0x0002b80001027983 */ /* 0x000ee20000300a00 */
        /* <DEDUP_REMOVED lines=9> */
[----:B0-----:R-:W-:-:S05]  /*14380*/  IMAD.MOV.U32 R0, RZ, RZ, R13 ;  /* 0x000000ffff007224 */ /* 0x001fca00078e000d */
[----:B------:R0:W-:Y:S04]  /*14390*/  STL [R1+0x1fb0], R0 ;  /* 0x001fb00001007387 */ /* 0x0001e80000100800 */
[----:B--2---:R-:W-:Y:S04]  /*143a0*/  STL [R1+0x1fbc], R24 ;  /* 0x001fbc1801007387 */ /* 0x004fe80000100800 */
[----:B-1----:R-:W2:Y:S01]  /*143b0*/  LDL.LU.64 R12, [R1+0x2b0] ;  /* 0x0002b000010c7983 */ /* 0x002ea20000300a00 */
[----:B0-----:R-:W-:-:S03]  /*143c0*/  IMAD.MOV.U32 R0, RZ, RZ, R25 ;  /* 0x000000ffff007224 */ /* 0x001fc600078e0019 */
[----:B------:R-:W-:Y:S04]  /*143d0*/  STL [R1+0x1fc4], R16 ;  /* 0x001fc41001007387 */ /* 0x000fe80000100800 */
[----:B------:R0:W-:Y:S04]  /*143e0*/  STL [R1+0x1fb8], R0 ;  /* 0x001fb80001007387 */ /* 0x0001e80000100800 */
[----:B------:R-:W-:Y:S01]  /*143f0*/  STL [R1+0x1fcc], R22 ;  /* 0x001fcc1601007387 */ /* 0x000fe20000100800 */
[----:B0-----:R-:W-:-:S05]  /*14400*/  IMAD.MOV.U32 R0, RZ, RZ, R17 ;  /* 0x000000ffff007224 */ /* 0x001fca00078e0011 */
        /* <DEDUP_REMOVED lines=14> */
[----:B------:R-:W-:Y:S04]  /*144f0*/  STL [R1+0x1fec], R8 ;  /* 0x001fec0801007387 */ /* 0x000fe80000100800 */
[----:B------:R0:W-:Y:S04]  /*14500*/  STL [R1+0x1fe0], R0 ;  /* 0x001fe00001007387 */ /* 0x0001e80000100800 */
[----:B-1----:R-:W3:Y:S01]  /*14510*/  LDL.LU.64 R10, [R1+0x2a8] ;  /* 0x0002a800010a7983 */ /* 0x002ee20000300a00 */
[----:B0-----:R-:W-:-:S03]  /*14520*/  IMAD.MOV.U32 R0, RZ, RZ, R9 ;  /* 0x000000ffff007224 */ /* 0x001fc600078e0009 */
[----:B------:R-:W-:Y:S04]  /*14530*/  STL [R1+0x1ff4], R20 ;  /* 0x001ff41401007387 */ /* 0x000fe80000100800 */
        /* <DEDUP_REMOVED lines=10> */
[----:B------:R-:W-:Y:S04]  /*145e0*/  STL [R1+0x200c], R18 ;  /* 0x00200c1201007387 */ /* 0x000fe80000100800 */
[----:B------:R0:W-:Y:S04]  /*145f0*/  STL [R1+0x2000], R0 ;  /* 0x0020000001007387 */ /* 0x0001e80000100800 */
[----:B-1----:R-:W3:Y:S01]  /*14600*/  LDL.LU.64 R6, [R1+0x748] ;  /* 0x0007480001067983 */ /* 0x002ee20000300a00 */
[----:B0-----:R-:W-:-:S03]  /*14610*/  IMAD.MOV.U32 R0, RZ, RZ, R19 ;  /* 0x000000ffff007224 */ /* 0x001fc600078e0013 */
[----:B----4-:R-:W-:Y:S04]  /*14620*/  STL [R1+0x2014], R4 ;  /* 0x0020140401007387 */ /* 0x010fe80000100800 */
[----:B------:R0:W-:Y:S02]  /*14630*/  STL [R1+0x2008], R0 ;  /* 0x0020080001007387 */ /* 0x0001e40000100800 */
[----:B0-----:R-:W-:Y:S02]  /*14640*/  IMAD.MOV.U32 R0, RZ, RZ, R5 ;  /* 0x000000ffff007224 */ /* 0x001fe400078e0005 */
[----:B--2---:R-:W-:Y:S04]  /*14650*/  STL [R1+0x201c], R12 ;  /* 0x00201c0c01007387 */ /* 0x004fe80000100800 */
[----:B------:R0:W-:Y:S02]  /*14660*/  STL [R1+0x2010], R0 ;  /* 0x0020100001007387 */ /* 0x0001e40000100800 */
[----:B0-----:R-:W-:-:S02]  /*14670*/  IMAD.MOV.U32 R0, RZ, RZ, R13 ;  /* 0x000000ffff007224 */ /* 0x001fc400078e000d */
[----:B------:R-:W2:Y:S04]  /*14680*/  LDL.LU.64 R12, [R1+0x750] ;  /* 0x00075000010c7983 */ /* 0x000ea80000300a00 */
[----:B--2---:R0:W-:Y:S04]  /*14690*/  STL.64 [R1+0x25f0], R12 ;  /* 0x0025f00c01007387 */ /* 0x0041e80000100a00 */
[----:B------:R1:W-:Y:S04]  /*146a0*/  STL [R1+0x2018], R0 ;  /* 0x0020180001007387 */ /* 0x0003e80000100800 */
[----:B0-----:R-:W2:Y:S01]  /*146b0*/  LDL.LU.64 R12, [R1+0x2a0] ;  /* 0x0002a000010c7983 */ /* 0x001ea20000300a00 */
[----:B-1----:R-:W-:-:S03]  /*146c0*/  IMAD.MOV.U32 R0, RZ, RZ, R17 ;  /* 0x000000ffff007224 */ /* 0x002fc600078e0011 */
[----:B------:R-:W-:Y:S04]  /*146d0*/  STL [R1+0x2024], R16 ;  /* 0x0020241001007387 */ /* 0x000fe80000100800 */
[----:B------:R-:W4:Y:S04]  /*146e0*/  LDL.LU.64 R4, [R1+0x640] ;  /* 0x0006400001047983 */ /* 0x000f280000300a00 */
[----:B------:R-:W4:Y:S04]  /*146f0*/  LDL.LU.64 R26, [R1+0x758] ;  /* 0x00075800011a7983 */ /* 0x000f280000300a00 */
[----:B------:R0:W-:Y:S04]  /*14700*/  STL [R1+0x2020], R0 ;  /* 0x0020200001007387 */ /* 0x0001e80000100800 */
[----:B------:R1:W-:Y:S04]  /*14710*/  STL [R1+0x202c], R28 ;  /* 0x00202c1c01007387 */ /* 0x0003e80000100800 */
[----:B------:R-:W4:Y:S01]  /*14720*/  LDL.LU.64 R24, [R1+0x298] ;  /* 0x0002980001187983 */ /* 0x000f220000300a00 */
[----:B0-----:R-:W-:-:S05]  /*14730*/  IMAD.MOV.U32 R0, RZ, RZ, R29 ;  /* 0x000000ffff007224 */ /* 0x001fca00078e001d */
[----:B------:R0:W-:Y:S04]  /*14740*/  STL [R1+0x2028], R0 ;  /* 0x0020280001007387 */ /* 0x0001e80000100800 */
[----:B------:R-:W-:Y:S04]  /*14750*/  STL [R1+0x2034], R14 ;  /* 0x0020340e01007387 */ /* 0x000fe80000100800 */
[----:B-1----:R-:W4:Y:S01]  /*14760*/  LDL.LU.64 R28, [R1+0x760] ;  /* 0x00076000011c7983 */ /* 0x002f220000300a00 */
[----:B0-----:R-:W-:-:S03]  /*14770*/  IMAD.MOV.U32 R0, RZ, RZ, R15 ;  /* 0x000000ffff007224 */ /* 0x001fc600078e000f */
[----:B------:R-:W4:Y:S04]  /*14780*/  LDL.LU.64 R22, [R1+0x658] ;  /* 0x0006580001167983 */ /* 0x000f280000300a00 */
[----:B------:R0:W-:Y:S04]  /*14790*/  STL [R1+0x2030], R0 ;  /* 0x0020300001007387 */ /* 0x0001e80000100800 */
[----:B---3--:R-:W-:Y:S04]  /*147a0*/  STL [R1+0x203c], R10 ;  /* 0x00203c0a01007387 */ /* 0x008fe80000100800 */
        /* <DEDUP_REMOVED lines=8> */
[----:B------:R1:W-:Y:S04]  /*14830*/  STL [R1+0x204c], R2 ;  /* 0x00204c0201007387 */ /* 0x0003e80000100800 */
[----:B------:R-:W3:Y:S01]  /*14840*/  LDL.LU.64 R14, [R1+0x668] ;  /* 0x00066800010e7983 */ /* 0x000ee20000300a00 */
[----:B0-----:R-:W-:-:S03]  /*14850*/  IMAD.MOV.U32 R0, RZ, RZ, R3 ;  /* 0x000000ffff007224 */ /* 0x001fc600078e0003 */
[----:B------:R-:W3:Y:S04]  /*14860*/  LDL.LU.64 R10, [R1+0x778] ;  /* 0x00077800010a7983 */ /* 0x000ee80000300a00 */
[----:B------:R0:W-:Y:S04]  /*14870*/  STL [R1+0x2048], R0 ;  /* 0x0020480001007387 */ /* 0x0001e80000100800 */
[----:B------:R0:W-:Y:S04]  /*14880*/  STL [R1+0x2054], R6 ;  /* 0x0020540601007387 */ /* 0x0001e80000100800 */
[----:B-1----:R-:W3:Y:S01]  /*14890*/  LDL.LU R3, [R1+0x790] ;  /* 0x0007900001037983 */ /* 0x002ee20000300800 */
[----:B0-----:R-:W-:-:S03]  /*148a0*/  IMAD.MOV.U32 R0, RZ, RZ, R7 ;  /* 0x000000ffff007224 */ /* 0x001fc600078e0007 */
[----:B------:R-:W3:Y:S04]  /*148b0*/  LDL.LU.64 R8, [R1+0x288] ;  /* 0x0002880001087983 */ /* 0x000ee80000300a00 */
[----:B------:R-:W3:Y:S04]  /*148c0*/  LDL.LU.64 R6, [R1+0x780] ;  /* 0x0007800001067983 */ /* 0x000ee80000300a00 */
[----:B------:R0:W-:Y:S04]  /*148d0*/  STL [R1+0x2050], R0 ;  /* 0x0020500001007387 */ /* 0x0001e80000100800 */
[----:B--2---:R1:W-:Y:S01]  /*148e0*/  STL [R1+0x205c], R12 ;  /* 0x00205c0c01007387 */ /* 0x0043e20000100800 */
[----:B------:R-:W-:-:S03]  /*148f0*/  IMAD.MOV.U32 R2, RZ, RZ, R13 ;  /* 0x000000ffff027224 */ /* 0x000fc600078e000d */
[----:B0-----:R-:W2:Y:S04]  /*14900*/  LDL.LU R0, [R1+0x794] ;  /* 0x0007940001007983 */ /* 0x001ea80000300800 */
[----:B-1----:R-:W2:Y:S04]  /*14910*/  LDL.LU.64 R12, [R1+0x25f0] ;  /* 0x0025f000010c7983 */ /* 0x002ea80000300a00 */
[----:B--2---:R-:W-:Y:S04]  /*14920*/  STL [R1+0x2064], R12 ;  /* 0x0020640c01007387 */ /* 0x004fe80000100800 */
[----:B------:R0:W-:Y:S02]  /*14930*/  STL [R1+0x2058], R2 ;  /* 0x0020580201007387 */ /* 0x0001e40000100800 */
[----:B0-----:R-:W-:-:S02]  /*14940*/  IMAD.MOV.U32 R2, RZ, RZ, R13 ;  /* 0x000000ffff027224 */ /* 0x001fc400078e000d */
[----:B------:R-:W2:Y:S04]  /*14950*/  LDL.LU.64 R12, [R1+0x25e8] ;  /* 0x0025e800010c7983 */ /* 0x000ea80000300a00 */
[----:B----4-:R-:W-:Y:S04]  /*14960*/  STL [R1+0x206c], R4 ;  /* 0x00206c0401007387 */ /* 0x010fe80000100800 */
[----:B------:R0:W-:Y:S04]  /*14970*/  STL [R1+0x2060], R2 ;  /* 0x0020600201007387 */ /* 0x0001e80000100800 */
[----:B------:R-:W-:Y:S01]  /*14980*/  STL [R1+0x2074], R26 ;  /* 0x0020741a01007387 */ /* 0x000fe20000100800 */
[----:B0-----:R-:W-:-:S05]  /*14990*/  IMAD.MOV.U32 R2, RZ, RZ, R5 ;  /* 0x000000ffff027224 */ /* 0x001fca00078e0005 */
[----:B------:R0:W-:Y:S04]  /*149a0*/  STL [R1+0x2068], R2 ;  /* 0x0020680201007387 */ /* 0x0001e80000100800 */
[----:B------:R-:W4:Y:S01]  /*149b0*/  LDL.LU.64 R4, [R1+0x788] ;  /* 0x0007880001047983 */ /* 0x000f220000300a00 */
[----:B0-----:R-:W-:-:S03]  /*149c0*/  IMAD.MOV.U32 R2, RZ, RZ, R27 ;  /* 0x000000ffff027224 */ /* 0x001fc600078e001b */
[----:B------:R-:W-:Y:S04]  /*149d0*/  STL [R1+0x207c], R24 ;  /* 0x00207c1801007387 */ /* 0x000fe80000100800 */
[----:B------:R0:W-:Y:S04]  /*149e0*/  STL [R1+0x2070], R2 ;  /* 0x0020700201007387 */ /* 0x0001e80000100800 */
[----:B------:R-:W-:Y:S01]  /*149f0*/  STL [R1+0x2084], R28 ;  /* 0x0020841c01007387 */ /* 0x000fe20000100800 */
[----:B0-----:R-:W-:-:S05]  /*14a00*/  IMAD.MOV.U32 R2, RZ, RZ, R25 ;  /* 0x000000ffff027224 */ /* 0x001fca00078e0019 */
[----:B------:R0:W-:Y:S04]  /*14a10*/  STL [R1+0x2078], R2 ;  /* 0x0020780201007387 */ /* 0x0001e80000100800 */
[----:B------:R-:W-:Y:S01]  /*14a20*/  STL [R1+0x208c], R22 ;  /* 0x00208c1601007387 */ /* 0x000fe20000100800 */
[----:B0-----:R-:W-:-:S05]  /*14a30*/  IMAD.MOV.U32 R2, RZ, RZ, R29 ;  /* 0x000000ffff027224 */ /* 0x001fca00078e001d */
[----:B------:R0:W-:Y:S04]  /*14a40*/  STL [R1+0x2080], R2 ;  /* 0x0020800201007387 */ /* 0x0001e80000100800 */
[----:B------:R-:W4:Y:S01]  /*14a50*/  LDL.LU.64 R28, [R1+0x698] ;  /* 0x00069800011c7983 */ /* 0x000f220000300a00 */
[----:B0-----:R-:W-:-:S03]  /*14a60*/  IMAD.MOV.U32 R2, RZ, RZ, R23 ;  /* 0x000000ffff027224 */ /* 0x001fc600078e0017 */
[----:B---3--:R-:W-:Y:S04]  /*14a70*/  STL [R1+0x2094], R20 ;  /* 0x0020941401007387 */ /* 0x008fe80000100800 */
[----:B------:R0:W-:Y:S04]  /*14a80*/  STL [R1+0x2088], R2 ;  /* 0x0020880201007387 */ /* 0x0001e80000100800 */
[----:B------:R-:W-:Y:S01]  /*14a90*/  STL [R1+0x209c], R18 ;  /* 0x00209c1201007387 */ /* 0x000fe20000100800 */
[----:B0-----:R-:W-:-:S05]  /*14aa0*/  IMAD.MOV.U32 R2, RZ, RZ, R21 ;  /* 0x000000ffff027224 */ /* 0x001fca00078e0015 */
[----:B------:R0:W-:Y:S04]  /*14ab0*/  STL [R1+0x2090], R2 ;  /* 0x0020900201007387 */ /* 0x0001e80000100800 */
[----:B------:R-:W-:Y:S01]  /*14ac0*/  STL [R1+0x20a4], R16 ;  /* 0x0020a41001007387 */ /* 0x000fe20000100800 */
[----:B0-----:R-:W-:-:S05]  /*14ad0*/  IMAD.MOV.U32 R2, RZ, RZ, R19 ;  /* 0x000000ffff027224 */ /* 0x001fca00078e0013 */
[----:B------:R0:W-:Y:S04]  /*14ae0*/  STL [R1+0x2098], R2 ;  /* 0x0020980201007387 */ /* 0x0001e80000100800 */
[----:B------:R-:W-:Y:S01]  /*14af0*/  STL [R1+0x20ac], R14 ;  /* 0x0020ac0e01007387 */ /* 0x000fe20000100800 */
[----:B0-----:R-:W-:-:S05]  /*14b00*/  IMAD.MOV.U32 R2, RZ, RZ, R17 ;  /* 0x000000ffff027224 */ /* 0x001fca00078e0011 */
[----:B------:R0:W-:Y:S04]  /*14b10*/  STL [R1+0x20a0], R2 ;  /* 0x0020a00201007387 */ /* 0x0001e80000100800 */
[----:B------:R1:W-:Y:S01]  /*14b20*/  STL [R1+0x20b4], R10 ;  /* 0x0020b40a01007387 */ /* 0x0003e20000100800 */
[----:B0-----:R-:W-:Y:S02]  /*14b30*/  IMAD.MOV.U32 R2, RZ, RZ, R15 ;  /* 0x000000ffff027224 */ /* 0x001fe400078e000f */
[----:B-1----:R-:W-:-:S03]  /*14b40*/  IMAD.MOV.U32 R10, RZ, RZ, R11 ;  /* 0x000000ffff0a7224 */ /* 0x002fc600078e000b */
[----:B------:R0:W-:Y:S04]  /*14b50*/  STL [R1+0x20a8], R2 ;  /* 0x0020a80201007387 */ /* 0x0001e80000100800 */
[----:B------:R-:W-:Y:S04]  /*14b60*/  STL [R1+0x20b0], R10 ;  /* 0x0020b00a01007387 */ /* 0x000fe80000100800 */
[----:B------:R-:W-:Y:S01]  /*14b70*/  STL [R1+0x20bc], R8 ;  /* 0x0020bc0801007387 */ /* 0x000fe20000100800 */
[----:B0-----:R-:W-:Y:S02]  /*14b80*/  IMAD R2, R3, c[0x0][0x184], RZ ;  /* 0x0000610003027a24 */ /* 0x001fe400078e02ff */
[----:B------:R-:W-:Y:S01]  /*14b90*/  IMAD.MOV.U32 R3, RZ, RZ, R9 ;  /* 0x000000ffff037224 */ /* 0x000fe200078e0009 */
[----:B------:R0:W-:Y:S02]  /*14ba0*/  STL [R1+0x20c4], R6 ;  /* 0x0020c40601007387 */ /* 0x0001e40000100800 */
[----:B------:R-:W-:-:S02]  /*14bb0*/  LEA R14, P1, R2, c[0x0][0x160], 0x1 ;  /* 0x00005800020e7a11 */ /* 0x000fc400078208ff */
[----:B------:R1:W-:Y:S02]  /*14bc0*/  STL [R1+0x20b8], R3 ;  /* 0x0020b80301007387 */ /* 0x0003e40000100800 */
[----:B------:R-:W-:Y:S01]  /*14bd0*/  LEA.HI.X.SX32 R15, R2, c[0x0][0x164], 0x1, P1 ;  /* 0x00005900020f7a11 */ /* 0x000fe200008f0eff */
[----:B0-----:R-:W-:Y:S02]  /*14be0*/  IMAD.MOV.U32 R6, RZ, RZ, R7 ;  /* 0x000000ffff067224 */ /* 0x001fe400078e0007 */
[----:B-1----:R-:W-:Y:S02]  /*14bf0*/  IMAD R3, R0, c[0x0][0x184], RZ ;  /* 0x0000610000037a24 */ /* 0x002fe400078e02ff */
[----:B------:R-:W-:Y:S01]  /*14c00*/  IMAD.MOV.U32 R0, RZ, RZ, c[0x0][0x188] ;  /* 0x00006200ff007624 */ /* 0x000fe200078e00ff */
[----:B------:R0:W-:Y:S02]  /*14c10*/  STL [R1+0x20c0], R6 ;  /* 0x0020c00601007387 */ /* 0x0001e40000100800 */
[----:B------:R-:W-:-:S04]  /*14c20*/  LEA R10, P0, R3, c[0x0][0x160], 0x1 ;  /* 0x00005800030a7a11 */ /* 0x000fc800078008ff */
[----:B------:R-:W-:Y:S01]  /*14c30*/  LEA.HI.X.SX32 R11, R3, c[0x0][0x164], 0x1, P0 ;  /* 0x00005900030b7a11 */ /* 0x000fe200000f0eff */
[C---:B0-----:R-:W-:Y:S02]  /*14c40*/  IMAD R6, R0.reuse, 0xfe, RZ ;  /* 0x000000fe00067824 */ /* 0x041fe400078e02ff */
[----:B------:R-:W-:Y:S01]  /*14c50*/  IMAD R8, R0, 0xfc, RZ ;  /* 0x000000fc00087824 */ /* 0x000fe200078e02ff */
[----:B--2---:R-:W-:Y:S04]  /*14c60*/  STL [R1+0x20cc], R12 ;  /* 0x0020cc0c01007387 */ /* 0x004fe80000100800 */
[----:B------:R-:W-:Y:S01]  /*14c70*/  STL [R1+0x20c8], R13 ;  /* 0x0020c80d01007387 */ /* 0x000fe20000100800 */
[----:B----4-:R-:W-:-:S03]  /*14c80*/  IMAD.MOV.U32 R2, RZ, RZ, R5 ;  /* 0x000000ffff027224 */ /* 0x010fc600078e0005 */
[----:B------:R0:W-:Y:S04]  /*14c90*/  STL [R1+0x20d4], R4 ;  /* 0x0020d40401007387 */ /* 0x0001e80000100800 */
[----:B------:R-:W-:Y:S04]  /*14ca0*/  STL.64 [R1+0x9d0], R14 ;  /* 0x0009d00e01007387 */ /* 0x000fe80000100a00 */
[----:B------:R1:W-:Y:S01]  /*14cb0*/  STL [R1+0x20d0], R2 ;  /* 0x0020d00201007387 */ /* 0x0003e20000100800 */
[----:B0-----:R-:W-:-:S04]  /*14cc0*/  IMAD R4, R0, 0xff, RZ ;  /* 0x000000ff00047824 */ /* 0x001fc800078e02ff */
[----:B-1----:R-:W-:-:S04]  /*14cd0*/  IMAD.WIDE R2, R4, 0x2, R14 ;  /* 0x0000000204027825 */ /* 0x002fc800078e020e */
[----:B------:R-:W-:-:S04]  /*14ce0*/  IMAD.WIDE R4, R4, 0x2, R10 ;  /* 0x0000000204047825 */ /* 0x000fc800078e020a */
[----:B------:R-:W-:Y:S01]  /*14cf0*/  IMAD.MOV.U32 R7, RZ, RZ, R29 ;  /* 0x000000ffff077224 */ /* 0x000fe200078e001d */
[----:B------:R-:W-:Y:S04]  /*14d00*/  STL [R1+0x20dc], R28 ;  /* 0x0020dc1c01007387 */ /* 0x000fe80000100800 */
[----:B------:R-:W-:Y:S04]  /*14d10*/  STL.64 [R1+0x9d8], R10 ;  /* 0x0009d80a01007387 */ /* 0x000fe80000100a00 */
[----:B------:R-:W-:Y:S04]  /*14d20*/  STL [R1+0x20e0], R2 ;  /* 0x0020e00201007387 */ /* 0x000fe80000100800 */
[----:B------:R-:W-:Y:S04]  /*14d30*/  STL [R1+0x20d8], R7 ;  /* 0x0020d80701007387 */ /* 0x000fe80000100800 */
[----:B------:R0:W-:Y:S04]  /*14d40*/  STL [R1+0x1be8], R3 ;  /* 0x001be80301007387 */ /* 0x0001e80000100800 */
[----:B------:R1:W-:Y:S01]  /*14d50*/  STL [R1+0x1bec], R4 ;  /* 0x001bec0401007387 */ /* 0x0003e20000100800 */
[----:B0-----:R-:W-:-:S03]  /*14d60*/  IMAD.WIDE R2, R6, 0x2, R14 ;  /* 0x0000000206027825 */ /* 0x001fc600078e020e */
[----:B------:R-:W-:Y:S01]  /*14d70*/  STL [R1+0x1be0], R5 ;  /* 0x001be00501007387 */ /* 0x000fe20000100800 */
[----:B------:R-:W-:-:S03]  /*14d80*/  IMAD.WIDE R6, R6, 0x2, R10 ;  /* 0x0000000206067825 */ /* 0x000fc600078e020a */
[----:B------:R-:W-:Y:S01]  /*14d90*/  STL [R1+0x1be4], R2 ;  /* 0x001be40201007387 */ /* 0x000fe20000100800 */
[----:B-1----:R-:W-:-:S03]  /*14da0*/  IMAD R4, R0, 0xfd, RZ ;  /* 0x000000fd00047824 */ /* 0x002fc600078e02ff */
[----:B------:R0:W-:Y:S04]  /*14db0*/  STL [R1+0x1bd8], R3 ;  /* 0x001bd80301007387 */ /* 0x0001e80000100800 */
[----:B------:R1:W-:Y:S01]  /*14dc0*/  STL [R1+0x1bdc], R6 ;  /* 0x001bdc0601007387 */ /* 0x0003e20000100800 */
[----:B0-----:R-:W-:-:S03]  /*14dd0*/  IMAD.WIDE R2, R4, 0x2, R14 ;  /* 0x0000000204027825 */ /* 0x001fc600078e020e */
[----:B------:R-:W-:Y:S01]  /*14de0*/  STL [R1+0xc00], R7 ;  /* 0x000c000701007387 */ /* 0x000fe20000100800 */
[----:B------:R-:W-:-:S03]  /*14df0*/  IMAD.WIDE R4, R4, 0x2, R10 ;  /* 0x0000000204047825 */ /* 0x000fc600078e020a */
[----:B------:R-:W-:Y:S04]  /*14e00*/  STL [R1+0x1bd0], R2 ;  /* 0x001bd00201007387 */ /* 0x000fe80000100800 */
[----:B------:R0:W-:Y:S01]  /*14e10*/  STL [R1+0x1bc8], R3 ;  /* 0x001bc80301007387 */ /* 0x0001e20000100800 */
[----:B-1----:R-:W-:-:S03]  /*14e20*/  IMAD R6, R0, 0xfb, RZ ;  /* 0x000000fb00067824 */ /* 0x002fc600078e02ff */
[----:B------:R-:W-:Y:S01]  /*14e30*/  STL [R1+0x1bcc], R4 ;  /* 0x001bcc0401007387 */ /* 0x000fe20000100800 */
[----:B0-----:R-:W-:-:S03]  /*14e40*/  IMAD.WIDE R2, R8, 0x2, R14 ;  /* 0x0000000208027825 */ /* 0x001fc600078e020e */
[----:B------:R0:W-:Y:S04]  /*14e50*/  STL [R1+0xc04], R5 ;  /* 0x000c040501007387 */ /* 0x0001e80000100800 */
[----:B------:R-:W-:Y:S04]  /*14e60*/  STL [R1+0x1bc4], R2 ;  /* 0x001bc40201007387 */ /* 0x000fe80000100800 */
[----:B------:R1:W-:Y:S01]  /*14e70*/  STL [R1+0xc08], R3 ;  /* 0x000c080301007387 */ /* 0x0003e20000100800 */
[----:B0-----:R-:W-:-:S04]  /*14e80*/  IMAD.WIDE R4, R8, 0x2, R10 ;  /* 0x0000000208047825 */ /* 0x001fc800078e020a */
[----:B------:R-:W-:Y:S01]  /*14e90*/  IMAD R8, R0, 0xfa, RZ ;  /* 0x000000fa00087824 */ /* 0x000fe200078e02ff */
[----:B------:R-:W-:Y:S01]  /*14ea0*/  STL [R1+0xc10], R4 ;  /* 0x000c100401007387 */ /* 0x000fe20000100800 */
[----:B-1----:R-:W-:-:S03]  /*14eb0*/  IMAD.WIDE R2, R6, 0x2, R14 ;  /* 0x0000000206027825 */ /* 0x002fc600078e020e */
[----:B------:R0:W-:Y:S01]  /*14ec0*/  STL [R1+0xc0c], R5 ;  /* 0x000c0c0501007387 */ /* 0x0001e20000100800 */
[----:B------:R-:W-:-:S03]  /*14ed0*/  IMAD.WIDE R6, R6, 0x2, R10 ;  /* 0x0000000206067825 */ /* 0x000fc600078e020a */
[----:B------:R-:W-:Y:S04]  /*14ee0*/  STL [R1+0xc18], R2 ;  /* 0x000c180201007387 */ /* 0x000fe80000100800 */
[----:B------:R1:W-:Y:S04]  /*14ef0*/  STL [R1+0xc14], R3 ;  /* 0x000c140301007387 */ /* 0x0003e80000100800 */
[----:B------:R2:W-:Y:S01]  /*14f00*/  STL [R1+0xc20], R6 ;  /* 0x000c200601007387 */ /* 0x0005e20000100800 */
[----:B0-----:R-:W-:-:S04]  /*14f10*/  IMAD.WIDE R4, R8, 0x2, R10 ;  /* 0x0000000208047825 */ /* 0x001fc800078e020a */
[----:B-1----:R-:W-:Y:S01]  /*14f20*/  IMAD.WIDE R2, R8, 0x2, R14 ;  /* 0x0000000208027825 */ /* 0x002fe200078e020e */
[----:B------:R-:W-:Y:S03]  /*14f30*/  STL [R1+0xc1c], R7 ;  /* 0x000c1c0701007387 */ /* 0x000fe60000100800 */
[C---:B--2---:R-:W-:Y:S01]  /*14f40*/  IMAD R6, R0.reuse, 0xf9, RZ ;  /* 0x000000f900067824 */ /* 0x044fe200078e02ff */
[----:B------:R-:W-:Y:S04]  /*14f50*/  STL [R1+0xc28], R2 ;  /* 0x000c280201007387 */ /* 0x000fe80000100800 */
[----:B------:R0:W-:Y:S01]  /*14f60*/  STL [R1+0xc24], R3 ;  /* 0x000c240301007387 */ /* 0x0001e20000100800 */
[----:B------:R-:W-:-:S03]  /*14f70*/  IMAD R8, R0, 0xf8, RZ ;  /* 0x000000f800087824 */ /* 0x000fc600078e02ff */
[----:B------:R-:W-:Y:S01]  /*14f80*/  STL [R1+0xc30], R4 ;  /* 0x000c300401007387 */ /* 0x000fe20000100800 */
[----:B0-----:R-:W-:-:S03]  /*14f90*/  IMAD.WIDE R2, R6, 0x2, R14 ;  /* 0x0000000206027825 */ /* 0x001fc600078e020e */
        /* <DEDUP_REMOVED lines=837> */
[----:B------:R-:W-:-:S03]  /*183f0*/  IMAD.SHL.U32 R8, R0, 0x80, RZ ;  /* 0x0000008000087824 */ /* 0x000fc600078e00ff */
        /* <DEDUP_REMOVED lines=887> */
[----:B------:R1:W-:Y:S01]  /*1bb70*/  STL [R1+0x1b94], R3 ;  /* 0x001b940301007387 */ /* 0x0003e20000100800 */
[----:B0-----:R-:W-:-:S03]  /*1bb80*/  IMAD.WIDE R4, R8, 0x2, R10 ;  /* 0x0000000208047825 */ /* 0x001fc600078e020a */
[----:B------:R-:W-:Y:S01]  /*1bb90*/  STL [R1+0x1ba0], R6 ;  /* 0x001ba00601007387 */ /* 0x000fe20000100800 */
[----:B-1----:R-:W-:-:S03]  /*1bba0*/  IMAD.WIDE R2, R8, 0x2, R14 ;  /* 0x0000000208027825 */ /* 0x002fc600078e020e */
[----:B------:R0:W-:Y:S04]  /*1bbb0*/  STL [R1+0x1b9c], R7 ;  /* 0x001b9c0701007387 */ /* 0x0001e80000100800 */
[----:B------:R-:W-:Y:S04]  /*1bbc0*/  STL [R1+0x1ba8], R2 ;  /* 0x001ba80201007387 */ /* 0x000fe80000100800 */
[----:B------:R1:W-:Y:S01]  /*1bbd0*/  STL [R1+0x1ba4], R3 ;  /* 0x001ba40301007387 */ /* 0x0003e20000100800 */
[----:B0-----:R-:W-:-:S03]  /*1bbe0*/  IMAD.WIDE R6, R0, 0x2, R14 ;  /* 0x0000000200067825 */ /* 0x001fc600078e020e */
[----:B------:R-:W-:Y:S04]  /*1bbf0*/  STL [R1+0x1bb0], R4 ;  /* 0x001bb00401007387 */ /* 0x000fe80000100800 */
[----:B------:R0:W-:Y:S01]  /*1bc00*/  STL [R1+0x1bac], R5 ;  /* 0x001bac0501007387 */ /* 0x0001e20000100800 */
[----:B-1----:R-:W-:-:S03]  /*1bc10*/  IMAD.WIDE R2, R0, 0x2, R10 ;  /* 0x0000000200027825 */ /* 0x002fc600078e020a */
[----:B------:R-:W-:Y:S04]  /*1bc20*/  STL [R1+0x1bb8], R6 ;  /* 0x001bb80601007387 */ /* 0x000fe80000100800 */
[----:B------:R-:W-:Y:S04]  /*1bc30*/  STL [R1+0x1bb4], R7 ;  /* 0x001bb40701007387 */ /* 0x000fe80000100800 */
[----:B------:R1:W-:Y:S04]  /*1bc40*/  STL [R1+0x1bc0], R2 ;  /* 0x001bc00201007387 */ /* 0x0003e80000100800 */
[----:B------:R2:W-:Y:S04]  /*1bc50*/  STL [R1+0x1bbc], R3 ;  /* 0x001bbc0301007387 */ /* 0x0005e80000100800 */
[----:B------:R3:W-:Y:S04]  /*1bc60*/  STL [R1+0xbd0], RZ ;  /* 0x000bd0ff01007387 */ /* 0x0007e80000100800 */
        /* <DEDUP_REMOVED lines=129> */
[----:B------:R-:W4:Y:S04]  /*1c480*/  S2R R29, SR_TID.X ;  /* 0x00000000001d7919 */ /* 0x000f280000002100 */
        /* <DEDUP_REMOVED lines=19> */
[----:B------:R3:W-:Y:S01]  /*1c5c0*/  STL [R1+0x3c0], RZ ;  /* 0x0003c0ff01007387 */ /* 0x0007e20000100800 */
[----:B----4-:R-:W-:-:S05]  /*1c5d0*/  LOP3.LUT R29, R29, 0x7f, RZ, 0xc0, !PT ;  /* 0x0000007f1d1d7812 */ /* 0x010fca00078ec0ff */
[----:B0-----:R-:W-:Y:S02]  /*1c5e0*/  IMAD.SHL.U32 R5, R29, 0x2, RZ ;  /* 0x000000021d057824 */ /* 0x001fe400078e00ff */
[----:B------:R-:W-:Y:S02]  /*1c5f0*/  IMAD.MOV.U32 R29, RZ, RZ, c[0x0][0x18c] ;  /* 0x00006300ff1d7624 */ /* 0x000fe400078e00ff */
[----:B-1----:R-:W-:Y:S02]  /*1c600*/  IMAD.SHL.U32 R2, R0, 0x100, RZ ;  /* 0x0000010000027824 */ /* 0x002fe400078e00ff */
[----:B--2---:R-:W-:-:S03]  /*1c610*/  IMAD.SHL.U32 R3, R29, 0x100, RZ ;  /* 0x000001001d037824 */ /* 0x004fc600078e00ff */
[----:B------:R-:W-:Y:S02]  /*1c620*/  SHF.R.S32.HI R0, RZ, 0x1f, R2 ;  /* 0x0000001fff007819 */ /* 0x000fe40000011402 */
[----:B------:R-:W-:Y:S02]  /*1c630*/  SHF.R.S32.HI R4, RZ, 0x1f, R3 ;  /* 0x0000001fff047819 */ /* 0x000fe40000011403 */
[----:B---3--:R-:W2:Y:S01]  /*1c640*/  LDL.LU R29, [R1+0x798] ;  /* 0x00079800011d7983 */ /* 0x008ea20000300800 */
[----:B------:R-:W-:Y:S02]  /*1c650*/  SHF.L.U64.HI R0, R2, 0x1, R0 ;  /* 0x0000000102007819 */ /* 0x000fe40000010200 */
[----:B------:R-:W-:Y:S01]  /*1c660*/  SHF.L.U64.HI R2, R3, 0x1, R4 ;  /* 0x0000000103027819 */ /* 0x000fe20000010204 */
[----:B------:R-:W-:Y:S01]  /*1c670*/  STL [R1+0x3c4], RZ ;  /* 0x0003c4ff01007387 */ /* 0x000fe20000100800 */
[----:B--2---:R-:W-:-:S05]  /*1c680*/  SHF.R.S32.HI R3, RZ, 0x8, R29 ;  /* 0x00000008ff037819 */ /* 0x004fca000001141d */
        /* <DEDUP_REMOVED lines=83> */
[----:B------:R-:W2:Y:S01]  /*1cbc0*/  LDL R29, [R1+0x924] ;  /* 0x00092400011d7983 */ /* 0x000ea20000100800 */
[----:B0-----:R-:W-:-:S02]  /*1cbd0*/  LOP3.LUT R3, R5, 0x20, RZ, 0x3c, !PT ;  /* 0x0000002005037812 */ /* 0x001fc400078e3cff */
[C---:B------:R-:W-:Y:S01]  /*1cbe0*/  LOP3.LUT R3, R5.reuse, 0x40, RZ, 0x3c, !PT ;  /* 0x0000004005037812 */ /* 0x040fe200078e3cff */
[----:B------:R1:W-:Y:S01]  /*1cbf0*/  STL [R1+0x4f0], RZ ;  /* 0x0004f0ff01007387 */ /* 0x0003e20000100800 */
[C---:B------:R-:W-:Y:S02]  /*1cc00*/  LOP3.LUT R3, R5.reuse, 0x60, RZ, 0x3c, !PT ;  /* 0x0000006005037812 */ /* 0x040fe400078e3cff */
[C---:B------:R-:W-:Y:S01]  /*1cc10*/  LOP3.LUT R4, R5.reuse, 0x10, RZ, 0x3c, !PT ;  /* 0x0000001005047812 */ /* 0x040fe200078e3cff */
[----:B------:R1:W-:Y:S01]  /*1cc20*/  STL [R1+0x4f4], RZ ;  /* 0x0004f4ff01007387 */ /* 0x0003e20000100800 */
[C---:B------:R-:W-:Y:S02]  /*1cc30*/  LOP3.LUT R4, R5.reuse, 0x30, RZ, 0x3c, !PT ;  /* 0x0000003005047812 */ /* 0x040fe400078e3cff */
[C---:B------:R-:W-:Y:S01]  /*1cc40*/  LOP3.LUT R4, R5.reuse, 0x50, RZ, 0x3c, !PT ;  /* 0x0000005005047812 */ /* 0x040fe200078e3cff */
[----:B------:R1:W-:Y:S01]  /*1cc50*/  STL [R1+0x4f8], RZ ;  /* 0x0004f8ff01007387 */ /* 0x0003e20000100800 */
[----:B------:R-:W-:-:S03]  /*1cc60*/  LOP3.LUT R5, R5, 0x70, RZ, 0x3c, !PT ;  /* 0x0000007005057812 */ /* 0x000fc600078e3cff */
[----:B------:R-:W0:Y:S04]  /*1cc70*/  S2R R9, SR_TID.X ;  /* 0x0000000000097919 */ /* 0x000e280000002100 */
[----:B------:R1:W-:Y:S04]  /*1cc80*/  STL [R1+0x4fc], RZ ;  /* 0x0004fcff01007387 */ /* 0x0003e80000100800 */
[----:B------:R1:W-:Y:S04]  /*1cc90*/  STL [R1+0x4e0], RZ ;  /* 0x0004e0ff01007387 */ /* 0x0003e80000100800 */
[----:B------:R1:W-:Y:S04]  /*1cca0*/  STL [R1+0x4e4], RZ ;  /* 0x0004e4ff01007387 */ /* 0x0003e80000100800 */
[----:B------:R1:W-:Y:S04]  /*1ccb0*/  STL [R1+0x4e8], RZ ;  /* 0x0004e8ff01007387 */ /* 0x0003e80000100800 */
[----:B------:R1:W-:Y:S04]  /*1ccc0*/  STL [R1+0x4ec], RZ ;  /* 0x0004ecff01007387 */ /* 0x0003e80000100800 */
[----:B------:R1:W-:Y:S01]  /*1ccd0*/  STL [R1+0x430], RZ ;  /* 0x000430ff01007387 */ /* 0x0003e20000100800 */
[C---:B0-----:R-:W-:Y:S01]  /*1cce0*/  LOP3.LUT R28, R9.reuse, 0x7, RZ, 0xc0, !PT ;  /* 0x00000007091c7812 */ /* 0x041fe200078ec0ff */
[----:B------:R-:W-:-:S02]  /*1ccf0*/  IMAD.SHL.U32 R11, R9, 0x2, RZ ;  /* 0x00000002090b7824 */ /* 0x000fc400078e00ff */
[----:B------:R1:W-:Y:S01]  /*1cd00*/  STL [R1+0x434], RZ ;  /* 0x000434ff01007387 */ /* 0x0003e20000100800 */
[----:B------:R-:W-:Y:S02]  /*1cd10*/  IMAD.SHL.U32 R9, R9, 0x80, RZ ;  /* 0x0000008009097824 */ /* 0x000fe400078e00ff */
[----:B------:R-:W-:Y:S01]  /*1cd20*/  IMAD R28, R28, 0x210, RZ ;  /* 0x000002101c1c7824 */ /* 0x000fe200078e02ff */
[----:B------:R1:W-:Y:S04]  /*1cd30*/  STL [R1+0x438], RZ ;  /* 0x000438ff01007387 */ /* 0x0003e80000100800 */
[----:B------:R1:W-:Y:S01]  /*1cd40*/  STL [R1+0x43c], RZ ;  /* 0x00043cff01007387 */ /* 0x0003e20000100800 */
[----:B------:R-:W-:-:S03]  /*1cd50*/  LOP3.LUT R28, R28, 0x30, R11, 0x78, !PT ;  /* 0x000000301c1c7812 */ /* 0x000fc600078e780b */
[----:B------:R1:W-:Y:S01]  /*1cd60*/  STL [R1+0x440], RZ ;  /* 0x000440ff01007387 */ /* 0x0003e20000100800 */
[----:B------:R-:W-:-:S03]  /*1cd70*/  LOP3.LUT R28, R28, 0x1000, R9, 0xf8, !PT ;  /* 0x000010001c1c7812 */ /* 0x000fc600078ef809 */
[----:B------:R1:W-:Y:S01]  /*1cd80*/  STL [R1+0x444], RZ ;  /* 0x000444ff01007387 */ /* 0x0003e20000100800 */
[----:B------:R-:W-:-:S03]  /*1cd90*/  LOP3.LUT R4, R28, 0x40, RZ, 0x3c, !PT ;  /* 0x000000401c047812 */ /* 0x000fc600078e3cff */
        /* <DEDUP_REMOVED lines=10> */
[----:B--2---:R-:W-:-:S05]  /*1ce40*/  LOP3.LUT R3, R29, 0x40, RZ, 0x3c, !PT ;  /* 0x000000401d037812 */ /* 0x004fca00078e3cff */
[----:B------:R1:W-:Y:S02]  /*1ce50*/  STL [R1+0x23e0], R3 ;  /* 0x0023e00301007387 */ /* 0x0003e40000100800 */
.L_x_2:
[----:B-----5:R-:W2:Y:S04]  /*1ce60*/  LDL.64 R4, [R1+0x9d8] ;  /* 0x0009d80001047983 */ /* 0x020ea80000100a00 */
[----:B0-2---:R0:W-:Y:S04]  /*1ce70*/  STL [R1+0x5554], R5 ;  /* 0x0055540501007387 */ /* 0x0051e80000100800 */
[----:B0-----:R-:W2:Y:S01]  /*1ce80*/  LDL R5, [R1+0xbd0] ;  /* 0x000bd00001057983 */ /* 0x001ea20000100800 */
[----:B-1----:R-:W-:-:S03]  /*1ce90*/  IMAD.MOV.U32 R3, RZ, RZ, c[0x0][0x180] ;  /* 0x00006000ff037624 */ /* 0x002fc600078e00ff */
[----:B------:R-:W-:Y:S04]  /*1cea0*/  STL [R1+0x4e54], R9 ;  /* 0x004e540901007387 */ /* 0x000fe80000100800 */
        /* <DEDUP_REMOVED lines=73> */
[----:B------:R-:W-:Y:S01]  /*1d340*/  STL [R1+0x4f7c], R9 ;  /* 0x004f7c0901007387 */ /* 0x000fe20000100800 */
[----:B--2---:R-:W-:-:S03]  /*1d350*/  IMAD R3, R5, -0x100, R3 ;  /* 0xffffff0005037824 */ /* 0x004fc600078e0203 */
        /* <DEDUP_REMOVED lines=373> */
[----:B------:R0:W-:Y:S04]  /*1eab0*/  STL [R1+0x5550], R13 ;  /* 0x0055500d01007387 */ /* 0x0001e80000100800 */
        /* <DEDUP_REMOVED lines=74> */
[----:B------:R-:W2:Y:S01]  /*1ef60*/  LDL.LU R5, [R1+0x5554] ;  /* 0x0055540001057983 */ /* 0x000ea20000300800 */
[----:B------:R-:W-:-:S02]  /*1ef70*/  ISETP.GT.AND P0, PT, R3, RZ, PT ;  /* 0x000000ff0300720c */ /* 0x000fc40003f04270 */
[----:B0-----:R-:W-:Y:S02]  /*1ef80*/  PRMT R13, RZ, 0x7610, R13 ;  /* 0x00007610ff0d7816 */ /* 0x001fe4000000000d */
[----:B------:R-:W-:Y:S02]  /*1ef90*/  PRMT R9, RZ, 0x7610, R9 ;  /* 0x00007610ff097816 */ /* 0x000fe40000000009 */
[----:B------:R-:W-:-:S07]  /*1efa0*/  ISETP.GT.AND P1, PT, R3, 0x1, PT ;  /* 0x000000010300780c */ /* 0x000fce0003f24270 */
[----:B--2---:R-:W2:Y:S04]  /*1efb0*/  @P0 LDG.E.U16 R13, [R4.64] ;  /* 0x00000004040d0981 */ /* 0x004ea8000c1e1500 */
[----:B--2---:R0:W-:Y:S04]  /*1efc0*/  STL [R1+0xb80], R13 ;  /* 0x000b800d01007387 */ /* 0x0041e80000100800 */
[----:B0-----:R-:W2:Y:S04]  /*1efd0*/  LDL.LU R13, [R1+0x5550] ;  /* 0x00555000010d7983 */ /* 0x001ea80000300800 */
[----:B------:R-:W3:Y:S01]  /*1efe0*/  LDL.64 R4, [R1+0x9d0] ;  /* 0x0009d00001047983 */ /* 0x000ee20000100a00 */
[----:B------:R-:W-:-:S02]  /*1eff0*/  ISETP.GT.AND P2, PT, R3, 0x2, PT ;  /* 0x000000020300780c */ /* 0x000fc40003f44270 */
[----:B--2---:R-:W-:Y:S01]  /*1f000*/  PRMT R13, RZ, 0x7610, R13 ;  /* 0x00007610ff0d7816 */ /* 0x004fe2000000000d */
[----:B---3--:R-:W2:Y:S04]  /*1f010*/  @P0 LDG.E.U16 R9, [R4.64] ;  /* 0x0000000404090981 */ /* 0x008ea8000c1e1500 */
[----:B--2---:R0:W-:Y:S04]  /*1f020*/  STL [R1+0xb7c], R9 ;  /* 0x000b7c0901007387 */ /* 0x0041e80000100800 */
[----:B0-----:R-:W2:Y:S04]  /*1f030*/  LDL.LU R9, [R1+0x554c] ;  /* 0x00554c0001097983 */ /* 0x001ea80000300800 */
[----:B------:R-:W3:Y:S04]  /*1f040*/  LDL R4, [R1+0x1bbc] ;  /* 0x001bbc0001047983 */ /* 0x000ee80000100800 */
[----:B------:R-:W3:Y:S01]  /*1f050*/  LDL R5, [R1+0x1bc0] ;  /* 0x001bc00001057983 */ /* 0x000ee20000100800 */
[----:B--2---:R-:W-:-:S02]  /*1f060*/  PRMT R9, RZ, 0x7610, R9 ;  /* 0x00007610ff097816 */ /* 0x004fc40000000009 */
[----:B---3--:R-:W-:-:S04]  /*1f070*/  @P1 LOP3.LUT R5, R5, R4, RZ, 0x3c, !PT ;  /* 0x0000000405051212 */ /* 0x008fc800078e3cff */
[----:B------:R-:W-:-:S04]  /*1f080*/  @P1 LOP3.LUT R4, R5, R4, RZ, 0x3c, !PT ;  /* 0x0000000405041212 */ /* 0x000fc800078e3cff */
[----:B------:R-:W-:-:S05]  /*1f090*/  @P1 LOP3.LUT R5, R5, R4, RZ, 0x3c, !PT ;  /* 0x0000000405051212 */ /* 0x000fca00078e3cff */
[----:B------:R-:W2:Y:S04]  /*1f0a0*/  @P1 LDG.E.U16 R13, [R4.64] ;  /* 0x00000004040d1981 */ /* 0x000ea8000c1e1500 */
[----:B--2---:R0:W-:Y:S04]  /*1f0b0*/  STL [R1+0xb78], R13 ;  /* 0x000b780d01007387 */ /* 0x0041e80000100800 */
[----:B0-----:R-:W2:Y:S04]  /*1f0c0*/  LDL.LU R13, [R1+0x5548] ;  /* 0x00554800010d7983 */ /* 0x001ea80000300800 */
[----:B------:R-:W3:Y:S04]  /*1f0d0*/  LDL R4, [R1+0x1bb4] ;  /* 0x001bb40001047983 */ /* 0x000ee80000100800 */
[----:B------:R-:W3:Y:S01]  /*1f0e0*/  LDL R5, [R1+0x1bb8] ;  /* 0x001bb80001057983 */ /* 0x000ee20000100800 */
[----:B------:R-:W-:-:S02]  /*1f0f0*/  ISETP.GT.AND P0, PT, R3, 0x3, PT ;  /* 0x000000030300780c */ /* 0x000fc40003f04270 */
[----:B--2---:R-:W-:Y:S02]  /*1f100*/  PRMT R13, RZ, 0x7610, R13 ;  /* 0x00007610ff0d7816 */ /* 0x004fe4000000000d */
        /* <DEDUP_REMOVED lines=1439> */
[----:B0-----:R-:W2:Y:S01]  /*24b00*/  LDL.LU R13, [R1+0x52e8] ;  /* 0x0052e800010d7983 */ /* 0x001ea20000300800 */
[----:B------:R-:W3:Y:S02]  /*24b10*/  LDL R4, [R1+0x16f4] ;  /* 0x0016f40001047983 */ /* 0x000ee40000100800 */
        /* <DEDUP_REMOVED lines=1995> */
[----:B------:R-:W3:Y:S02]  /*2c7d0*/  LDL R5, [R1+0x1068] ;  /* 0x0010680001057983 */ /* 0x000ee40000100800 */
[----:B---3--:R-:W-:-:S04]  /*2c7e0*/  @P2 LOP3.LUT R5, R5, R4, RZ, 0x3c, !PT ;  /* 0x0000000405052212 */ /* 0x008fc800078e3cff */
[----:B------:R-:W-:-:S04]  /*2c7f0*/  @P2 LOP3.LUT R4, R5, R4, RZ, 0x3c, !PT ;  /* 0x0000000405042212 */ /* 0x000fc800078e3cff */
[----:B------:R-:W-:-:S05]  /*2c800*/  @P2 LOP3.LUT R5, R5, R4, RZ, 0x3c, !PT ;  /* 0x0000000405052212 */ /* 0x000fca00078e3cff */
[----:B------:R-:W3:Y:S04]  /*2c810*/  @P2 LDG.E.U16 R9, [R4.64] ;  /* 0x0000000404092981 */ /* 0x000ee8000c1e1500 */
[----:B---3--:R0:W-:Y:S04]  /*2c820*/  STL [R1+0x77c], R9 ;  /* 0x00077c0901007387 */ /* 0x0081e80000100800 */
[----:B0-----:R-:W3:Y:S01]  /*2c830*/  LDL.LU R9, [R1+0x4f9c] ;  /* 0x004f9c0001097983 */ /* 0x001ee20000300800 */
[----:B------:R-:W4:Y:S02]  /*2c840*/  LDL R4, [R1+0x105c] ;  /* 0x00105c0001047983 */ /* 0x000f240000100800 */
[----:B------:R-:W4:Y:S01]  /*2c850*/  LDL R5, [R1+0x1060] ;  /* 0x0010600001057983 */ /* 0x000f220000100800 */
[----:B---3--:R-:W-:-:S02]  /*2c860*/  PRMT R9, RZ, 0x7610, R9 ;  /* 0x00007610ff097816 */ /* 0x008fc40000000009 */
[----:B----4-:R-:W-:-:S04]  /*2c870*/  @P0 LOP3.LUT R5, R5, R4, RZ, 0x3c, !PT ;  /* 0x0000000405050212 */ /* 0x010fc800078e3cff */
[----:B------:R-:W-:-:S04]  /*2c880*/  @P0 LOP3.LUT R4, R5, R4, RZ, 0x3c, !PT ;  /* 0x0000000405040212 */ /* 0x000fc800078e3cff */
[----:B------:R-:W-:-:S05]  /*2c890*/  @P0 LOP3.LUT R5, R5, R4, RZ, 0x3c, !PT ;  /* 0x0000000405050212 */ /* 0x000fca00078e3cff */
[----:B------:R-:W3:Y:S04]  /*2c8a0*/  @P0 LDG.E.U16 R9, [R4.64] ;  /* 0x0000000404090981 */ /* 0x000ee8000c1e1500 */
[----:B---3--:R0:W-:Y:S04]  /*2c8b0*/  STL [R1+0x770], R9 ;  /* 0x0007700901007387 */ /* 0x0081e80000100800 */
[----:B0-----:R-:W3:Y:S01]  /*2c8c0*/  LDL.LU R9, [R1+0x4f98] ;  /* 0x004f980001097983 */ /* 0x001ee20000300800 */
[----:B------:R-:W4:Y:S02]  /*2c8d0*/  LDL R4, [R1+0x1054] ;  /* 0x0010540001047983 */ /* 0x000f240000100800 */
[----:B------:R-:W4:Y:S01]  /*2c8e0*/  LDL R5, [R1+0x1058] ;  /* 0x0010580001057983 */ /* 0x000f220000100800 */
[----:B------:R-:W-:-:S02]  /*2c8f0*/  ISETP.GT.AND P1, PT, R3, 0xb8, PT ;  /* 0x000000b80300780c */ /* 0x000fc40003f24270 */
[----:B---3--:R-:W-:Y:S02]  /*2c900*/  PRMT R9, RZ, 0x7610, R9 ;  /* 0x00007610ff097816 */ /* 0x008fe40000000009 */
        /* <DEDUP_REMOVED lines=768> */
[----:B--2---:R-:W-:-:S02]  /*2f910*/  PRMT R13, RZ, 0x7610, R13 ;  /* 0x00007610ff0d7816 */ /* 0x004fc4000000000d */
[----:B----4-:R-:W-:-:S04]  /*2f920*/  @P1 LOP3.LUT R5, R5, R4, RZ, 0x3c, !PT ;  /* 0x0000000405051212 */ /* 0x010fc800078e3cff */
[----:B------:R-:W-:-:S04]  /*2f930*/  @P1 LOP3.LUT R4, R5, R4, RZ, 0x3c, !PT ;  /* 0x0000000405041212 */ /* 0x000fc800078e3cff */
[----:B------:R-:W-:-:S05]  /*2f940*/  @P1 LOP3.LUT R5, R5, R4, RZ, 0x3c, !PT ;  /* 0x0000000405051212 */ /* 0x000fca00078e3cff */
[----:B------:R-:W2:Y:S04]  /*2f950*/  @P1 LDG.E.U16 R13, [R4.64] ;  /* 0x00000004040d1981 */ /* 0x000ea8000c1e1500 */
[----:B--2---:R0:W-:Y:S04]  /*2f960*/  STL [R1+0x5c], R13 ;  /* 0x00005c0d01007387 */ /* 0x0041e80000100800 */
[----:B0-----:R-:W2:Y:S01]  /*2f970*/  LDL.LU R13, [R1+0x4e50] ;  /* 0x004e5000010d7983 */ /* 0x001ea20000300800 */
[----:B------:R-:W4:Y:S02]  /*2f980*/  LDL R4, [R1+0xdc4] ;  /* 0x000dc40001047983 */ /* 0x000f240000100800 */
[----:B------:R-:W4:Y:S01]  /*2f990*/  LDL R5, [R1+0xdc8] ;  /* 0x000dc80001057983 */ /* 0x000f220000100800 */
[----:B------:R-:W-:-:S02]  /*2f9a0*/  PRMT R8, RZ, 0x7610, R8 ;  /* 0x00007610ff087816 */ /* 0x000fc40000000008 */
[----:B------:R-:W-:Y:S02]  /*2f9b0*/  ISETP.GT.AND P0, PT, R3, 0xe1, PT ;  /* 0x000000e10300780c */ /* 0x000fe40003f04270 */
[----:B----4-:R-:W-:-:S04]  /*2f9c0*/  @P1 LOP3.LUT R5, R5, R4, RZ, 0x3c, !PT ;  /* 0x0000000405051212 */ /* 0x010fc800078e3cff */
[----:B------:R-:W-:-:S04]  /*2f9d0*/  @P1 LOP3.LUT R4, R5, R4, RZ, 0x3c, !PT ;  /* 0x0000000405041212 */ /* 0x000fc800078e3cff */
[----:B------:R-:W-:-:S05]  /*2f9e0*/  @P1 LOP3.LUT R5, R5, R4, RZ, 0x3c, !PT ;  /* 0x0000000405051212 */ /* 0x000fca00078e3cff */
[----:B------:R-:W4:Y:S04]  /*2f9f0*/  @P1 LDG.E.U16 R8, [R4.64] ;  /* 0x0000000404081981 */ /* 0x000f28000c1e1500 */
[----:B----4-:R0:W-:Y:S04]  /*2fa00*/  STL [R1+0x58], R8 ;  /* 0x0000580801007387 */ /* 0x0101e80000100800 */
[----:B0-----:R-:W4:Y:S01]  /*2fa10*/  LDL.LU R8, [R1+0x4e4c] ;  /* 0x004e4c0001087983 */ /* 0x001f220000300800 */
[----:B------:R-:W2:Y:S02]  /*2fa20*/  LDL R4, [R1+0xdbc] ;  /* 0x000dbc0001047983 */ /* 0x000ea40000100800 */
[----:B------:R-:W2:Y:S01]  /*2fa30*/  LDL R5, [R1+0xdc0] ;  /* 0x000dc00001057983 */ /* 0x000ea20000100800 */
[----:B------:R-:W-:-:S02]  /*2fa40*/  PRMT R14, RZ, 0x7610, R14 ;  /* 0x00007610ff0e7816 */ /* 0x000fc4000000000e */
[----:B--2---:R-:W-:-:S04]  /*2fa50*/  @P0 LOP3.LUT R5, R5, R4, RZ, 0x3c, !PT ;  /* 0x0000000405050212 */ /* 0x004fc800078e3cff */
[----:B------:R-:W-:-:S04]  /*2fa60*/  @P0 LOP3.LUT R4, R5, R4, RZ, 0x3c, !PT ;  /* 0x0000000405040212 */ /* 0x000fc800078e3cff */
[----:B------:R-:W-:-:S05]  /*2fa70*/  @P0 LOP3.LUT R5, R5, R4, RZ, 0x3c, !PT ;  /* 0x0000000405050212 */ /* 0x000fca00078e3cff */
[----:B------:R-:W2:Y:S04]  /*2fa80*/  @P0 LDG.E.U16 R14, [R4.64] ;  /* 0x00000004040e0981 */ /* 0x000ea8000c1e1500 */
[----:B--2---:R0:W-:Y:S04]  /*2fa90*/  STL [R1+0x54], R14 ;  /* 0x0000540e01007387 */ /* 0x0041e80000100800 */
[----:B0-----:R-:W2:Y:S01]  /*2faa0*/  LDL.LU R14, [R1+0x4e48] ;  /* 0x004e4800010e7983 */ /* 0x001ea20000300800 */
[----:B------:R-:W2:Y:S02]  /*2fab0*/  LDL R4, [R1+0xdb4] ;  /* 0x000db40001047983 */ /* 0x000ea40000100800 */
[----:B------:R-:W2:Y:S01]  /*2fac0*/  LDL R5, [R1+0xdb8] ;  /* 0x000db80001057983 */ /* 0x000ea20000100800 */
[----:B------:R-:W-:-:S02]  /*2fad0*/  PRMT R10, RZ, 0x7610, R10 ;  /* 0x00007610ff0a7816 */ /* 0x000fc4000000000a */
[----:B------:R-:W-:Y:S02]  /*2fae0*/  ISETP.GT.AND P1, PT, R3, 0xe2, PT ;  /* 0x000000e20300780c */ /* 0x000fe40003f24270 */
        /* <DEDUP_REMOVED lines=103> */
[----:B---3--:R-:W-:-:S02]  /*30160*/  PRMT R9, RZ, 0x7610, R9 ;  /* 0x00007610ff097816 */ /* 0x008fc40000000009 */
[----:B--2---:R-:W-:-:S04]  /*30170*/  @P0 LOP3.LUT R5, R5, R4, RZ, 0x3c, !PT ;  /* 0x0000000405050212 */ /* 0x004fc800078e3cff */
[----:B------:R-:W-:-:S04]  /*30180*/  @P0 LOP3.LUT R4, R5, R4, RZ, 0x3c, !PT ;  /* 0x0000000405040212 */ /* 0x000fc800078e3cff */
[----:B------:R-:W-:-:S05]  /*30190*/  @P0 LOP3.LUT R5, R5, R4, RZ, 0x3c, !PT ;  /* 0x0000000405050212 */ /* 0x000fca00078e3cff */
[----:B------:R0:W2:Y:S04]  /*301a0*/  @P0 LDG.E.U16 R9, [R4.64] ;  /* 0x0000000404090981 */ /* 0x0000a8000c1e1500 */
[----:B0-----:R-:W3:Y:S04]  /*301b0*/  LDL R4, [R1+0xd54] ;  /* 0x000d540001047983 */ /* 0x001ee80000100800 */
[----:B------:R-:W3:Y:S01]  /*301c0*/  LDL R5, [R1+0xd58] ;  /* 0x000d580001057983 */ /* 0x000ee20000100800 */
[----:B------:R-:W-:-:S03]  /*301d0*/  PRMT R23, RZ, 0x7610, R23 ;  /* 0x00007610ff177816 */ /* 0x000fc60000000017 */
[----:B--2---:R0:W-:Y:S04]  /*301e0*/  STL [R1+0x200], R9 ;  /* 0x0002000901007387 */ /* 0x0041e80000100800 */
[----:B0-----:R-:W2:Y:S01]  /*301f0*/  LDL R9, [R1+0xd38] ;  /* 0x000d380001097983 */ /* 0x001ea20000100800 */
[-C--:B---3--:R-:W-:Y:S02]  /*30200*/  @P0 LOP3.LUT R5, R5, R4.reuse, RZ, 0x3c, !PT ;  /* 0x0000000405050212 */ /* 0x088fe400078e3cff */
[----:B------:R-:W-:Y:S02]  /*30210*/  ISETP.GT.AND P1, PT, R3, 0xe8, PT ;  /* 0x000000e80300780c */ /* 0x000fe40003f24270 */
[----:B------:R-:W-:-:S04]  /*30220*/  @P0 LOP3.LUT R4, R5, R4, RZ, 0x3c, !PT ;  /* 0x0000000405040212 */ /* 0x000fc800078e3cff */
[----:B------:R-:W-:-:S05]  /*30230*/  @P0 LOP3.LUT R5, R5, R4, RZ, 0x3c, !PT ;  /* 0x0000000405050212 */ /* 0x000fca00078e3cff */
[----:B------:R-:W3:Y:S04]  /*30240*/  @P0 LDG.E.U16 R23, [R4.64] ;  /* 0x0000000404170981 */ /* 0x000ee8000c1e1500 */
[----:B---3--:R0:W-:Y:S04]  /*30250*/  STL [R1+0x1f8], R23 ;  /* 0x0001f81701007387 */ /* 0x0081e80000100800 */
[----:B0-----:R-:W3:Y:S01]  /*30260*/  LDL.LU R23, [R1+0x4e18] ;  /* 0x004e180001177983 */ /* 0x001ee20000300800 */
        /* <DEDUP_REMOVED lines=22> */
[----:B---3--:R-:W-:-:S04]  /*303d0*/  @P0 LOP3.LUT R5, R5, R4, RZ, 0x3c, !PT ;  /* 0x0000000405050212 */ /* 0x008fc800078e3cff */
[----:B------:R-:W-:-:S04]  /*303e0*/  @P0 LOP3.LUT R4, R5, R4, RZ, 0x3c, !PT ;  /* 0x0000000405040212 */ /* 0x000fc800078e3cff */
[----:B------:R-:W-:-:S05]  /*303f0*/  @P0 LOP3.LUT R5, R5, R4, RZ, 0x3c, !PT ;  /* 0x0000000405050212 */ /* 0x000fca00078e3cff */
[----:B------:R-:W3:Y:S01]  /*30400*/  @P0 LDG.E.U16 R20, [R4.64] ;  /* 0x0000000404140981 */ /* 0x000ee2000c1e1500 */
[----:B----4-:R-:W-:-:S03]  /*30410*/  PRMT R8, RZ, 0x7610, R8 ;  /* 0x00007610ff087816 */ /* 0x010fc60000000008 */
[----:B---3--:R0:W-:Y:S04]  /*30420*/  STL [R1+0x24], R20 ;  /* 0x0000241401007387 */ /* 0x0081e80000100800 */
[----:B0-----:R-:W3:Y:S01]  /*30430*/  LDL.LU R20, [R1+0x4e10] ;  /* 0x004e100001147983 */ /* 0x001ee20000300800 */
[----:B------:R-:W4:Y:S02]  /*30440*/  LDL R5, [R1+0xd34] ;  /* 0x000d340001057983 */ /* 0x000f240000100800 */
[----:B------:R-:W-:Y:S01]  /*30450*/  @P0 IMAD.MOV.U32 R4, RZ, RZ, R9 ;  /* 0x000000ffff040224 */ /* 0x000fe200078e0009 */
[----:B------:R-:W-:Y:S02]  /*30460*/  ISETP.GT.AND P1, PT, R3, 0xea, PT ;  /* 0x000000ea0300780c */ /* 0x000fe40003f24270 */
[----:B------:R-:W-:Y:S01]  /*30470*/  PRMT R18, RZ, 0x7610, R18 ;  /* 0x00007610ff127816 */ /* 0x000fe20000000012 */
[----:B------:R-:W2:Y:S04]  /*30480*/  LDL R9, [R1+0xd0c] ;  /* 0x000d0c0001097983 */ /* 0x000ea80000100800 */
[----:B----4-:R0:W4:Y:S04]  /*30490*/  @P0 LDG.E.U16 R8, [R4.64] ;  /* 0x0000000404080981 */ /* 0x010128000c1e1500 */
[----:B0-----:R-:W2:Y:S04]  /*304a0*/  LDL R4, [R1+0xd2c] ;  /* 0x000d2c0001047983 */ /* 0x001ea80000100800 */
[----:B------:R-:W2:Y:S02]  /*304b0*/  LDL R5, [R1+0xd30] ;  /* 0x000d300001057983 */ /* 0x000ea40000100800 */
[----:B--2---:R-:W-:-:S04]  /*304c0*/  @P1 LOP3.LUT R5, R5, R4, RZ, 0x3c, !PT ;  /* 0x0000000405051212 */ /* 0x004fc800078e3cff */
[----:B------:R-:W-:-:S04]  /*304d0*/  @P1 LOP3.LUT R4, R5, R4, RZ, 0x3c, !PT ;  /* 0x0000000405041212 */ /* 0x000fc800078e3cff */
[----:B------:R-:W-:-:S05]  /*304e0*/  @P1 LOP3.LUT R5, R5, R4, RZ, 0x3c, !PT ;  /* 0x0000000405051212 */ /* 0x000fca00078e3cff */
[----:B------:R-:W2:Y:S04]  /*304f0*/  @P1 LDG.E.U16 R18, [R4.64] ;  /* 0x0000000404121981 */ /* 0x000ea8000c1e1500 */
[----:B----4-:R0:W-:Y:S04]  /*30500*/  STL [R1+0x20], R8 ;  /* 0x0000200801007387 */ /* 0x0101e80000100800 */
[----:B0-----:R-:W4:Y:S04]  /*30510*/  LDL R8, [R1+0xd10] ;  /* 0x000d100001087983 */ /* 0x001f280000100800 */
        /* <DEDUP_REMOVED lines=8> */
[----:B------:R-:W2:Y:S01]  /*305a0*/  @P1 LDG.E.U16 R16, [R4.64] ;  /* 0x0000000404101981 */ /* 0x000ea2000c1e1500 */
[----:B------:R-:W-:Y:S02]  /*305b0*/  ISETP.GT.AND P0, PT, R3, 0xeb, PT ;  /* 0x000000eb0300780c */ /* 0x000fe40003f04270 */
[----:B------:R-:W-:Y:S01]  /*305c0*/  PRMT R15, RZ, 0x7610, R15 ;  /* 0x00007610ff0f7816 */ /* 0x000fe2000000000f */
[----:B--2---:R0:W-:Y:S04]  /*305d0*/  STL [R1+0x18], R16 ;  /* 0x0000181001007387 */ /* 0x0041e80000100800 */
[----:B0-----:R-:W2:Y:S01]  /*305e0*/  LDL.LU R16, [R1+0x4e08] ;  /* 0x004e080001107983 */ /* 0x001ea20000300800 */
[----:B------:R-:W2:Y:S05]  /*305f0*/  LDL R5, [R1+0xd1c] ;  /* 0x000d1c0001057983 */ /* 0x000eaa0000100800 */
[----:B------:R-:W-:-:S02]  /*30600*/  @P0 IMAD.MOV.U32 R4, RZ, RZ, R13 ;  /* 0x000000ffff040224 */ /* 0x000fc400078e000d */
[----:B------:R-:W3:Y:S04]  /*30610*/  LDL R13, [R1+0xd00] ;  /* 0x000d0000010d7983 */ /* 0x000ee80000100800 */
[----:B--2---:R-:W2:Y:S04]  /*30620*/  @P0 LDG.E.U16 R15, [R4.64] ;  /* 0x00000004040f0981 */ /* 0x004ea8000c1e1500 */
[----:B--2---:R0:W-:Y:S04]  /*30630*/  STL [R1+0x14], R15 ;  /* 0x0000140f01007387 */ /* 0x0041e80000100800 */
[----:B0-----:R-:W2:Y:S01]  /*30640*/  LDL.LU R15, [R1+0x4e04] ;  /* 0x004e0400010f7983 */ /* 0x001ea20000300800 */
[----:B------:R-:W2:Y:S02]  /*30650*/  LDL R4, [R1+0xd14] ;  /* 0x000d140001047983 */ /* 0x000ea40000100800 */
[----:B------:R-:W2:Y:S01]  /*30660*/  LDL R5, [R1+0xd18] ;  /* 0x000d180001057983 */ /* 0x000ea20000100800 */
[----:B------:R-:W-:-:S02]  /*30670*/  ISETP.GT.AND P1, PT, R3, 0xec, PT ;  /* 0x000000ec0300780c */ /* 0x000fc40003f24270 */
[----:B------:R-:W-:Y:S02]  /*30680*/  PRMT R17, RZ, 0x7610, R17 ;  /* 0x00007610ff117816 */ /* 0x000fe40000000011 */
[----:B------:R-:W-:Y:S02]  /*30690*/  PRMT R19, RZ, 0x7610, R19 ;  /* 0x00007610ff137816 */ /* 0x000fe40000000013 */
[----:B--2---:R-:W-:-:S04]  /*306a0*/  @P0 LOP3.LUT R5, R5, R4, RZ, 0x3c, !PT ;  /* 0x0000000405050212 */ /* 0x004fc800078e3cff */
[----:B------:R-:W-:-:S04]  /*306b0*/  @P0 LOP3.LUT R4, R5, R4, RZ, 0x3c, !PT ;  /* 0x0000000405040212 */ /* 0x000fc800078e3cff */
[----:B------:R-:W-:-:S05]  /*306c0*/  @P0 LOP3.LUT R5, R5, R4, RZ, 0x3c, !PT ;  /* 0x0000000405050212 */ /* 0x000fca00078e3cff */
[----:B------:R4:W2:Y:S02]  /*306d0*/  @P0 LDG.E.U16 R17, [R4.64] ;  /* 0x0000000404110981 */ /* 0x0008a4000c1e1500 */
[----:B----4-:R-:W-:Y:S02]  /*306e0*/  @P1 IMAD.MOV.U32 R4, RZ, RZ, R8 ;  /* 0x000000ffff041224 */ /* 0x010fe400078e0008 */
[----:B------:R-:W-:-:S05]  /*306f0*/  @P1 IMAD.MOV.U32 R5, RZ, RZ, R9 ;  /* 0x000000ffff051224 */ /* 0x000fca00078e0009 */
[----:B------:R-:W4:Y:S04]  /*30700*/  @P1 LDG.E.U16 R19, [R4.64] ;  /* 0x0000000404131981 */ /* 0x000f28000c1e1500 */
[----:B--2---:R0:W-:Y:S04]  /*30710*/  STL [R1+0x10], R17 ;  /* 0x0000101101007387 */ /* 0x0041e80000100800 */
[----:B0-----:R-:W2:Y:S01]  /*30720*/  LDL.LU R17, [R1+0x4e00] ;  /* 0x004e000001117983 */ /* 0x001ea20000300800 */
[----:B------:R-:W2:Y:S02]  /*30730*/  LDL R9, [R1+0xccc] ;  /* 0x000ccc0001097983 */ /* 0x000ea40000100800 */
[----:B------:R-:W2:Y:S01]  /*30740*/  LDL R8, [R1+0xcd0] ;  /* 0x000cd00001087983 */ /* 0x000ea20000100800 */
[----:B----4-:R0:W-:Y:S04]  /*30750*/  STL [R1+0xc], R19 ;  /* 0x00000c1301007387 */ /* 0x0101e80000100800 */
[----:B0-----:R-:W4:Y:S01]  /*30760*/  LDL.LU R19, [R1+0x4dfc] ;  /* 0x004dfc0001137983 */ /* 0x001f220000300800 */
        /* <DEDUP_REMOVED lines=8> */
[----:B0-----:R-:W4:Y:S01]  /*307f0*/  LDL R5, [R1+0xcfc] ;  /* 0x000cfc0001057983 */ /* 0x001f220000100800 */
[----:B------:R-:W-:Y:S01]  /*30800*/  PRMT R10, RZ, 0x7610, R10 ;  /* 0x00007610ff0a7816 */ /* 0x000fe2000000000a */
[----:B---3--:R-:W-:Y:S02]  /*30810*/  @P0 IMAD.MOV.U32 R4, RZ, RZ, R13 ;  /* 0x000000ffff040224 */ /* 0x008fe400078e000d */
[----:B--2---:R0:W-:Y:S01]  /*30820*/  STL [R1+0x8], R14 ;  /* 0x0000080e01007387 */ /* 0x0041e20000100800 */
[----:B------:R-:W-:Y:S02]  /*30830*/  PRMT R21, RZ, 0x7610, R21 ;  /* 0x00007610ff157816 */ /* 0x000fe40000000015 */
[----:B------:R-:W-:-:S02]  /*30840*/  ISETP.GT.AND P1, PT, R3, 0xf0, PT ;  /* 0x000000f00300780c */ /* 0x000fc40003f24270 */
[----:B------:R-:W-:Y:S01]  /*30850*/  PRMT R29, RZ, 0x7610, R29 ;  /* 0x00007610ff1d7816 */ /* 0x000fe2000000001d */
[----:B------:R-:W2:Y:S04]  /*30860*/  LDL R13, [R1+0xc4c] ;  /* 0x000c4c00010d7983 */ /* 0x000ea80000100800 */
[----:B----4-:R1:W3:Y:S04]  /*30870*/  @P0 LDG.E.U16 R10, [R4.64] ;  /* 0x00000004040a0981 */ /* 0x0102e8000c1e1500 */
[----:B0-----:R-:W4:Y:S04]  /*30880*/  LDL R14, [R1+0xcc8] ;  /* 0x000cc800010e7983 */ /* 0x001f280000100800 */
[----:B-1----:R-:W2:Y:S04]  /*30890*/  LDL R4, [R1+0xcf4] ;  /* 0x000cf40001047983 */ /* 0x002ea80000100800 */
[----:B------:R-:W2:Y:S02]  /*308a0*/  LDL R5, [R1+0xcf8] ;  /* 0x000cf80001057983 */ /* 0x000ea40000100800 */
[----:B--2---:R-:W-:-:S04]  /*308b0*/  @P0 LOP3.LUT R5, R5, R4, RZ, 0x3c, !PT ;  /* 0x0000000405050212 */ /* 0x004fc800078e3cff */
[----:B------:R-:W-:-:S04]  /*308c0*/  @P0 LOP3.LUT R4, R5, R4, RZ, 0x3c, !PT ;  /* 0x0000000405040212 */ /* 0x000fc800078e3cff */
[----:B------:R-:W-:-:S05]  /*308d0*/  @P0 LOP3.LUT R5, R5, R4, RZ, 0x3c, !PT ;  /* 0x0000000405050212 */ /* 0x000fca00078e3cff */
[----:B------:R0:W2:Y:S04]  /*308e0*/  @P0 LDG.E.U16 R21, [R4.64] ;  /* 0x0000000404150981 */ /* 0x0000a8000c1e1500 */
[----:B---3--:R1:W-:Y:S01]  /*308f0*/  STL [R1+0x4], R10 ;  /* 0x0000040a01007387 */ /* 0x0083e20000100800 */
[----:B0-----:R-:W-:Y:S02]  /*30900*/  @P1 IMAD.MOV.U32 R4, RZ, RZ, R8 ;  /* 0x000000ffff041224 */ /* 0x001fe400078e0008 */
[----:B------:R-:W-:Y:S01]  /*30910*/  @P1 IMAD.MOV.U32 R5, RZ, RZ, R9 ;  /* 0x000000ffff051224 */ /* 0x000fe200078e0009 */
[----:B-1----:R-:W3:Y:S04]  /*30920*/  LDL R10, [R1+0xc50] ;  /* 0x000c5000010a7983 */ /* 0x002ee80000100800 */
[----:B------:R0:W3:Y:S04]  /*30930*/  @P1 LDG.E.U16 R29, [R4.64] ;  /* 0x00000004041d1981 */ /* 0x0000e8000c1e1500 */
[----:B--2---:R1:W-:Y:S04]  /*30940*/  STL [R1], R21 ;  /* 0x0000001501007387 */ /* 0x0043e80000100800 */
[----:B-1----:R-:W2:Y:S01]  /*30950*/  LDL.LU R21, [R1+0x4df8] ;  /* 0x004df80001157983 */ /* 0x002ea20000300800 */
[----:B0-----:R-:W2:Y:S01]  /*30960*/  LDL R5, [R1+0xcc4] ;  /* 0x000cc40001057983 */ /* 0x001ea20000100800 */
[----:B------:R-:W-:-:S02]  /*30970*/  ISETP.GT.AND P2, PT, R3, 0xf8, PT ;  /* 0x000000f80300780c */ /* 0x000fc40003f44270 */
[----:B------:R-:W-:Y:S01]  /*30980*/  PRMT R28, RZ, 0x7610, R28 ;  /* 0x00007610ff1c7816 */ /* 0x000fe2000000001c */
[----:B----4-:R-:W-:Y:S01]  /*30990*/  @P1 IMAD.MOV.U32 R4, RZ, RZ, R14 ;  /* 0x000000ffff041224 */ /* 0x010fe200078e000e */
[----:B------:R-:W-:Y:S01]  /*309a0*/  PRMT R7, RZ, 0x7610, R7 ;  /* 0x00007610ff077816 */ /* 0x000fe20000000007 */
[----:B------:R-:W4:Y:S04]  /*309b0*/  LDL R9, [R1+0xc44] ;  /* 0x000c440001097983 */ /* 0x000f280000100800 */
[----:B------:R-:W3:Y:S04]  /*309c0*/  LDL R8, [R1+0xc48] ;  /* 0x000c480001087983 */ /* 0x000ee80000100800 */
[----:B--2---:R3:W2:Y:S02]  /*309d0*/  @P1 LDG.E.U16 R28, [R4.64] ;  /* 0x00000004041c1981 */ /* 0x0046a4000c1e1500 */
[----:B---3--:R-:W-:-:S02]  /*309e0*/  @P2 IMAD.MOV.U32 R4, RZ, RZ, R10 ;  /* 0x000000ffff042224 */ /* 0x008fc400078e000a */
[----:B------:R-:W-:-:S05]  /*309f0*/  @P2 IMAD.MOV.U32 R5, RZ, RZ, R13 ;  /* 0x000000ffff052224 */ /* 0x000fca00078e000d */
[----:B------:R0:W3:Y:S01]  /*30a00*/  @P2 LDG.E.U16 R7, [R4.64] ;  /* 0x0000000404072981 */ /* 0x0000e2000c1e1500 */
[----:B------:R-:W-:-:S03]  /*30a10*/  PRMT R6, RZ, 0x7610, R6 ;  /* 0x00007610ff067816 */ /* 0x000fc60000000006 */
[----:B------:R1:W-:Y:S01]  /*30a20*/  STL [R1+0x4ddc], R29 ;  /* 0x004ddc1d01007387 */ /* 0x0003e20000100800 */
[----:B0-----:R-:W-:Y:S02]  /*30a30*/  @P2 IMAD.MOV.U32 R4, RZ, RZ, R8 ;  /* 0x000000ffff042224 */ /* 0x001fe400078e0008 */
[----:B----4-:R-:W-:Y:S01]  /*30a40*/  @P2 IMAD.MOV.U32 R5, RZ, RZ, R9 ;  /* 0x000000ffff052224 */ /* 0x010fe200078e0009 */
[----:B-1----:R-:W4:Y:S04]  /*30a50*/  LDL R29, [R1+0xcf0] ;  /* 0x000cf000011d7983 */ /* 0x002f280000100800 */
[----:B------:R0:W4:Y:S04]  /*30a60*/  @P2 LDG.E.U16 R6, [R4.64] ;  /* 0x0000000404062981 */ /* 0x000128000c1e1500 */
[----:B--2---:R1:W-:Y:S01]  /*30a70*/  STL [R1+0x4de0], R28 ;  /* 0x004de01c01007387 */ /* 0x0043e20000100800 */
[----:B------:R-:W2:Y:S03]  /*30a80*/  LDL R10, [R1+0xce8] ;  /* 0x000ce800010a7983 */ /* 0x000ea60000100800 */
[----:B-1----:R-:W2:Y:S04]  /*30a90*/  LDL R28, [R1+0xce4] ;  /* 0x000ce400011c7983 */ /* 0x002ea80000100800 */
[----:B---3--:R1:W-:Y:S01]  /*30aa0*/  STL [R1+0x4de4], R7 ;  /* 0x004de40701007387 */ /* 0x0083e20000100800 */
[----:B0-----:R-:W3:Y:S01]  /*30ab0*/  LDL R5, [R1+0xcec] ;  /* 0x000cec0001057983 */ /* 0x001ee20000100800 */
[----:B------:R-:W-:Y:S01]  /*30ac0*/  ISETP.GT.AND P0, PT, R3, 0xee, PT ;  /* 0x000000ee0300780c */ /* 0x000fe20003f04270 */
[----:B------:R-:W2:Y:S01]  /*30ad0*/  LDL R14, [R1+0xcdc] ;  /* 0x000cdc00010e7983 */ /* 0x000ea20000100800 */
[----:B------:R-:W2:Y:S04]  /*30ae0*/  LDL R13, [R1+0xce0] ;  /* 0x000ce000010d7983 */ /* 0x000ea80000100800 */
[----:B------:R-:W2:Y:S04]  /*30af0*/  LDL R9, [R1+0xcd4] ;  /* 0x000cd40001097983 */ /* 0x000ea80000100800 */
[----:B------:R-:W2:Y:S01]  /*30b00*/  LDL R8, [R1+0xcd8] ;  /* 0x000cd80001087983 */ /* 0x000ea20000100800 */
[----:B-1----:R-:W-:-:S02]  /*30b10*/  PRMT R7, RZ, 0x7610, R7 ;  /* 0x00007610ff077816 */ /* 0x002fc40000000007 */
[----:B----4-:R-:W-:-:S05]  /*30b20*/  @P0 IMAD.MOV.U32 R4, RZ, RZ, R29 ;  /* 0x000000ffff040224 */ /* 0x010fca00078e001d */
[----:B---3--:R2:W3:Y:S04]  /*30b30*/  @P0 LDG.E.U16 R7, [R4.64] ;  /* 0x0000000404070981 */ /* 0x0084e8000c1e1500 */
[----:B------:R0:W-:Y:S01]  /*30b40*/  STL [R1+0x4de8], R6 ;  /* 0x004de80601007387 */ /* 0x0001e20000100800 */
[----:B------:R-:W-:Y:S01]  /*30b50*/  PRMT R2, RZ, 0x7610, R2 ;  /* 0x00007610ff027816 */ /* 0x000fe20000000002 */
[----:B--2---:R-:W-:Y:S02]  /*30b60*/  @P0 IMAD.MOV.U32 R4, RZ, RZ, R10 ;  /* 0x000000ffff040224 */ /* 0x004fe400078e000a */
[----:B------:R-:W-:-:S05]  /*30b70*/  @P0 IMAD.MOV.U32 R5, RZ, RZ, R28 ;  /* 0x000000ffff050224 */ /* 0x000fca00078e001c */
[----:B------:R1:W2:Y:S01]  /*30b80*/  @P0 LDG.E.U16 R2, [R4.64] ;  /* 0x0000000404020981 */ /* 0x0002a2000c1e1500 */
[----:B------:R-:W-:-:S03]  /*30b90*/  ISETP.GT.AND P1, PT, R3, 0xef, PT ;  /* 0x000000ef0300780c */ /* 0x000fc60003f24270 */
[----:B---3--:R3:W-:Y:S01]  /*30ba0*/  STL [R1+0x1c0], R7 ;  /* 0x0001c00701007387 */ /* 0x0087e20000100800 */
[----:B0-----:R-:W4:Y:S01]  /*30bb0*/  LDL R6, [R1+0xcc0] ;  /* 0x000cc00001067983 */ /* 0x001f220000100800 */
[----:B------:R-:W-:Y:S02]  /*30bc0*/  PRMT R12, RZ, 0x7610, R12 ;  /* 0x00007610ff0c7816 */ /* 0x000fe4000000000c */
[----:B------:R-:W-:-:S06]  /*30bd0*/  ISETP.GT.AND P0, PT, R3, 0xf1, PT ;  /* 0x000000f10300780c */ /* 0x000fcc0003f04270 */
[----:B-1----:R-:W-:Y:S02]  /*30be0*/  @P1 IMAD.MOV.U32 R4, RZ, RZ, R13 ;  /* 0x000000ffff041224 */ /* 0x002fe400078e000d */
[----:B------:R-:W-:Y:S01]  /*30bf0*/  @P1 IMAD.MOV.U32 R5, RZ, RZ, R14 ;  /* 0x000000ffff051224 */ /* 0x000fe200078e000e */
[----:B------:R-:W-:Y:S02]  /*30c00*/  PRMT R11, RZ, 0x7610, R11 ;  /* 0x00007610ff0b7816 */ /* 0x000fe4000000000b */
[----:B------:R-:W-:Y:S01]  /*30c10*/  PRMT R27, RZ, 0x7610, R27 ;  /* 0x00007610ff1b7816 */ /* 0x000fe2000000001b */
[----:B------:R-:W4:Y:S04]  /*30c20*/  LDL R10, [R1+0xcb4] ;  /* 0x000cb400010a7983 */ /* 0x000f280000100800 */
[----:B---3--:R-:W3:Y:S04]  /*30c30*/  LDL R7, [R1+0xcbc] ;  /* 0x000cbc0001077983 */ /* 0x008ee80000100800 */
[----:B------:R0:W3:Y:S02]  /*30c40*/  @P1 LDG.E.U16 R12, [R4.64] ;  /* 0x00000004040c1981 */ /* 0x0000e4000c1e1500 */
[----:B0-----:R-:W-:-:S02]  /*30c50*/  @P1 IMAD.MOV.U32 R4, RZ, RZ, R8 ;  /* 0x000000ffff041224 */ /* 0x001fc400078e0008 */
[----:B------:R-:W-:-:S05]  /*30c60*/  @P1 IMAD.MOV.U32 R5, RZ, RZ, R9 ;  /* 0x000000ffff051224 */ /* 0x000fca00078e0009 */
[----:B------:R4:W3:Y:S04]  /*30c70*/  @P1 LDG.E.U16 R11, [R4.64] ;  /* 0x00000004040b1981 */ /* 0x0008e8000c1e1500 */
[----:B--2---:R0:W-:Y:S01]  /*30c80*/  STL [R1+0x1b8], R2 ;  /* 0x0001b80201007387 */ /* 0x0041e20000100800 */
[----:B------:R-:W2:Y:S02]  /*30c90*/  LDL R9, [R1+0xcac] ;  /* 0x000cac0001097983 */ /* 0x000ea40000100800 */
[----:B------:R-:W2:Y:S01]  /*30ca0*/  LDL R8, [R1+0xcb0] ;  /* 0x000cb00001087983 */ /* 0x000ea20000100800 */
[----:B0-----:R-:W2:Y:S01]  /*30cb0*/  LDL R2, [R1+0xcb8] ;  /* 0x000cb80001027983 */ /* 0x001ea20000100800 */
[----:B----4-:R-:W-:-:S03]  /*30cc0*/  @P0 IMAD.MOV.U32 R4, RZ, RZ, R6 ;  /* 0x000000ffff040224 */ /* 0x010fc600078e0006 */
[----:B------:R-:W4:Y:S01]  /*30cd0*/  LDL R6, [R1+0xc40] ;  /* 0x000c400001067983 */ /* 0x000f220000100800 */
[----:B---3--:R-:W-:-:S03]  /*30ce0*/  @P0 IMAD.MOV.U32 R5, RZ, RZ, R7 ;  /* 0x000000ffff050224 */ /* 0x008fc600078e0007 */
[----:B------:R-:W3:Y:S04]  /*30cf0*/  LDL R7, [R1+0xc3c] ;  /* 0x000c3c0001077983 */ /* 0x000ee80000100800 */
[----:B------:R0:W3:Y:S01]  /*30d00*/  @P0 LDG.E.U16 R27, [R4.64] ;  /* 0x00000004041b0981 */ /* 0x0000e2000c1e1500 */
[----:B------:R-:W-:Y:S01]  /*30d10*/  PRMT R26, RZ, 0x7610, R26 ;  /* 0x00007610ff1a7816 */ /* 0x000fe2000000001a */
[----:B0-----:R-:W-:Y:S02]  /*30d20*/  @P0 IMAD.MOV.U32 R5, RZ, RZ, R10 ;  /* 0x000000ffff050224 */ /* 0x001fe400078e000a */
[----:B--2---:R-:W-:-:S05]  /*30d30*/  @P0 IMAD.MOV.U32 R4, RZ, RZ, R2 ;  /* 0x000000ffff040224 */ /* 0x004fca00078e0002 */
[----:B------:R0:W2:Y:S04]  /*30d40*/  @P0 LDG.E.U16 R26, [R4.64] ;  /* 0x00000004041a0981 */ /* 0x0000a8000c1e1500 */
[----:B---3--:R-:W-:Y:S01]  /*30d50*/  STL [R1+0x4db4], R27 ;  /* 0x004db41b01007387 */ /* 0x008fe20000100800 */
[----:B------:R1:W-:Y:S02]  /*30d60*/  STL [R1+0x1b4], R12 ;  /* 0x0001b40c01007387 */ /* 0x0003e40000100800 */
[----:B------:R-:W3:Y:S01]  /*30d70*/  LDL R2, [R1+0xc38] ;  /* 0x000c380001027983 */ /* 0x000ee20000100800 */
[----:B-1----:R-:W3:Y:S01]  /*30d80*/  LDL R12, [R1+0xc34] ;  /* 0x000c3400010c7983 */ /* 0x002ee20000100800 */
[C---:B------:R-:W-:Y:S02]  /*30d90*/  ISETP.GT.AND P1, PT, R3.reuse, 0xf2, PT ;  /* 0x000000f20300780c */ /* 0x040fe40003f24270 */
[----:B------:R-:W-:-:S02]  /*30da0*/  ISETP.GT.AND P0, PT, R3, 0xf9, PT ;  /* 0x000000f90300780c */ /* 0x000fc40003f04270 */
[----:B------:R-:W-:-:S09]  /*30db0*/  PRMT R25, RZ, 0x7610, R25 ;  /* 0x00007610ff197816 */ /* 0x000fd20000000019 */
[----:B0-----:R-:W-:Y:S02]  /*30dc0*/  @P1 IMAD.MOV.U32 R4, RZ, RZ, R8 ;  /* 0x000000ffff041224 */ /* 0x001fe400078e0008 */
[----:B------:R-:W-:Y:S02]  /*30dd0*/  @P1 IMAD.MOV.U32 R5, RZ, RZ, R9 ;  /* 0x000000ffff051224 */ /* 0x000fe400078e0009 */
[----:B----4-:R-:W-:Y:S02]  /*30de0*/  @P0 IMAD.MOV.U32 R8, RZ, RZ, R6 ;  /* 0x000000ffff080224 */ /* 0x010fe400078e0006 */
[----:B------:R-:W-:Y:S01]  /*30df0*/  @P0 IMAD.MOV.U32 R9, RZ, RZ, R7 ;  /* 0x000000ffff090224 */ /* 0x000fe200078e0007 */
[----:B------:R0:W4:Y:S02]  /*30e00*/  @P1 LDG.E.U16 R25, [R4.64] ;  /* 0x0000000404191981 */ /* 0x000124000c1e1500 */
[----:B0-----:R-:W-:Y:S02]  /*30e10*/  PRMT R5, RZ, 0x7610, R5 ;  /* 0x00007610ff057816 */ /* 0x001fe40000000005 */
[----:B------:R-:W-:Y:S01]  /*30e20*/  PRMT R4, RZ, 0x7610, R4 ;  /* 0x00007610ff047816 */ /* 0x000fe20000000004 */
[----:B--2---:R-:W-:Y:S04]  /*30e30*/  STL [R1+0x4db8], R26 ;  /* 0x004db81a01007387 */ /* 0x004fe80000100800 */
[----:B------:R3:W2:Y:S01]  /*30e40*/  @P0 LDG.E.U16 R5, [R8.64] ;  /* 0x0000000408050981 */ /* 0x0006a2000c1e1500 */
[----:B------:R0:W-:Y:S02]  /*30e50*/  STL [R1+0x1b0], R11 ;  /* 0x0001b00b01007387 */ /* 0x0001e40000100800 */
[----:B------:R-:W2:Y:S01]  /*30e60*/  LDL R10, [R1+0xca8] ;  /* 0x000ca800010a7983 */ /* 0x000ea20000100800 */
[----:B0-----:R-:W2:Y:S01]  /*30e70*/  LDL R11, [R1+0xca4] ;  /* 0x000ca400010b7983 */ /* 0x001ea20000100800 */
[----:B---3--:R-:W-:-:S02]  /*30e80*/  @P0 IMAD.MOV.U32 R8, RZ, RZ, R2 ;  /* 0x000000ffff080224 */ /* 0x008fc400078e0002 */
[----:B------:R-:W-:-:S05]  /*30e90*/  @P0 IMAD.MOV.U32 R9, RZ, RZ, R12 ;  /* 0x000000ffff090224 */ /* 0x000fca00078e000c */
[----:B------:R0:W3:Y:S04]  /*30ea0*/  @P0 LDG.E.U16 R4, [R8.64] ;  /* 0x0000000408040981 */ /* 0x0000e8000c1e1500 */
[----:B----4-:R-:W-:Y:S01]  /*30eb0*/  STL [R1+0x4d8c], R25 ;  /* 0x004d8c1901007387 */ /* 0x010fe20000100800 */
[----:B------:R-:W4:Y:S02]  /*30ec0*/  LDL R7, [R1+0xc9c] ;  /* 0x000c9c0001077983 */ /* 0x000f240000100800 */
[----:B------:R-:W4:Y:S01]  /*30ed0*/  LDL R6, [R1+0xca0] ;  /* 0x000ca00001067983 */ /* 0x000f220000100800 */
[----:B------:R-:W-:Y:S01]  /*30ee0*/  PRMT R24, RZ, 0x7610, R24 ;  /* 0x00007610ff187816 */ /* 0x000fe20000000018 */
[----:B--2---:R-:W-:Y:S01]  /*30ef0*/  STL [R1+0x4dbc], R5 ;  /* 0x004dbc0501007387 */ /* 0x004fe20000100800 */
[----:B------:R-:W2:Y:S02]  /*30f00*/  LDL R12, [R1+0xc94] ;  /* 0x000c9400010c7983 */ /* 0x000ea40000100800 */
[----:B------:R-:W2:Y:S02]  /*30f10*/  LDL R2, [R1+0xc98] ;  /* 0x000c980001027983 */ /* 0x000ea40000100800 */
[----:B0-----:R-:W-:-:S02]  /*30f20*/  @P1 IMAD.MOV.U32 R8, RZ, RZ, R10 ;  /* 0x000000ffff081224 */ /* 0x001fc400078e000a */
[----:B------:R-:W-:-:S05]  /*30f30*/  @P1 IMAD.MOV.U32 R9, RZ, RZ, R11 ;  /* 0x000000ffff091224 */ /* 0x000fca00078e000b */
[----:B------:R4:W2:Y:S04]  /*30f40*/  @P1 LDG.E.U16 R24, [R8.64] ;  /* 0x0000000408181981 */ /* 0x0008a8000c1e1500 */
[----:B---3--:R0:W-:Y:S01]  /*30f50*/  STL [R1+0x4dc0], R4 ;  /* 0x004dc00401007387 */ /* 0x0081e20000100800 */
[----:B------:R-:W3:Y:S02]  /*30f60*/  LDL R11, [R1+0xc8c] ;  /* 0x000c8c00010b7983 */ /* 0x000ee40000100800 */
[----:B------:R-:W3:Y:S01]  /*30f70*/  LDL R10, [R1+0xc90] ;  /* 0x000c9000010a7983 */ /* 0x000ee20000100800 */
[----:B------:R-:W-:Y:S02]  /*30f80*/  ISETP.GT.AND P0, PT, R3, 0xf3, PT ;  /* 0x000000f30300780c */ /* 0x000fe40003f04270 */
[----:B------:R-:W-:-:S02]  /*30f90*/  PRMT R23, RZ, 0x7610, R23 ;  /* 0x00007610ff177816 */ /* 0x000fc40000000017 */
[----:B------:R-:W-:Y:S02]  /*30fa0*/  ISETP.GT.AND P1, PT, R3, 0xf4, PT ;  /* 0x000000f40300780c */ /* 0x000fe40003f24270 */
[----:B------:R-:W-:-:S07]  /*30fb0*/  PRMT R22, RZ, 0x7610, R22 ;  /* 0x00007610ff167816 */ /* 0x000fce0000000016 */
[----:B----4-:R-:W-:Y:S02]  /*30fc0*/  @P0 IMAD.MOV.U32 R9, RZ, RZ, R7 ;  /* 0x000000ffff090224 */ /* 0x010fe400078e0007 */
[----:B------:R-:W-:-:S05]  /*30fd0*/  @P0 IMAD.MOV.U32 R8, RZ, RZ, R6 ;  /* 0x000000ffff080224 */ /* 0x000fca00078e0006 */
[----:B------:R2:W4:Y:S01]  /*30fe0*/  @P0 LDG.E.U16 R23, [R8.64] ;  /* 0x0000000408170981 */ /* 0x000522000c1e1500 */
[----:B------:R-:W-:Y:S01]  /*30ff0*/  PRMT R20, RZ, 0x7610, R20 ;  /* 0x00007610ff147816 */ /* 0x000fe20000000014 */
[----:B--2---:R-:W-:Y:S02]  /*31000*/  @P0 IMAD.MOV.U32 R9, RZ, RZ, R12 ;  /* 0x000000ffff090224 */ /* 0x004fe400078e000c */
[----:B------:R-:W-:-:S05]  /*31010*/  @P0 IMAD.MOV.U32 R8, RZ, RZ, R2 ;  /* 0x000000ffff080224 */ /* 0x000fca00078e0002 */
[----:B------:R3:W2:Y:S04]  /*31020*/  @P0 LDG.E.U16 R22, [R8.64] ;  /* 0x0000000408160981 */ /* 0x0006a8000c1e1500 */
[----:B------:R-:W-:Y:S01]  /*31030*/  STL [R1+0x4d90], R24 ;  /* 0x004d901801007387 */ /* 0x000fe20000100800 */
[----:B------:R-:W2:Y:S02]  /*31040*/  LDL R7, [R1+0xc84] ;  /* 0x000c840001077983 */ /* 0x000ea40000100800 */
[----:B------:R-:W2:Y:S02]  /*31050*/  LDL R6, [R1+0xc88] ;  /* 0x000c880001067983 */ /* 0x000ea40000100800 */
[----:B---3--:R-:W-:Y:S02]  /*31060*/  @P1 IMAD.MOV.U32 R9, RZ, RZ, R11 ;  /* 0x000000ffff091224 */ /* 0x008fe400078e000b */
[----:B------:R-:W-:-:S05]  /*31070*/  @P1 IMAD.MOV.U32 R8, RZ, RZ, R10 ;  /* 0x000000ffff081224 */ /* 0x000fca00078e000a */
[----:B------:R1:W3:Y:S04]  /*31080*/  @P1 LDG.E.U16 R20, [R8.64] ;  /* 0x0000000408141981 */ /* 0x0002e8000c1e1500 */
[----:B----4-:R-:W-:Y:S01]  /*31090*/  STL [R1+0x4d64], R23 ;  /* 0x004d641701007387 */ /* 0x010fe20000100800 */
[----:B0-----:R-:W4:Y:S02]  /*310a0*/  LDL R4, [R1+0xc7c] ;  /* 0x000c7c0001047983 */ /* 0x001f240000100800 */
[----:B------:R-:W4:Y:S01]  /*310b0*/  LDL R2, [R1+0xc80] ;  /* 0x000c800001027983 */ /* 0x000f220000100800 */
[----:B--2---:R-:W-:Y:S01]  /*310c0*/  STL [R1+0x4d68], R22 ;  /* 0x004d681601007387 */ /* 0x004fe20000100800 */
[----:B------:R-:W2:Y:S02]  /*310d0*/  LDL R11, [R1+0xc2c] ;  /* 0x000c2c00010b7983 */ /* 0x000ea40000100800 */
[----:B------:R-:W2:Y:S02]  /*310e0*/  LDL R10, [R1+0xc30] ;  /* 0x000c3000010a7983 */ /* 0x000ea40000100800 */
[----:B-1----:R-:W-:-:S02]  /*310f0*/  @P1 IMAD.MOV.U32 R9, RZ, RZ, R7 ;  /* 0x000000ffff091224 */ /* 0x002fc400078e0007 */
[----:B------:R-:W-:Y:S01]  /*31100*/  @P1 IMAD.MOV.U32 R8, RZ, RZ, R6 ;  /* 0x000000ffff081224 */ /* 0x000fe200078e0006 */
[----:B---3--:R0:W-:Y:S01]  /*31110*/  STL [R1+0x4d54], R20 ;  /* 0x004d541401007387 */ /* 0x0081e20000100800 */
[----:B------:R-:W3:Y:S02]  /*31120*/  LDL R13, [R1+0xc24] ;  /* 0x000c2400010d7983 */ /* 0x000ee40000100800 */
[----:B------:R-:W3:Y:S02]  /*31130*/  LDL R12, [R1+0xc28] ;  /* 0x000c2800010c7983 */ /* 0x000ee40000100800 */
[----:B------:R-:W3:Y:S01]  /*31140*/  LDL R7, [R1+0xc74] ;  /* 0x000c740001077983 */ /* 0x000ee20000100800 */
[----:B------:R-:W3:Y:S01]  /*31150*/  LDL R6, [R1+0xc78] ;  /* 0x000c780001067983 */ /* 0x000ee20000100800 */
[----:B------:R-:W-:Y:S02]  /*31160*/  PRMT R18, RZ, 0x7610, R18 ;  /* 0x00007610ff127816 */ /* 0x000fe40000000012 */
[----:B------:R-:W-:-:S04]  /*31170*/  ISETP.GT.AND P0, PT, R3, 0xf5, PT ;  /* 0x000000f50300780c */ /* 0x000fc80003f04270 */
[----:B------:R4:W3:Y:S01]  /*31180*/  @P1 LDG.E.U16 R18, [R8.64] ;  /* 0x0000000408121981 */ /* 0x0008e2000c1e1500 */
[----:B------:R-:W-:Y:S02]  /*31190*/  ISETP.GT.AND P1, PT, R3, 0xfa, PT ;  /* 0x000000fa0300780c */ /* 0x000fe40003f24270 */
[----:B------:R-:W-:-:S06]  /*311a0*/  PRMT R16, RZ, 0x7610, R16 ;  /* 0x00007610ff107816 */ /* 0x000fcc0000000010 */
[----:B----4-:R-:W-:Y:S02]  /*311b0*/  @P0 IMAD.MOV.U32 R8, RZ, RZ, R2 ;  /* 0x000000ffff080224 */ /* 0x010fe400078e0002 */
[----:B------:R-:W-:-:S05]  /*311c0*/  @P0 IMAD.MOV.U32 R9, RZ, RZ, R4 ;  /* 0x000000ffff090224 */ /* 0x000fca00078e0004 */
[----:B------:R1:W4:Y:S02]  /*311d0*/  @P0 LDG.E.U16 R16, [R8.64] ;  /* 0x0000000408100981 */ /* 0x000324000c1e1500 */
[----:B-1----:R-:W-:Y:S02]  /*311e0*/  PRMT R8, RZ, 0x7610, R8 ;  /* 0x00007610ff087816 */ /* 0x002fe40000000008 */
[----:B------:R-:W-:-:S04]  /*311f0*/  PRMT R9, RZ, 0x7610, R9 ;  /* 0x00007610ff097816 */ /* 0x000fc80000000009 */
[----:B--2---:R3:W2:Y:S02]  /*31200*/  @P1 LDG.E.U16 R8, [R10.64] ;  /* 0x000000040a081981 */ /* 0x0046a4000c1e1500 */
[----:B---3--:R-:W-:Y:S02]  /*31210*/  @P1 IMAD.MOV.U32 R11, RZ, RZ, R13 ;  /* 0x000000ffff0b1224 */ /* 0x008fe400078e000d */
[----:B------:R-:W-:Y:S02]  /*31220*/  @P1 IMAD.MOV.U32 R10, RZ, RZ, R12 ;  /* 0x000000ffff0a1224 */ /* 0x000fe400078e000c */
[----:B------:R-:W-:Y:S02]  /*31230*/  @P0 IMAD.MOV.U32 R13, RZ, RZ, R7 ;  /* 0x000000ffff0d0224 */ /* 0x000fe400078e0007 */
[----:B------:R-:W-:Y:S01]  /*31240*/  @P0 IMAD.MOV.U32 R12, RZ, RZ, R6 ;  /* 0x000000ffff0c0224 */ /* 0x000fe200078e0006 */
[----:B------:R1:W3:Y:S02]  /*31250*/  @P1 LDG.E.U16 R9, [R10.64] ;  /* 0x000000040a091981 */ /* 0x0002e4000c1e1500 */
[----:B-1----:R-:W-:-:S06]  /*31260*/  PRMT R10, RZ, 0x7610, R10 ;  /* 0x00007610ff0a7816 */ /* 0x002fcc000000000a */
[----:B------:R-:W3:Y:S04]  /*31270*/  @P0 LDG.E.U16 R10, [R12.64] ;  /* 0x000000040c0a0981 */ /* 0x000ee8000c1e1500 */
[----:B------:R-:W-:Y:S01]  /*31280*/  STL [R1+0x4d58], R18 ;  /* 0x004d581201007387 */ /* 0x000fe20000100800 */
[----:B------:R-:W3:Y:S02]  /*31290*/  LDL R4, [R1+0xc6c] ;  /* 0x000c6c0001047983 */ /* 0x000ee40000100800 */
[----:B------:R-:W3:Y:S02]  /*312a0*/  LDL R2, [R1+0xc70] ;  /* 0x000c700001027983 */ /* 0x000ee40000100800 */
[----:B----4-:R-:W-:Y:S01]  /*312b0*/  STL [R1+0x4d38], R16 ;  /* 0x004d381001007387 */ /* 0x010fe20000100800 */
[----:B--2---:R-:W-:Y:S01]  /*312c0*/  STL [R1+0x4d94], R8 ;  /* 0x004d940801007387 */ /* 0x004fe20000100800 */
[----:B------:R-:W-:-:S02]  /*312d0*/  ISETP.GT.AND P1, PT, R3, 0xf6, PT ;  /* 0x000000f60300780c */ /* 0x000fc40003f24270 */
[----:B------:R-:W-:Y:S01]  /*312e0*/  PRMT R0, RZ, 0x7610, R0 ;  /* 0x00007610ff007816 */ /* 0x000fe20000000000 */
[----:B---3--:R1:W-:Y:S04]  /*312f0*/  STL [R1+0x4d98], R9 ;  /* 0x004d980901007387 */ /* 0x0083e80000100800 */
[----:B------:R2:W-:Y:S01]  /*31300*/  STL [R1+0x4d3c], R10 ;  /* 0x004d3c0a01007387 */ /* 0x0005e20000100800 */
[----:B0-----:R-:W3:Y:S02]  /*31310*/  LDL R20, [R1+0xc64] ;  /* 0x000c640001147983 */ /* 0x001ee40000100800 */
[----:B------:R-:W4:Y:S03]  /*31320*/  LDL R14, [R1+0xc68] ;  /* 0x000c6800010e7983 */ /* 0x000f260000100800 */
[----:B------:R-:W-:-:S02]  /*31330*/  @P1 IMAD.MOV.U32 R12, RZ, RZ, R2 ;  /* 0x000000ffff0c1224 */ /* 0x000fc400078e0002 */
[----:B------:R-:W-:Y:S01]  /*31340*/  @P1 IMAD.MOV.U32 R13, RZ, RZ, R4 ;  /* 0x000000ffff0d1224 */ /* 0x000fe200078e0004 */
[----:B-1----:R-:W4:Y:S04]  /*31350*/  LDL R9, [R1+0xc5c] ;  /* 0x000c5c0001097983 */ /* 0x002f280000100800 */
[----:B------:R-:W4:Y:S04]  /*31360*/  LDL R4, [R1+0xc60] ;  /* 0x000c600001047983 */ /* 0x000f280000100800 */
[----:B------:R3:W4:Y:S04]  /*31370*/  @P1 LDG.E.U16 R0, [R12.64] ;  /* 0x000000040c001981 */ /* 0x000728000c1e1500 */
[----:B------:R-:W4:Y:S04]  /*31380*/  LDL R16, [R1+0xc54] ;  /* 0x000c540001107983 */ /* 0x000f280000100800 */
[----:B------:R-:W4:Y:S04]  /*31390*/  LDL R6, [R1+0xc58] ;  /* 0x000c580001067983 */ /* 0x000f280000100800 */
[----:B------:R-:W4:Y:S04]  /*313a0*/  LDL R7, [R1+0xc1c] ;  /* 0x000c1c0001077983 */ /* 0x000f280000100800 */
[----:B------:R-:W4:Y:S01]  /*313b0*/  LDL R2, [R1+0xc20] ;  /* 0x000c200001027983 */ /* 0x000f220000100800 */
[----:B--2---:R-:W-:-:S02]  /*313c0*/  PRMT R10, RZ, 0x7610, R10 ;  /* 0x00007610ff0a7816 */ /* 0x004fc4000000000a */
[----:B------:R-:W-:Y:S02]  /*313d0*/  ISETP.GT.AND P0, PT, R3, 0xf7, PT ;  /* 0x000000f70300780c */ /* 0x000fe40003f04270 */
[----:B------:R-:W-:Y:S02]  /*313e0*/  PRMT R18, RZ, 0x7610, R18 ;  /* 0x00007610ff127816 */ /* 0x000fe40000000012 */
[----:B------:R-:W-:Y:S01]  /*313f0*/  PRMT R15, RZ, 0x7610, R15 ;  /* 0x00007610ff0f7816 */ /* 0x000fe2000000000f */
[----:B---3--:R-:W-:Y:S02]  /*31400*/  @P1 IMAD.MOV.U32 R13, RZ, RZ, R20 ;  /* 0x000000ffff0d1224 */ /* 0x008fe400078e0014 */
[----:B----4-:R-:W-:-:S05]  /*31410*/  @P1 IMAD.MOV.U32 R12, RZ, RZ, R14 ;  /* 0x000000ffff0c1224 */ /* 0x010fca00078e000e */
[----:B------:R0:W2:Y:S04]  /*31420*/  @P1 LDG.E.U16 R10, [R12.64] ;  /* 0x000000040c0a1981 */ /* 0x0000a8000c1e1500 */
[----:B------:R-:W-:Y:S01]  /*31430*/  STL [R1+0x4c20], R0 ;  /* 0x004c200001007387 */ /* 0x000fe20000100800 */
[----:B------:R-:W-:Y:S02]  /*31440*/  STL [R1+0x4c24], R0 ;  /* 0x004c240001007387 */ /* 0x000fe40000100800 */
[----:B------:R-:W-:Y:S02]  /*31450*/  STL [R1+0x4c28], R0 ;  /* 0x004c280001007387 */ /* 0x000fe40000100800 */
[----:B------:R-:W-:Y:S01]  /*31460*/  STL [R1+0x4c2c], R0 ;  /* 0x004c2c0001007387 */ /* 0x000fe20000100800 */
[----:B------:R-:W-:Y:S01]  /*31470*/  STL [R1+0x4c34], R0 ;  /* 0x004c340001007387 */ /* 0x000fe20000100800 */
[----:B------:R-:W-:Y:S02]  /*31480*/  STL [R1+0x4c3c], R0 ;  /* 0x004c3c0001007387 */ /* 0x000fe40000100800 */
[----:B------:R-:W-:Y:S02]  /*31490*/  STL [R1+0x4c44], R0 ;  /* 0x004c440001007387 */ /* 0x000fe40000100800 */
[----:B------:R-:W-:Y:S01]  /*314a0*/  STL [R1+0x4c4c], R0 ;  /* 0x004c4c0001007387 */ /* 0x000fe20000100800 */
[----:B------:R-:W-:Y:S01]  /*314b0*/  STL [R1+0x4c54], R0 ;  /* 0x004c540001007387 */ /* 0x000fe20000100800 */
[----:B------:R-:W-:Y:S02]  /*314c0*/  STL [R1+0x4c5c], R0 ;  /* 0x004c5c0001007387 */ /* 0x000fe40000100800 */
[----:B------:R-:W-:Y:S01]  /*314d0*/  STL [R1+0x4c64], R0 ;  /* 0x004c640001007387 */ /* 0x000fe20000100800 */
[----:B------:R-:W-:Y:S01]  /*314e0*/  ISETP.GT.AND P1, PT, R3, 0xfb, PT ;  /* 0x000000fb0300780c */ /* 0x000fe20003f24270 */
[----:B------:R-:W-:Y:S01]  /*314f0*/  STL [R1+0x4c6c], R0 ;  /* 0x004c6c0001007387 */ /* 0x000fe20000100800 */
[----:B0-----:R-:W-:-:S02]  /*31500*/  @P0 IMAD.MOV.U32 R12, RZ, RZ, R4 ;  /* 0x000000ffff0c0224 */ /* 0x001fc400078e0004 */
[----:B------:R-:W-:Y:S02]  /*31510*/  @P0 IMAD.MOV.U32 R13, RZ, RZ, R9 ;  /* 0x000000ffff0d0224 */ /* 0x000fe400078e0009 */
[----:B------:R-:W-:Y:S01]  /*31520*/  STL [R1+0x4c74], R0 ;  /* 0x004c740001007387 */ /* 0x000fe20000100800 */
[----:B------:R-:W-:Y:S01]  /*31530*/  STL [R1+0x4c7c], R0 ;  /* 0x004c7c0001007387 */ /* 0x000fe20000100800 */
[----:B------:R-:W-:Y:S02]  /*31540*/  STL [R1+0x4c84], R0 ;  /* 0x004c840001007387 */ /* 0x000fe40000100800 */
[----:B------:R-:W-:Y:S02]  /*31550*/  STL [R1+0x4c88], R0 ;  /* 0x004c880001007387 */ /* 0x000fe40000100800 */
[----:B------:R-:W-:Y:S01]  /*31560*/  STL [R1+0x4c90], R0 ;  /* 0x004c900001007387 */ /* 0x000fe20000100800 */
[----:B------:R0:W3:Y:S04]  /*31570*/  @P0 LDG.E.U16 R18, [R12.64] ;  /* 0x000000040c120981 */ /* 0x0000e8000c1e1500 */
[----:B------:R-:W-:Y:S01]  /*31580*/  STL [R1+0x4c98], R0 ;  /* 0x004c980001007387 */ /* 0x000fe20000100800 */
[----:B------:R-:W-:Y:S02]  /*31590*/  STL [R1+0x4ca0], R0 ;  /* 0x004ca00001007387 */ /* 0x000fe40000100800 */
[----:B------:R-:W-:Y:S02]  /*315a0*/  STL [R1+0x4ca8], R0 ;  /* 0x004ca80001007387 */ /* 0x000fe40000100800 */
[----:B------:R-:W-:Y:S01]  /*315b0*/  STL [R1+0x4cb0], R0 ;  /* 0x004cb00001007387 */ /* 0x000fe20000100800 */
[----:B------:R-:W-:Y:S01]  /*315c0*/  STL [R1+0x4cb8], R0 ;  /* 0x004cb80001007387 */ /* 0x000fe20000100800 */
[----:B0-----:R-:W-:-:S02]  /*315d0*/  @P0 IMAD.MOV.U32 R12, RZ, RZ, R6 ;  /* 0x000000ffff0c0224 */ /* 0x001fc400078e0006 */
[----:B------:R-:W-:Y:S01]  /*315e0*/  @P0 IMAD.MOV.U32 R13, RZ, RZ, R16 ;  /* 0x000000ffff0d0224 */ /* 0x000fe200078e0010 */
[----:B------:R-:W-:Y:S01]  /*315f0*/  STL [R1+0x4cc0], R0 ;  /* 0x004cc00001007387 */ /* 0x000fe20000100800 */
[----:B------:R-:W-:Y:S01]  /*31600*/  PRMT R11, RZ, 0x7610, R11 ;  /* 0x00007610ff0b7816 */ /* 0x000fe2000000000b */
[----:B------:R-:W-:Y:S02]  /*31610*/  STL [R1+0x4cc8], R0 ;  /* 0x004cc80001007387 */ /* 0x000fe40000100800 */
[----:B------:R0:W4:Y:S01]  /*31620*/  @P0 LDG.E.U16 R15, [R12.64] ;  /* 0x000000040c0f0981 */ /* 0x000122000c1e1500 */
[----:B------:R-:W-:Y:S02]  /*31630*/  STL [R1+0x4cd0], R0 ;  /* 0x004cd00001007387 */ /* 0x000fe40000100800 */
[----:B------:R-:W-:Y:S02]  /*31640*/  STL [R1+0x4cd8], R0 ;  /* 0x004cd80001007387 */ /* 0x000fe40000100800 */
[----:B------:R-:W-:Y:S01]  /*31650*/  STL [R1+0x4ce0], R0 ;  /* 0x004ce00001007387 */ /* 0x000fe20000100800 */
[----:B------:R-:W-:Y:S01]  /*31660*/  STL [R1+0x4ce8], R0 ;  /* 0x004ce80001007387 */ /* 0x000fe20000100800 */
[----:B------:R-:W-:Y:S02]  /*31670*/  STL [R1+0x4cf0], R0 ;  /* 0x004cf00001007387 */ /* 0x000fe40000100800 */
[----:B0-----:R-:W-:-:S02]  /*31680*/  @P1 IMAD.MOV.U32 R12, RZ, RZ, R2 ;  /* 0x000000ffff0c1224 */ /* 0x001fc400078e0002 */
[----:B------:R-:W-:Y:S01]  /*31690*/  @P1 IMAD.MOV.U32 R13, RZ, RZ, R7 ;  /* 0x000000ffff0d1224 */ /* 0x000fe200078e0007 */
[----:B------:R-:W-:Y:S01]  /*316a0*/  STL [R1+0x4d00], R0 ;  /* 0x004d000001007387 */ /* 0x000fe20000100800 */
[----:B------:R-:W3:Y:S02]  /*316b0*/  LDL R14, [R1+0xc14] ;  /* 0x000c1400010e7983 */ /* 0x000ee40000100800 */
[----:B------:R-:W3:Y:S01]  /*316c0*/  LDL R4, [R1+0xc18] ;  /* 0x000c180001047983 */ /* 0x000ee20000100800 */
[----:B------:R0:W3:Y:S04]  /*316d0*/  @P1 LDG.E.U16 R11, [R12.64] ;  /* 0x000000040c0b1981 */ /* 0x0000e8000c1e1500 */
[----:B--2---:R1:W-:Y:S01]  /*316e0*/  STL [R1+0x180], R10 ;  /* 0x0001800a01007387 */ /* 0x0043e20000100800 */
[----:B------:R-:W2:Y:S02]  /*316f0*/  LDL R9, [R1+0xc10] ;  /* 0x000c100001097983 */ /* 0x000ea40000100800 */
[----:B------:R-:W2:Y:S02]  /*31700*/  LDL R6, [R1+0x1bc4] ;  /* 0x001bc40001067983 */ /* 0x000ea40000100800 */
[----:B------:R-:W2:Y:S01]  /*31710*/  LDL R7, [R1+0xc08] ;  /* 0x000c080001077983 */ /* 0x000ea20000100800 */
[----:B------:R-:W2:Y:S04]  /*31720*/  LDL R2, [R1+0x1bcc] ;  /* 0x001bcc0001027983 */ /* 0x000ea80000100800 */
[----:B-1----:R-:W2:Y:S01]  /*31730*/  LDL R10, [R1+0xc0c] ;  /* 0x000c0c00010a7983 */ /* 0x002ea20000100800 */
[----:B------:R-:W-:-:S02]  /*31740*/  ISETP.GT.AND P0, PT, R3, 0xfc, PT ;  /* 0x000000fc0300780c */ /* 0x000fc40003f04270 */
[----:B0-----:R-:W-:Y:S02]  /*31750*/  PRMT R12, RZ, 0x7610, R12 ;  /* 0x00007610ff0c7816 */ /* 0x001fe4000000000c */
[----:B------:R-:W-:Y:S02]  /*31760*/  PRMT R13, RZ, 0x7610, R13 ;  /* 0x00007610ff0d7816 */ /* 0x000fe4000000000d */
[----:B------:R-:W-:Y:S01]  /*31770*/  PRMT R17, RZ, 0x7610, R17 ;  /* 0x00007610ff117816 */ /* 0x000fe20000000011 */
[----:B---3--:R-:W-:Y:S01]  /*31780*/  STL [R1+0x4d6c], R11 ;  /* 0x004d6c0b01007387 */ /* 0x008fe20000100800 */
[----:B----4-:R0:W-:Y:S02]  /*31790*/  STL [R1+0x178], R15 ;  /* 0x0001780f01007387 */ /* 0x0101e40000100800 */
[----:B0-----:R-:W-:Y:S02]  /*317a0*/  @P1 IMAD.MOV.U32 R15, RZ, RZ, R14 ;  /* 0x000000ffff0f1224 */ /* 0x001fe400078e000e */
[----:B------:R-:W-:-:S02]  /*317b0*/  @P1 IMAD.MOV.U32 R14, RZ, RZ, R4 ;  /* 0x000000ffff0e1224 */ /* 0x000fc400078e0004 */
[----:B------:R-:W3:Y:S04]  /*317c0*/  LDL R4, [R1+0xc04] ;  /* 0x000c040001047983 */ /* 0x000ee80000100800 */
[----:B------:R2:W4:Y:S02]  /*317d0*/  @P1 LDG.E.U16 R12, [R14.64] ;  /* 0x000000040e0c1981 */ /* 0x000524000c1e1500 */
[----:B--2---:R-:W-:Y:S02]  /*317e0*/  @P0 IMAD.MOV.U32 R14, RZ, RZ, R9 ;  /* 0x000000ffff0e0224 */ /* 0x004fe400078e0009 */
[----:B------:R-:W-:-:S05]  /*317f0*/  @P0 IMAD.MOV.U32 R15, RZ, RZ, R10 ;  /* 0x000000ffff0f0224 */ /* 0x000fca00078e000a */
[----:B------:R0:W2:Y:S02]  /*31800*/  @P0 LDG.E.U16 R13, [R14.64] ;  /* 0x000000040e0d0981 */ /* 0x0000a4000c1e1500 */
[----:B0-----:R-:W-:Y:S02]  /*31810*/  @P0 IMAD.MOV.U32 R14, RZ, RZ, R6 ;  /* 0x000000ffff0e0224 */ /* 0x001fe400078e0006 */
[----:B------:R-:W-:-:S05]  /*31820*/  @P0 IMAD.MOV.U32 R15, RZ, RZ, R7 ;  /* 0x000000ffff0f0224 */ /* 0x000fca00078e0007 */
[----:B------:R0:W2:Y:S01]  /*31830*/  @P0 LDG.E.U16 R17, [R14.64] ;  /* 0x000000040e110981 */ /* 0x0000a2000c1e1500 */
[----:B------:R-:W-:-:S03]  /*31840*/  ISETP.GT.AND P1, PT, R3, 0xfd, PT ;  /* 0x000000fd0300780c */ /* 0x000fc60003f24270 */
[----:B----4-:R1:W-:Y:S01]  /*31850*/  STL [R1+0x4d70], R12 ;  /* 0x004d700c01007387 */ /* 0x0103e20000100800 */
[----:B------:R4:W-:Y:S02]  /*31860*/  STL [R1+0x17c], R18 ;  /* 0x00017c1201007387 */ /* 0x0009e40000100800 */
[----:B------:R-:W2:Y:S01]  /*31870*/  LDL R16, [R1+0x1bd0] ;  /* 0x001bd00001107983 */ /* 0x000ea20000100800 */
[----:B-1----:R-:W2:Y:S04]  /*31880*/  LDL R12, [R1+0x1bdc] ;  /* 0x001bdc00010c7983 */ /* 0x002ea80000100800 */
[----:B----4-:R-:W4:Y:S02]  /*31890*/  LDL R18, [R1+0x1bc8] ;  /* 0x001bc80001127983 */ /* 0x010f240000100800 */
[----:B0-----:R-:W-:-:S02]  /*318a0*/  @P1 IMAD.MOV.U32 R14, RZ, RZ, R2 ;  /* 0x000000ffff0e1224 */ /* 0x001fc400078e0002 */
[----:B---3--:R-:W-:Y:S01]  /*318b0*/  @P1 IMAD.MOV.U32 R15, RZ, RZ, R4 ;  /* 0x000000ffff0f1224 */ /* 0x008fe200078e0004 */
[----:B--2---:R0:W-:Y:S01]  /*318c0*/  STL [R1+0x4d5c], R13 ;  /* 0x004d5c0d01007387 */ /* 0x0041e20000100800 */
[----:B------:R-:W2:Y:S02]  /*318d0*/  LDL R10, [R1+0x1bd8] ;  /* 0x001bd800010a7983 */ /* 0x000ea40000100800 */
[----:B------:R-:W3:Y:S01]  /*318e0*/  LDL R9, [R1+0x1be4] ;  /* 0x001be40001097983 */ /* 0x000ee20000100800 */
[----:B0-----:R-:W2:Y:S04]  /*318f0*/  LDL R13, [R1+0xc00] ;  /* 0x000c0000010d7983 */ /* 0x001ea80000100800 */
[----:B------:R-:W-:Y:S01]  /*31900*/  STL [R1+0x4d60], R17 ;  /* 0x004d601101007387 */ /* 0x000fe20000100800 */
[----:B------:R-:W3:Y:S02]  /*31910*/  LDL R7, [R1+0x1be0] ;  /* 0x001be00001077983 */ /* 0x000ee40000100800 */
[----:B------:R-:W3:Y:S02]  /*31920*/  LDL R6, [R1+0x1bec] ;  /* 0x001bec0001067983 */ /* 0x000ee40000100800 */
[----:B------:R-:W3:Y:S01]  /*31930*/  LDL R4, [R1+0x1be8] ;  /* 0x001be80001047983 */ /* 0x000ee20000100800 */
[----:B------:R-:W3:Y:S01]  /*31940*/  LDL R2, [R1+0x20e0] ;  /* 0x0020e00001027983 */ /* 0x000ee20000100800 */
[----:B------:R-:W-:-:S02]  /*31950*/  PRMT R19, RZ, 0x7610, R19 ;  /* 0x00007610ff137816 */ /* 0x000fc40000000013 */
[----:B------:R-:W-:Y:S02]  /*31960*/  ISETP.GT.AND P0, PT, R3, 0xfe, PT ;  /* 0x000000fe0300780c */ /* 0x000fe40003f04270 */
[----:B------:R-:W-:Y:S02]  /*31970*/  PRMT R21, RZ, 0x7610, R21 ;  /* 0x00007610ff157816 */ /* 0x000fe40000000015 */
[----:B------:R0:W3:Y:S01]  /*31980*/  @P1 LDG.E.U16 R19, [R14.64] ;  /* 0x000000040e131981 */ /* 0x0000e2000c1e1500 */
[----:B------:R-:W-:Y:S02]  /*31990*/  PRMT R11, RZ, 0x7610, R11 ;  /* 0x00007610ff0b7816 */ /* 0x000fe4000000000b */
[----:B------:R-:W-:Y:S02]  /*319a0*/  PRMT R8, RZ, 0x7610, R8 ;  /* 0x00007610ff087816 */ /* 0x000fe40000000008 */
[----:B------:R-:W-:Y:S01]  /*319b0*/  PRMT R5, RZ, 0x7610, R5 ;  /* 0x00007610ff057816 */ /* 0x000fe20000000005 */
[----:B0-----:R-:W-:-:S02]  /*319c0*/  @P1 IMAD.MOV.U32 R14, RZ, RZ, R16 ;  /* 0x000000ffff0e1224 */ /* 0x001fc400078e0010 */
[----:B----4-:R-:W-:-:S05]  /*319d0*/  @P1 IMAD.MOV.U32 R15, RZ, RZ, R18 ;  /* 0x000000ffff0f1224 */ /* 0x010fca00078e0012 */
[----:B------:R0:W4:Y:S01]  /*319e0*/  @P1 LDG.E.U16 R21, [R14.64] ;  /* 0x000000040e151981 */ /* 0x000122000c1e1500 */
[----:B------:R-:W-:Y:S01]  /*319f0*/  ISETP.GT.AND P1, PT, R3, 0xff, PT ;  /* 0x000000ff0300780c */ /* 0x000fe20003f24270 */
[----:B0-----:R-:W-:Y:S01]  /*31a00*/  @P0 IMAD.MOV.U32 R14, RZ, RZ, R12 ;  /* 0x000000ffff0e0224 */ /* 0x001fe200078e000c */
[----:B------:R-:W-:Y:S01]  /*31a10*/  PRMT R0, RZ, 0x7610, R0 ;  /* 0x00007610ff007816 */ /* 0x000fe20000000000 */
[----:B--2---:R-:W-:-:S05]  /*31a20*/  @P0 IMAD.MOV.U32 R15, RZ, RZ, R13 ;  /* 0x000000ffff0f0224 */ /* 0x004fca00078e000d */
[----:B------:R3:W2:Y:S02]  /*31a30*/  @P0 LDG.E.U16 R11, [R14.64] ;  /* 0x000000040e0b0981 */ /* 0x0006a4000c1e1500 */
[----:B---3--:R-:W-:Y:S02]  /*31a40*/  @P0 IMAD.MOV.U32 R14, RZ, RZ, R9 ;  /* 0x000000ffff0e0224 */ /* 0x008fe400078e0009 */
[----:B------:R-:W-:-:S05]  /*31a50*/  @P0 IMAD.MOV.U32 R15, RZ, RZ, R10 ;  /* 0x000000ffff0f0224 */ /* 0x000fca00078e000a */
[----:B------:R0:W3:Y:S02]  /*31a60*/  @P0 LDG.E.U16 R8, [R14.64] ;  /* 0x000000040e080981 */ /* 0x0000e4000c1e1500 */
[----:B0-----:R-:W-:Y:S02]  /*31a70*/  @P1 IMAD.MOV.U32 R14, RZ, RZ, R6 ;  /* 0x000000ffff0e1224 */ /* 0x001fe400078e0006 */
[----:B------:R-:W-:-:S05]  /*31a80*/  @P1 IMAD.MOV.U32 R15, RZ, RZ, R7 ;  /* 0x000000ffff0f1224 */ /* 0x000fca00078e0007 */
[----:B------:R0:W3:Y:S02]  /*31a90*/  @P1 LDG.E.U16 R5, [R14.64] ;  /* 0x000000040e051981 */ /* 0x0000e4000c1e1500 */
[----:B0-----:R-:W-:Y:S02]  /*31aa0*/  @P1 IMAD.MOV.U32 R14, RZ, RZ, R2 ;  /* 0x000000ffff0e1224 */ /* 0x001fe400078e0002 */
[----:B------:R-:W-:-:S05]  /*31ab0*/  @P1 IMAD.MOV.U32 R15, RZ, RZ, R4 ;  /* 0x000000ffff0f1224 */ /* 0x000fca00078e0004 */
[----:B------:R-:W3:Y:S04]  /*31ac0*/  @P1 LDG.E.U16 R0, [R14.64] ;  /* 0x000000040e001981 */ /* 0x000ee8000c1e1500 */
[----:B------:R-:W-:Y:S04]  /*31ad0*/  STL [R1+0x4d40], R19 ;  /* 0x004d401301007387 */ /* 0x000fe80000100800 */
[----:B------:R-:W0:Y:S04]  /*31ae0*/  S2R R2, SR_TID.X ;  /* 0x0000000000027919 */ /* 0x000e280000002100 */
[----:B------:R-:W1:Y:S04]  /*31af0*/  S2R R29, SR_TID.X ;  /* 0x00000000001d7919 */ /* 0x000e680000002100 */
[----:B----4-:R-:W-:Y:S01]  /*31b00*/  STL [R1+0x4d44], R21 ;  /* 0x004d441501007387 */ /* 0x010fe20000100800 */
        /* <DEDUP_REMOVED lines=19> */
[----:B------:R-:W-:Y:S04]  /*31c40*/  STL [R1+0x4ce4], R15 ;  /* 0x004ce40f01007387 */ /* 0x000fe80000100800 */
[----:B------:R-:W-:Y:S06]  /*31c50*/  BAR.SYNC.DEFER_BLOCKING 0x0 ;  /* 0x0000000000007b1d */ /* 0x000fec0000010000 */
[----:B--2---:R-:W-:Y:S01]  /*31c60*/  STL [R1+0x154], R11 ;  /* 0x0001540b01007387 */ /* 0x004fe20000100800 */
[----:B------:R-:W-:Y:S02]  /*31c70*/  STL [R1+0x4cec], R15 ;  /* 0x004cec0f01007387 */ /* 0x000fe40000100800 */
[----:B------:R-:W-:Y:S01]  /*31c80*/  STL [R1+0x4cf4], R15 ;  /* 0x004cf40f01007387 */ /* 0x000fe20000100800 */
[----:B---3--:R-:W-:Y:S01]  /*31c90*/  STL [R1+0x148], R8 ;  /* 0x0001480801007387 */ /* 0x008fe20000100800 */
[----:B------:R-:W-:Y:S03]  /*31ca0*/  STL [R1+0x4c38], R14 ;  /* 0x004c380e01007387 */ /* 0x000fe60000100800 */
[----:B------:R2:W-:Y:S01]  /*31cb0*/  STL [R1+0x13c], R0 ;  /* 0x00013c0001007387 */ /* 0x0005e20000100800 */
[----:B------:R-:W-:Y:S02]  /*31cc0*/  STL [R1+0x140], R5 ;  /* 0x0001400501007387 */ /* 0x000fe40000100800 */
[----:B0-----:R0:W-:Y:S02]  /*31cd0*/  STL [R1+0x4dc4], R2 ;  /* 0x004dc40201007387 */ /* 0x0011e40000100800 */
[----:B------:R-:W-:Y:S01]  /*31ce0*/  STL [R1+0x4c40], R14 ;  /* 0x004c400e01007387 */ /* 0x000fe20000100800 */
[----:B------:R-:W-:Y:S01]  /*31cf0*/  STL [R1+0x4cf8], R14 ;  /* 0x004cf80e01007387 */ /* 0x000fe20000100800 */
[----:B--2---:R-:W-:-:S03]  /*31d00*/  LOP3.LUT R0, R2, 0x7f, RZ, 0xc0, !PT ;  /* 0x0000007f02007812 */ /* 0x004fc600078ec0ff */
[----:B0-----:R-:W2:Y:S01]  /*31d10*/  LDL.LU R2, [R1+0xb38] ;  /* 0x000b380001027983 */ /* 0x001ea20000300800 */
[----:B-1----:R-:W-:-:S04]  /*31d20*/  LOP3.LUT R29, R29, 0x7f, RZ, 0xc0, !PT ;  /* 0x0000007f1d1d7812 */ /* 0x002fc800078ec0ff */
[----:B------:R-:W-:-:S04]  /*31d30*/  LOP3.LUT R4, R29, 0x80, RZ, 0xfc, !PT ;  /* 0x000000801d047812 */ /* 0x000fc800078efcff */
[-C--:B------:R-:W-:Y:S01]  /*31d40*/  ISETP.GE.AND P1, PT, R4, R3.reuse, PT ;  /* 0x000000030400720c */ /* 0x080fe20003f26270 */
[----:B--2---:R0:W-:Y:S04]  /*31d50*/  STL [R1+0x4df4], R2 ;  /* 0x004df40201007387 */ /* 0x0041e80000100800 */
[----:B0-----:R-:W2:Y:S01]  /*31d60*/  LDL.LU R2, [R1+0xb80] ;  /* 0x000b800001027983 */ /* 0x001ea20000300800 */
[----:B------:R-:W3:Y:S02]  /*31d70*/  LDL.LU R15, [R1+0xaf4] ;  /* 0x000af400010f7983 */ /* 0x000ee40000300800 */
[----:B------:R-:W4:Y:S02]  /*31d80*/  LDL.LU R21, [R1+0xaf0] ;  /* 0x000af00001157983 */ /* 0x000f240000300800 */
[----:B------:R-:W3:Y:S01]  /*31d90*/  LDL.LU R19, [R1+0xaac] ;  /* 0x000aac0001137983 */ /* 0x000ee20000300800 */
[----:B------:R-:W3:Y:S01]  /*31da0*/  LDL.LU R17, [R1+0xaa8] ;  /* 0x000aa80001117983 */ /* 0x000ee20000300800 */
[----:B------:R-:W3:Y:S02]  /*31db0*/  LDL.LU R13, [R1+0xa64] ;  /* 0x000a6400010d7983 */ /* 0x000ee40000300800 */
[----:B------:R-:W3:Y:S02]  /*31dc0*/  LDL.LU R12, [R1+0xa60] ;  /* 0x000a6000010c7983 */ /* 0x000ee40000300800 */
        /* <DEDUP_REMOVED lines=18> */
[----:B------:R-:W3:Y:S01]  /*31ef0*/  LDL.LU R29, [R1+0x79c] ;  /* 0x00079c00011d7983 */ /* 0x000ee20000300800 */
[C---:B------:R-:W-:Y:S01]  /*31f00*/  ISETP.GE.AND P0, PT, R0.reuse, R3, PT ;  /* 0x000000030000720c */ /* 0x040fe20003f06270 */
[----:B------:R-:W-:Y:S01]  /*31f10*/  IMAD.SHL.U32 R14, R0, 0x2, RZ ;  /* 0x00000002000e7824 */ /* 0x000fe200078e00ff */
[----:B------:R0:W-:Y:S04]  /*31f20*/  STL [R1+0x4d9c], R0 ;  /* 0x004d9c0001007387 */ /* 0x0001e80000100800 */
[----:B0-----:R-:W3:Y:S01]  /*31f30*/  LDL.LU R0, [R1+0xb3c] ;  /* 0x000b3c0001007983 */ /* 0x001ee20000300800 */
[----:B------:R-:W-:Y:S02]  /*31f40*/  STL [R1+0x4c30], R3 ;  /* 0x004c300301007387 */ /* 0x000fe40000100800 */
[----:B------:R0:W-:Y:S02]  /*31f50*/  STL [R1+0x4cfc], R3 ;  /* 0x004cfc0301007387 */ /* 0x0001e40000100800 */
[----:B0-----:R-:W3:Y:S04]  /*31f60*/  LDL.LU R3, [R1+0xb7c] ;  /* 0x000b7c0001037983 */ /* 0x001ee80000300800 */
[----:B--2---:R0:W-:Y:S04]  /*31f70*/  STS.U16 [R14], R2 ;  /* 0x000000020e007388 */ /* 0x0041e80000000400 */
[----:B0-----:R-:W2:Y:S04]  /*31f80*/  LDL.LU R2, [R1+0x4df4] ;  /* 0x004df40001027983 */ /* 0x001ea80000300800 */
[----:B---3--:R-:W-:Y:S01]  /*31f90*/  STS.U16 [R14+0x100], R3 ;  /* 0x000100030e007388 */ /* 0x008fe20000000400 */
[----:B------:R-:W-:Y:S03]  /*31fa0*/  STS.U16 [R14+0x1000], R0 ;  /* 0x001000000e007388 */ /* 0x000fe60000000400 */
[----:B--2---:R-:W-:Y:S01]  /*31fb0*/  STS.U16 [R14+0x1100], R2 ;  /* 0x001100020e007388 */ /* 0x004fe20000000400 */
[----:B------:R-:W-:Y:S02]  /*31fc0*/  STS.U16 [R14+0x2000], R15 ;  /* 0x0020000f0e007388 */ /* 0x000fe40000000400 */
[----:B----4-:R-:W-:Y:S02]  /*31fd0*/  STS.U16 [R14+0x2100], R21 ;  /* 0x002100150e007388 */ /* 0x010fe40000000400 */
[----:B------:R-:W-:Y:S01]  /*31fe0*/  STS.U16 [R14+0x3000], R19 ;  /* 0x003000130e007388 */ /* 0x000fe20000000400 */
[----:B------:R-:W-:Y:S01]  /*31ff0*/  STS.U16 [R14+0x3100], R17 ;  /* 0x003100110e007388 */ /* 0x000fe20000000400 */
[----:B------:R-:W-:Y:S02]  /*32000*/  STS.U16 [R14+0x4000], R13 ;  /* 0x0040000d0e007388 */ /* 0x000fe40000000400 */
[----:B------:R-:W-:Y:S02]  /*32010*/  STS.U16 [R14+0x4100], R12 ;  /* 0x0041000c0e007388 */ /* 0x000fe40000000400 */
        /* <DEDUP_REMOVED lines=13> */
[----:B------:R0:W-:Y:S01]  /*320f0*/  STS.U16 [R14+0xb100], R26 ;  /* 0x00b1001a0e007388 */ /* 0x0001e20000000400 */
[----:B------:R-:W-:Y:S02]  /*32100*/  STS.U16 [R14+0xc000], R27 ;  /* 0x00c0001b0e007388 */ /* 0x000fe40000000400 */
[----:B------:R1:W-:Y:S01]  /*32110*/  STS.U16 [R14+0xc100], R6 ;  /* 0x00c100060e007388 */ /* 0x0003e20000000400 */
[----:B0-----:R-:W2:Y:S01]  /*32120*/  LDL.LU R26, [R1+0x798] ;  /* 0x00079800011a7983 */ /* 0x001ea20000300800 */
[----:B-1----:R-:W3:Y:S03]  /*32130*/  LDL.LU R6, [R1+0x31c] ;  /* 0x00031c0001067983 */ /* 0x002ee60000300800 */
[----:B---3--:R0:W-:Y:S04]  /*32140*/  STL [R1+0x4dec], R6 ;  /* 0x004dec0601007387 */ /* 0x0081e80000100800 */
[----:B0-----:R-:W3:Y:S01]  /*32150*/  LDL.LU R6, [R1+0x368] ;  /* 0x0003680001067983 */ /* 0x001ee20000300800 */
[----:B------:R-:W-:Y:S02]  /*32160*/  STS.U16 [R14+0xd000], R7 ;  /* 0x00d000070e007388 */ /* 0x000fe40000000400 */
[----:B------:R-:W-:Y:S02]  /*32170*/  STS.U16 [R14+0xd100], R28 ;  /* 0x00d1001c0e007388 */ /* 0x000fe40000000400 */
[----:B------:R-:W-:Y:S01]  /*32180*/  STS.U16 [R14+0xe000], R29 ;  /* 0x00e0001d0e007388 */ /* 0x000fe20000000400 */
[----:B---3--:R0:W-:Y:S04]  /*32190*/  STL [R1+0x4df0], R6 ;  /* 0x004df00601007387 */ /* 0x0081e80000100800 */
[----:B0-----:R-:W3:Y:S01]  /*321a0*/  LDL.LU R6, [R1+0x36c] ;  /* 0x00036c0001067983 */ /* 0x001ee20000300800 */
[----:B------:R-:W4:Y:S02]  /*321b0*/  LDL.LU R7, [R1+0x318] ;  /* 0x0003180001077983 */ /* 0x000f240000300800 */
[----:B------:R-:W4:Y:S02]  /*321c0*/  LDL.LU R28, [R1+0x2dc] ;  /* 0x0002dc00011c7983 */ /* 0x000f240000300800 */
[----:B------:R-:W4:Y:S01]  /*321d0*/  LDL.LU R29, [R1+0x2d8] ;  /* 0x0002d800011d7983 */ /* 0x000f220000300800 */
[----:B------:R-:W4:Y:S01]  /*321e0*/  LDL.LU R3, [R1+0x29c] ;  /* 0x00029c0001037983 */ /* 0x000f220000300800 */
        /* <DEDUP_REMOVED lines=20> */
[----:B------:R-:W4:Y:S03]  /*32330*/  LDL.LU R5, [R1+0x58] ;  /* 0x0000580001057983 */ /* 0x000f260000300800 */
[----:B--2---:R0:W-:Y:S01]  /*32340*/  STS.U16 [R14+0xe100], R26 ;  /* 0x00e1001a0e007388 */ /* 0x0041e20000000400 */
[----:B------:R-:W3:Y:S03]  /*32350*/  LDL.LU R25, [R1+0x2c] ;  /* 0x00002c0001197983 */ /* 0x000ee60000300800 */
[----:B0-----:R-:W3:Y:S04]  /*32360*/  LDL.LU R26, [R1+0x28] ;  /* 0x00002800011a7983 */ /* 0x001ee80000300800 */
[----:B---3--:R0:W-:Y:S04]  /*32370*/  STS.U16 [R14+0xf000], R6 ;  /* 0x00f000060e007388 */ /* 0x0081e80000000400 */
[----:B0-----:R-:W3:Y:S04]  /*32380*/  LDL.LU R6, [R1+0x4df0] ;  /* 0x004df00001067983 */ /* 0x001ee80000300800 */
[----:B---3--:R0:W-:Y:S04]  /*32390*/  STS.U16 [R14+0xf100], R6 ;  /* 0x00f100060e007388 */ /* 0x0081e80000000400 */
[----:B0-----:R-:W3:Y:S04]  /*323a0*/  LDL.LU R6, [R1+0x4dec] ;  /* 0x004dec0001067983 */ /* 0x001ee80000300800 */
[----:B---3--:R0:W-:Y:S01]  /*323b0*/  STS.U16 [R14+0x10000], R6 ;  /* 0x010000060e007388 */ /* 0x0081e20000000400 */
[----:B----4-:R1:W-:Y:S02]  /*323c0*/  STS.U16 [R14+0x10100], R7 ;  /* 0x010100070e007388 */ /* 0x0103e40000000400 */
[----:B------:R3:W-:Y:S02]  /*323d0*/  STS.U16 [R14+0x11000], R28 ;  /* 0x0110001c0e007388 */ /* 0x0007e40000000400 */
[----:B------:R4:W-:Y:S01]  /*323e0*/  STS.U16 [R14+0x11100], R29 ;  /* 0x0111001d0e007388 */ /* 0x0009e20000000400 */
[----:B0-----:R-:W2:Y:S01]  /*323f0*/  LDL.LU R6, [R1+0x4de8] ;  /* 0x004de80001067983 */ /* 0x001ea20000300800 */
[----:B-1----:R-:W2:Y:S02]  /*32400*/  LDL.LU R7, [R1+0x4de4] ;  /* 0x004de40001077983 */ /* 0x002ea40000300800 */
[----:B---3--:R-:W3:Y:S02]  /*32410*/  LDL.LU R28, [R1+0x4de0] ;  /* 0x004de000011c7983 */ /* 0x008ee40000300800 */
[----:B----4-:R-:W4:Y:S01]  /*32420*/  LDL.LU R29, [R1+0x4ddc] ;  /* 0x004ddc00011d7983 */ /* 0x010f220000300800 */
        /* <DEDUP_REMOVED lines=24> */
[----:B----4-:R-:W-:Y:S04]  /*325b0*/  STS.U16 [R14+0x1e000], R29 ;  /* 0x01e0001d0e007388 */ /* 0x010fe80000000400 */
[----:B------:R-:W-:Y:S01]  /*325c0*/  STL [R1+0x4d04], R29 ;  /* 0x004d041d01007387 */ /* 0x000fe20000100800 */
[----:B---3--:R-:W-:Y:S02]  /*325d0*/  STS.U16 [R14+0x1e100], R28 ;  /* 0x01e1001c0e007388 */ /* 0x008fe40000000400 */
[----:B------:R0:W-:Y:S02]  /*325e0*/  STL [R1+0x4d08], R28 ;  /* 0x004d081c01007387 */ /* 0x0001e40000100800 */
[----:B0-----:R-:W3:Y:S04]  /*325f0*/  LDL.LU R28, [R1+0xaec] ;  /* 0x000aec00011c7983 */ /* 0x001ee80000300800 */
[----:B------:R-:W0:Y:S01]  /*32600*/  S2R R27, SR_TID.X ;  /* 0x00000000001b7919 */ /* 0x000e220000002100 */
[----:B--2---:R-:W-:Y:S02]  /*32610*/  STS.U16 [R14+0x1f000], R7 ;  /* 0x01f000070e007388 */ /* 0x004fe40000000400 */
[----:B------:R-:W-:Y:S01]  /*32620*/  STS.U16 [R14+0x1f100], R6 ;  /* 0x01f100060e007388 */ /* 0x000fe20000000400 */
[----:B0-----:R-:W-:-:S05]  /*32630*/  LOP3.LUT R27, R27, 0x7f, RZ, 0xc0, !PT ;  /* 0x0000007f1b1b7812 */ /* 0x001fca00078ec0ff */
[----:B------:R-:W-:-:S05]  /*32640*/  IMAD.SHL.U32 R27, R27, 0x2, RZ ;  /* 0x000000021b1b7824 */ /* 0x000fca00078e00ff */
[----:B------:R-:W-:Y:S01]  /*32650*/  LOP3.LUT R0, R27, 0x10, RZ, 0x3c, !PT ;  /* 0x000000101b007812 */ /* 0x000fe200078e3cff */
[----:B---3--:R0:W-:Y:S04]  /*32660*/  STL [R1+0x4dd8], R28 ;  /* 0x004dd81c01007387 */ /* 0x0081e80000100800 */
        /* <DEDUP_REMOVED lines=25> */
[----:B------:R0:W-:Y:S03]  /*32800*/  STL [R1+0x4d0c], R7 ;  /* 0x004d0c0701007387 */ /* 0x0001e60000100800 */
[----:B0-----:R-:W3:Y:S01]  /*32810*/  LDL.LU R7, [R1+0xb30] ;  /* 0x000b300001077983 */ /* 0x001ee20000300800 */
[----:B------:R0:W-:Y:S03]  /*32820*/  STL [R1+0x4dc8], R14 ;  /* 0x004dc80e01007387 */ /* 0x0001e60000100800 */
[----:B0-----:R-:W3:Y:S01]  /*32830*/  LDL.LU R14, [R1+0xb34] ;  /* 0x000b3400010e7983 */ /* 0x001ee20000300800 */
[----:B------:R0:W-:Y:S03]  /*32840*/  STL [R1+0x4d10], R6 ;  /* 0x004d100601007387 */ /* 0x0001e60000100800 */
[----:B0-----:R-:W3:Y:S04]  /*32850*/  LDL.LU R6, [R1+0xb74] ;  /* 0x000b740001067983 */ /* 0x001ee80000300800 */
[----:B--2---:R0:W-:Y:S04]  /*32860*/  STS.U16 [R0+0x200], R28 ;  /* 0x0002001c00007388 */ /* 0x0041e80000000400 */
[----:B0-----:R-:W2:Y:S04]  /*32870*/  LDL.LU R28, [R1+0x4dd8] ;  /* 0x004dd800011c7983 */ /* 0x001ea80000300800 */
[----:B---3--:R-:W-:Y:S01]  /*32880*/  STS.U16 [R0+0x300], R6 ;  /* 0x0003000600007388 */ /* 0x008fe20000000400 */
[----:B------:R0:W-:Y:S03]  /*32890*/  STS.U16 [R0+0x1200], R14 ;  /* 0x0012000e00007388 */ /* 0x0001e60000000400 */
[----:B0-----:R-:W3:Y:S04]  /*328a0*/  LDL.LU R14, [R1+0x314] ;  /* 0x00031400010e7983 */ /* 0x001ee80000300800 */
[----:B---3--:R0:W-:Y:S04]  /*328b0*/  STL [R1+0x4dcc], R14 ;  /* 0x004dcc0e01007387 */ /* 0x0081e80000100800 */
[----:B0-----:R-:W3:Y:S04]  /*328c0*/  LDL.LU R14, [R1+0x360] ;  /* 0x00036000010e7983 */ /* 0x001ee80000300800 */
[----:B---3--:R0:W-:Y:S04]  /*328d0*/  STL [R1+0x4dd0], R14 ;  /* 0x004dd00e01007387 */ /* 0x0081e80000100800 */
[----:B0-----:R-:W3:Y:S01]  /*328e0*/  LDL.LU R14, [R1+0x364] ;  /* 0x00036400010e7983 */ /* 0x001ee20000300800 */
[----:B------:R-:W-:Y:S02]  /*328f0*/  STS.U16 [R0+0x1300], R7 ;  /* 0x0013000700007388 */ /* 0x000fe40000000400 */
[----:B--2---:R-:W-:Y:S02]  /*32900*/  STS.U16 [R0+0x2200], R28 ;  /* 0x0022001c00007388 */ /* 0x004fe40000000400 */
[----:B------:R-:W-:Y:S01]  /*32910*/  STS.U16 [R0+0x2300], R29 ;  /* 0x0023001d00007388 */ /* 0x000fe20000000400 */
[----:B----4-:R-:W-:Y:S01]  /*32920*/  STS.U16 [R0+0x3200], R3 ;  /* 0x0032000300007388 */ /* 0x010fe20000000400 */
        /* <DEDUP_REMOVED lines=19> */
[----:B------:R-:W-:Y:S04]  /*32a60*/  STS.U16 [R0+0xd200], R25 ;  /* 0x00d2001900007388 */ /* 0x000fe80000000400 */
[----:B---3--:R0:W-:Y:S04]  /*32a70*/  STL [R1+0x4dd4], R14 ;  /* 0x004dd40e01007387 */ /* 0x0081e80000100800 */
[----:B0-----:R-:W2:Y:S01]  /*32a80*/  LDL.LU R14, [R1+0x790] ;  /* 0x00079000010e7983 */ /* 0x001ea20000300800 */
[----:B------:R-:W3:Y:S02]  /*32a90*/  LDL.LU R2, [R1+0x310] ;  /* 0x0003100001027983 */ /* 0x000ee40000300800 */
[----:B------:R-:W4:Y:S02]  /*32aa0*/  LDL.LU R4, [R1+0x2d4] ;  /* 0x0002d40001047983 */ /* 0x000f240000300800 */
[----:B------:R0:W-:Y:S01]  /*32ab0*/  STS.U16 [R0+0xd300], R26 ;  /* 0x00d3001a00007388 */ /* 0x0001e20000000400 */
[----:B------:R-:W3:Y:S04]  /*32ac0*/  LDL.LU R5, [R1+0x2cc] ;  /* 0x0002cc0001057983 */ /* 0x000ee80000300800 */
[----:B------:R1:W-:Y:S04]  /*32ad0*/  STS.U16 [R0+0xe200], R27 ;  /* 0x00e2001b00007388 */ /* 0x0003e80000000400 */
[----:B0-----:R-:W3:Y:S01]  /*32ae0*/  LDL.LU R26, [R1+0x294] ;  /* 0x00029400011a7983 */ /* 0x001ee20000300800 */
[----:B-1----:R-:W3:Y:S02]  /*32af0*/  LDL.LU R27, [R1+0x28c] ;  /* 0x00028c00011b7983 */ /* 0x002ee40000300800 */
        /* <DEDUP_REMOVED lines=22> */
[----:B--2---:R0:W-:Y:S04]  /*32c60*/  STS.U16 [R0+0xe300], R14 ;  /* 0x00e3000e00007388 */ /* 0x0041e80000000400 */
[----:B0-----:R-:W2:Y:S04]  /*32c70*/  LDL.LU R14, [R1+0x4dd4] ;  /* 0x004dd400010e7983 */ /* 0x001ea80000300800 */
[----:B--2---:R0:W-:Y:S04]  /*32c80*/  STS.U16 [R0+0xf200], R14 ;  /* 0x00f2000e00007388 */ /* 0x0041e80000000400 */
[----:B0-----:R-:W2:Y:S04]  /*32c90*/  LDL.LU R14, [R1+0x4dd0] ;  /* 0x004dd000010e7983 */ /* 0x001ea80000300800 */
[----:B--2---:R0:W-:Y:S04]  /*32ca0*/  STS.U16 [R0+0xf300], R14 ;  /* 0x00f3000e00007388 */ /* 0x0041e80000000400 */
[----:B0-----:R-:W2:Y:S04]  /*32cb0*/  LDL.LU R14, [R1+0x4dcc] ;  /* 0x004dcc00010e7983 */ /* 0x001ea80000300800 */
[----:B--2---:R0:W-:Y:S01]  /*32cc0*/  STS.U16 [R0+0x10200], R14 ;  /* 0x0102000e00007388 */ /* 0x0041e20000000400 */
[----:B---3--:R1:W-:Y:S02]  /*32cd0*/  STS.U16 [R0+0x10300], R2 ;  /* 0x0103000200007388 */ /* 0x0083e40000000400 */
[----:B----4-:R2:W-:Y:S02]  /*32ce0*/  STS.U16 [R0+0x11200], R4 ;  /* 0x0112000400007388 */ /* 0x0105e40000000400 */
[----:B------:R3:W-:Y:S01]  /*32cf0*/  STS.U16 [R0+0x11300], R5 ;  /* 0x0113000500007388 */ /* 0x0007e20000000400 */
[----:B------:R3:W-:Y:S01]  /*32d00*/  STS.U16 [R0+0x12200], R26 ;  /* 0x0122001a00007388 */ /* 0x0007e20000000400 */
[----:B------:R3:W-:Y:S03]  /*32d10*/  STS.U16 [R0+0x12300], R27 ;  /* 0x0123001b00007388 */ /* 0x0007e60000000400 */
[----:B0-----:R-:W4:Y:S01]  /*32d20*/  LDL.LU R14, [R1+0x4dc8] ;  /* 0x004dc800010e7983 */ /* 0x001f220000300800 */
[----:B-1----:R-:W4:Y:S02]  /*32d30*/  LDL.LU R2, [R1+0x4dc4] ;  /* 0x004dc40001027983 */ /* 0x002f240000300800 */
[----:B--2---:R-:W2:Y:S02]  /*32d40*/  LDL.LU R4, [R1+0x4dc0] ;  /* 0x004dc00001047983 */ /* 0x004ea40000300800 */
[----:B---3--:R-:W3:Y:S01]  /*32d50*/  LDL.LU R5, [R1+0x4dbc] ;  /* 0x004dbc0001057983 */ /* 0x008ee20000300800 */
[----:B------:R-:W2:Y:S01]  /*32d60*/  LDL.LU R26, [R1+0x4db8] ;  /* 0x004db800011a7983 */ /* 0x000ea20000300800 */
[----:B------:R-:W2:Y:S03]  /*32d70*/  LDL.LU R27, [R1+0x4db4] ;  /* 0x004db400011b7983 */ /* 0x000ea60000300800 */
[----:B------:R0:W-:Y:S04]  /*32d80*/  STS.U16 [R0+0x13200], R6 ;  /* 0x0132000600007388 */ /* 0x0001e80000000400 */
[----:B0-----:R-:W2:Y:S01]  /*32d90*/  LDL.LU R6, [R1+0xa9c] ;  /* 0x000a9c0001067983 */ /* 0x001ea20000300800 */
        /* <DEDUP_REMOVED lines=8> */
[----:B--2---:R0:W-:Y:S04]  /*32e20*/  STL [R1+0x4dac], R6 ;  /* 0x004dac0601007387 */ /* 0x0041e80000100800 */
        /* <DEDUP_REMOVED lines=13> */
[----:B------:R0:W-:Y:S01]  /*32f00*/  STS.U16 [R0+0x1d300], R25 ;  /* 0x01d3001900007388 */ /* 0x0001e20000000400 */
[----:B----4-:R-:W-:-:S05]  /*32f10*/  LOP3.LUT R2, R2, 0x7f, RZ, 0xc0, !PT ;  /* 0x0000007f02027812 */ /* 0x010fca00078ec0ff */
[----:B------:R-:W-:Y:S01]  /*32f20*/  IMAD.SHL.U32 R2, R2, 0x2, RZ ;  /* 0x0000000202027824 */ /* 0x000fe200078e00ff */
[----:B--2---:R1:W-:Y:S01]  /*32f30*/  STL [R1+0x4db0], R6 ;  /* 0x004db00601007387 */ /* 0x0043e20000100800 */
[----:B------:R-:W2:Y:S02]  /*32f40*/  LDL.LU R7, [R1+0xa98] ;  /* 0x000a980001077983 */ /* 0x000ea40000300800 */
[----:B------:R-:W4:Y:S02]  /*32f50*/  LDL.LU R28, [R1+0xa54] ;  /* 0x000a5400011c7983 */ /* 0x000f240000300800 */
[----:B------:R-:W2:Y:S01]  /*32f60*/  LDL.LU R29, [R1+0xa50] ;  /* 0x000a5000011d7983 */ /* 0x000ea20000300800 */
[----:B------:R-:W2:Y:S01]  /*32f70*/  LDL.LU R3, [R1+0xa0c] ;  /* 0x000a0c0001037983 */ /* 0x000ea20000300800 */
[----:B0-----:R-:W2:Y:S02]  /*32f80*/  LDL.LU R0, [R1+0xa08] ;  /* 0x000a080001007983 */ /* 0x001ea40000300800 */
[----:B------:R-:W2:Y:S02]  /*32f90*/  LDL.LU R15, [R1+0x9b0] ;  /* 0x0009b000010f7983 */ /* 0x000ea40000300800 */
[----:B------:R-:W2:Y:S01]  /*32fa0*/  LDL.LU R21, [R1+0x9ac] ;  /* 0x0009ac0001157983 */ /* 0x000ea20000300800 */
[----:B------:R-:W2:Y:S01]  /*32fb0*/  LDL.LU R19, [R1+0x968] ;  /* 0x0009680001137983 */ /* 0x000ea20000300800 */
[----:B------:R-:W2:Y:S02]  /*32fc0*/  LDL.LU R17, [R1+0x964] ;  /* 0x0009640001117983 */ /* 0x000ea40000300800 */
        /* <DEDUP_REMOVED lines=8> */
[----:B------:R-:W2:Y:S01]  /*33050*/  LDL.LU R20, [R1+0x80c] ;  /* 0x00080c0001147983 */ /* 0x000ea20000300800 */
[----:B-1----:R-:W-:Y:S01]  /*33060*/  LOP3.LUT R6, R2, 0x10, RZ, 0x3c, !PT ;  /* 0x0000001002067812 */ /* 0x002fe200078e3cff */
[----:B------:R-:W2:Y:S01]  /*33070*/  LDL.LU R22, [R1+0x808] ;  /* 0x0008080001167983 */ /* 0x000ea20000300800 */
[----:B------:R-:W2:Y:S02]  /*33080*/  LDL.LU R23, [R1+0x7cc] ;  /* 0x0007cc0001177983 */ /* 0x000ea40000300800 */
[----:B------:R-:W2:Y:S02]  /*33090*/  LDL.LU R24, [R1+0x7c8] ;  /* 0x0007c80001187983 */ /* 0x000ea40000300800 */
[----:B------:R-:W2:Y:S01]  /*330a0*/  LDL.LU R25, [R1+0x78c] ;  /* 0x00078c0001197983 */ /* 0x000ea20000300800 */
[----:B------:R-:W-:Y:S04]  /*330b0*/  STS.U16 [R6+0x1e200], R27 ;  /* 0x01e2001b06007388 */ /* 0x000fe80000000400 */
[----:B------:R0:W-:Y:S01]  /*330c0*/  STL [R1+0x4d14], R27 ;  /* 0x004d141b01007387 */ /* 0x0001e20000100800 */
[----:B------:R-:W-:Y:S01]  /*330d0*/  LOP3.LUT R2, R14, 0x20, RZ, 0x3c, !PT ;  /* 0x000000200e027812 */ /* 0x000fe200078e3cff */
[----:B------:R-:W-:Y:S02]  /*330e0*/  STS.U16 [R6+0x1e300], R26 ;  /* 0x01e3001a06007388 */ /* 0x000fe40000000400 */
[----:B---3--:R-:W-:Y:S01]  /*330f0*/  STS.U16 [R6+0x1f200], R5 ;  /* 0x01f2000506007388 */ /* 0x008fe20000000400 */
[----:B------:R-:W-:Y:S04]  /*33100*/  STS.U16 [R6+0x1f300], R4 ;  /* 0x01f3000406007388 */ /* 0x000fe80000000400 */
[----:B0-----:R-:W3:Y:S01]  /*33110*/  LDL.LU R27, [R1+0xae0] ;  /* 0x000ae000011b7983 */ /* 0x001ee20000300800 */
[----:B------:R0:W-:Y:S03]  /*33120*/  STL [R1+0x4d74], R14 ;  /* 0x004d740e01007387 */ /* 0x0001e60000100800 */
[----:B0-----:R-:W2:Y:S01]  /*33130*/  LDL.LU R14, [R1+0xae4] ;  /* 0x000ae400010e7983 */ /* 0x001ea20000300800 */
[----:B------:R0:W-:Y:S03]  /*33140*/  STL [R1+0x4d18], R26 ;  /* 0x004d181a01007387 */ /* 0x0001e60000100800 */
[----:B0-----:R-:W2:Y:S01]  /*33150*/  LDL.LU R26, [R1+0xb28] ;  /* 0x000b2800011a7983 */ /* 0x001ea20000300800 */
[----:B------:R-:W2:Y:S02]  /*33160*/  LDL.LU R5, [R1+0xb2c] ;  /* 0x000b2c0001057983 */ /* 0x000ea40000300800 */
[----:B------:R-:W2:Y:S02]  /*33170*/  LDL.LU R6, [R1+0x4db0] ;  /* 0x004db00001067983 */ /* 0x000ea40000300800 */
[----:B------:R-:W3:Y:S01]  /*33180*/  LDL.LU R4, [R1+0xb6c] ;  /* 0x000b6c0001047983 */ /* 0x000ee20000300800 */
[----:B--2---:R0:W-:Y:S04]  /*33190*/  STS.U16 [R2+0x400], R6 ;  /* 0x0004000602007388 */ /* 0x0041e80000000400 */
[----:B0-----:R-:W2:Y:S01]  /*331a0*/  LDL.LU R6, [R1+0x4dac] ;  /* 0x004dac0001067983 */ /* 0x001ea20000300800 */
[----:B---3--:R-:W-:Y:S02]  /*331b0*/  STS.U16 [R2+0x500], R4 ;  /* 0x0005000402007388 */ /* 0x008fe40000000400 */
[----:B------:R-:W-:Y:S02]  /*331c0*/  STS.U16 [R2+0x1400], R5 ;  /* 0x0014000502007388 */ /* 0x000fe40000000400 */
[----:B------:R-:W-:Y:S01]  /*331d0*/  STS.U16 [R2+0x1500], R26 ;  /* 0x0015001a02007388 */ /* 0x000fe20000000400 */
[----:B------:R-:W-:Y:S01]  /*331e0*/  STS.U16 [R2+0x2400], R14 ;  /* 0x0024000e02007388 */ /* 0x000fe20000000400 */
[----:B------:R-:W-:Y:S03]  /*331f0*/  STS.U16 [R2+0x2500], R27 ;  /* 0x0025001b02007388 */ /* 0x000fe60000000400 */
[----:B--2---:R-:W-:Y:S01]  /*33200*/  STS.U16 [R2+0x3400], R6 ;  /* 0x0034000602007388 */ /* 0x004fe20000000400 */
[----:B------:R-:W-:Y:S02]  /*33210*/  STS.U16 [R2+0x3500], R7 ;  /* 0x0035000702007388 */ /* 0x000fe40000000400 */
[----:B----4-:R-:W-:Y:S02]  /*33220*/  STS.U16 [R2+0x4400], R28 ;  /* 0x0044001c02007388 */ /* 0x010fe40000000400 */
[----:B------:R-:W-:Y:S01]  /*33230*/  STS.U16 [R2+0x4500], R29 ;  /* 0x0045001d02007388 */ /* 0x000fe20000000400 */
[----:B------:R-:W-:Y:S01]  /*33240*/  STS.U16 [R2+0x5400], R3 ;  /* 0x0054000302007388 */ /* 0x000fe20000000400 */
[----:B------:R0:W-:Y:S03]  /*33250*/  STS.U16 [R2+0x5500], R0 ;  /* 0x0055000002007388 */ /* 0x0001e60000000400 */
[----:B0-----:R-:W2:Y:S04]  /*33260*/  LDL.LU R0, [R1+0x308] ;  /* 0x0003080001007983 */ /* 0x001ea80000300800 */
[----:B--2---:R0:W-:Y:S04]  /*33270*/  STL [R1+0x4da0], R0 ;  /* 0x004da00001007387 */ /* 0x0041e80000100800 */
[----:B0-----:R-:W2:Y:S04]  /*33280*/  LDL.LU R0, [R1+0x358] ;  /* 0x0003580001007983 */ /* 0x001ea80000300800 */
        /* <DEDUP_REMOVED lines=18> */
[----:B------:R-:W-:Y:S03]  /*333b0*/  STS.U16 [R2+0xe400], R25 ;  /* 0x00e4001902007388 */ /* 0x000fe60000000400 */
        /* <DEDUP_REMOVED lines=39> */
[----:B------:R3:W-:Y:S04]  /*33630*/  STS.U16 [R2+0x12400], R25 ;  /* 0x0124001902007388 */ /* 0x0007e80000000400 */
[----:B0-----:R-:W4:Y:S01]  /*33640*/  LDL.LU R0, [R1+0x4d9c] ;  /* 0x004d9c0001007983 */ /* 0x001f220000300800 */
[----:B-1----:R-:W4:Y:S02]  /*33650*/  LDL.LU R9, [R1+0x4d98] ;  /* 0x004d980001097983 */ /* 0x002f240000300800 */
[----:B--2---:R-:W2:Y:S02]  /*33660*/  LDL.LU R8, [R1+0x4d94] ;  /* 0x004d940001087983 */ /* 0x004ea40000300800 */
[----:B---3--:R-:W3:Y:S01]  /*33670*/  LDL.LU R24, [R1+0x4d90] ;  /* 0x004d900001187983 */ /* 0x008ee20000300800 */
[----:B------:R-:W2:Y:S04]  /*33680*/  LDL.LU R25, [R1+0x4d8c] ;  /* 0x004d8c0001197983 */ /* 0x000ea80000300800 */
        /* <DEDUP_REMOVED lines=22> */
[----:B------:R-:W-:Y:S01]  /*337f0*/  STS.U16 [R2+0x1d500], R23 ;  /* 0x01d5001702007388 */ /* 0x000fe20000000400 */
[----:B--2---:R-:W-:Y:S04]  /*33800*/  STS.U16 [R2+0x1e400], R25 ;  /* 0x01e4001902007388 */ /* 0x004fe80000000400 */
[----:B------:R-:W-:Y:S01]  /*33810*/  STL [R1+0x4d1c], R25 ;  /* 0x004d1c1901007387 */ /* 0x000fe20000100800 */
[----:B---3--:R-:W-:Y:S02]  /*33820*/  STS.U16 [R2+0x1e500], R24 ;  /* 0x01e5001802007388 */ /* 0x008fe40000000400 */
[----:B------:R0:W-:Y:S02]  /*33830*/  STL [R1+0x4d20], R24 ;  /* 0x004d201801007387 */ /* 0x0001e40000100800 */
[----:B0-----:R-:W2:Y:S01]  /*33840*/  LDL.LU R24, [R1+0xad0] ;  /* 0x000ad00001187983 */ /* 0x001ea20000300800 */
[----:B----4-:R-:W-:-:S02]  /*33850*/  IMAD.SHL.U32 R20, R0, 0x2, RZ ;  /* 0x0000000200147824 */ /* 0x010fc400078e00ff */
[----:B------:R-:W-:Y:S02]  /*33860*/  STS.U16 [R2+0x1f400], R8 ;  /* 0x01f4000802007388 */ /* 0x000fe40000000400 */
[----:B------:R-:W-:Y:S01]  /*33870*/  STS.U16 [R2+0x1f500], R9 ;  /* 0x01f5000902007388 */ /* 0x000fe20000000400 */
[----:B------:R-:W-:Y:S01]  /*33880*/  LOP3.LUT R18, R20, 0x30, RZ, 0x3c, !PT ;  /* 0x0000003014127812 */ /* 0x000fe200078e3cff */
        /* <DEDUP_REMOVED lines=25> */
[----:B------:R0:W-:Y:S04]  /*33a20*/  STL [R1+0x4d24], R8 ;  /* 0x004d240801007387 */ /* 0x0001e80000100800 */
[----:B0-----:R-:W3:Y:S01]  /*33a30*/  LDL.LU R8, [R1+0xad8] ;  /* 0x000ad80001087983 */ /* 0x001ee20000300800 */
[----:B------:R0:W-:Y:S03]  /*33a40*/  STL [R1+0x4d78], R20 ;  /* 0x004d781401007387 */ /* 0x0001e60000100800 */
[----:B0-----:R-:W3:Y:S01]  /*33a50*/  LDL.LU R20, [R1+0xb18] ;  /* 0x000b180001147983 */ /* 0x001ee20000300800 */
[----:B------:R0:W-:Y:S03]  /*33a60*/  STL [R1+0x4d28], R9 ;  /* 0x004d280901007387 */ /* 0x0001e60000100800 */
[----:B0-----:R-:W3:Y:S01]  /*33a70*/  LDL.LU R9, [R1+0xb20] ;  /* 0x000b200001097983 */ /* 0x001ee20000300800 */
[----:B------:R-:W-:Y:S02]  /*33a80*/  STL [R1+0x4bc4], R2 ;  /* 0x004bc40201007387 */ /* 0x000fe40000100800 */
[----:B------:R0:W-:Y:S02]  /*33a90*/  STL [R1+0x4d2c], R2 ;  /* 0x004d2c0201007387 */ /* 0x0001e40000100800 */
[----:B0-----:R-:W3:Y:S04]  /*33aa0*/  LDL.LU R2, [R1+0xb60] ;  /* 0x000b600001027983 */ /* 0x001ee80000300800 */
[----:B--2---:R0:W-:Y:S04]  /*33ab0*/  STS.U16 [R18+0x600], R24 ;  /* 0x0006001812007388 */ /* 0x0041e80000000400 */
[----:B0-----:R-:W2:Y:S04]  /*33ac0*/  LDL.LU R24, [R1+0x4d88] ;  /* 0x004d880001187983 */ /* 0x001ea80000300800 */
[----:B---3--:R-:W-:Y:S01]  /*33ad0*/  STS.U16 [R18+0x700], R2 ;  /* 0x0007000212007388 */ /* 0x008fe20000000400 */
[----:B------:R-:W-:Y:S02]  /*33ae0*/  STS.U16 [R18+0x1600], R9 ;  /* 0x0016000912007388 */ /* 0x000fe40000000400 */
[----:B------:R0:W-:Y:S02]  /*33af0*/  STS.U16 [R18+0x1700], R20 ;  /* 0x0017001412007388 */ /* 0x0001e40000000400 */
        /* <DEDUP_REMOVED lines=28> */
[----:B---3--:R0:W-:Y:S04]  /*33cc0*/  STL [R1+0x4d84], R20 ;  /* 0x004d841401007387 */ /* 0x0081e80000100800 */
[----:B0-----:R-:W2:Y:S01]  /*33cd0*/  LDL.LU R20, [R1+0x778] ;  /* 0x0007780001147983 */ /* 0x001ea20000300800 */
[----:B------:R-:W3:Y:S02]  /*33ce0*/  LDL.LU R14, [R1+0x2f0] ;  /* 0x0002f000010e7983 */ /* 0x000ee40000300800 */
[----:B------:R-:W4:Y:S01]  /*33cf0*/  LDL.LU R12, [R1+0x2b4] ;  /* 0x0002b400010c7983 */ /* 0x000f220000300800 */
[----:B------:R0:W-:Y:S01]  /*33d00*/  STS.U16 [R18+0xd700], R22 ;  /* 0x00d7001612007388 */ /* 0x0001e20000000400 */
[----:B------:R-:W3:Y:S02]  /*33d10*/  LDL.LU R11, [R1+0x2b0] ;  /* 0x0002b000010b7983 */ /* 0x000ee40000300800 */
[----:B------:R1:W-:Y:S01]  /*33d20*/  STS.U16 [R18+0xe600], R23 ;  /* 0x00e6001712007388 */ /* 0x0003e20000000400 */
        /* <DEDUP_REMOVED lines=42> */
[----:B------:R0:W-:Y:S01]  /*33fd0*/  STS.U16 [R18+0x13600], R2 ;  /* 0x0136000212007388 */ /* 0x0001e20000000400 */
[----:B------:R1:W-:Y:S02]  /*33fe0*/  STS.U16 [R18+0x13700], R9 ;  /* 0x0137000912007388 */ /* 0x0003e40000000400 */
[----:B------:R0:W-:Y:S02]  /*33ff0*/  STS.U16 [R18+0x14600], R8 ;  /* 0x0146000812007388 */ /* 0x0001e40000000400 */
[----:B------:R0:W-:Y:S01]  /*34000*/  STS.U16 [R18+0x14700], R24 ;  /* 0x0147001812007388 */ /* 0x0001e20000000400 */
[----:B------:R0:W-:Y:S01]  /*34010*/  STS.U16 [R18+0x15600], R25 ;  /* 0x0156001912007388 */ /* 0x0001e20000000400 */
[----:B------:R1:W-:Y:S02]  /*34020*/  STS.U16 [R18+0x15700], R4 ;  /* 0x0157000412007388 */ /* 0x0003e40000000400 */
[----:B------:R1:W-:Y:S02]  /*34030*/  STS.U16 [R18+0x16600], R5 ;  /* 0x0166000512007388 */ /* 0x0003e40000000400 */
[----:B------:R-:W-:Y:S01]  /*34040*/  STS.U16 [R18+0x16700], R26 ;  /* 0x0167001a12007388 */ /* 0x000fe20000000400 */
[----:B------:R-:W-:Y:S01]  /*34050*/  STS.U16 [R18+0x17600], R27 ;  /* 0x0176001b12007388 */ /* 0x000fe20000000400 */
[----:B------:R-:W-:Y:S02]  /*34060*/  STS.U16 [R18+0x17700], R6 ;  /* 0x0177000612007388 */ /* 0x000fe40000000400 */
[----:B------:R-:W-:Y:S02]  /*34070*/  STS.U16 [R18+0x18600], R7 ;  /* 0x0186000712007388 */ /* 0x000fe40000000400 */
[----:B------:R-:W-:Y:S01]  /*34080*/  STS.U16 [R18+0x18700], R28 ;  /* 0x0187001c12007388 */ /* 0x000fe20000000400 */
[----:B------:R1:W-:Y:S01]  /*34090*/  STS.U16 [R18+0x19600], R29 ;  /* 0x0196001d12007388 */ /* 0x0003e20000000400 */
[----:B------:R1:W-:Y:S03]  /*340a0*/  STS.U16 [R18+0x19700], R3 ;  /* 0x0197000312007388 */ /* 0x0003e60000000400 */
[----:B0-----:R-:W3:Y:S01]  /*340b0*/  LDL.LU R2, [R1+0xb08] ;  /* 0x000b080001027983 */ /* 0x001ee20000300800 */
[----:B------:R-:W-:Y:S02]  /*340c0*/  STS.U16 [R18+0x1a600], R15 ;  /* 0x01a6000f12007388 */ /* 0x000fe40000000400 */
[----:B-1----:R-:W3:Y:S01]  /*340d0*/  LDL.LU R9, [R1+0xac8] ;  /* 0x000ac80001097983 */ /* 0x002ee20000300800 */
[----:B------:R-:W-:Y:S04]  /*340e0*/  STS.U16 [R18+0x1a700], R21 ;  /* 0x01a7001512007388 */ /* 0x000fe80000000400 */
[----:B------:R-:W3:Y:S04]  /*340f0*/  LDL.LU R8, [R1+0xac0] ;  /* 0x000ac00001087983 */ /* 0x000ee80000300800 */
[----:B------:R-:W-:Y:S01]  /*34100*/  STS.U16 [R18+0x1b600], R19 ;  /* 0x01b6001312007388 */ /* 0x000fe20000000400 */
[----:B------:R-:W3:Y:S02]  /*34110*/  LDL.LU R24, [R1+0xa80] ;  /* 0x000a800001187983 */ /* 0x000ee40000300800 */
[----:B------:R-:W-:Y:S02]  /*34120*/  STS.U16 [R18+0x1b700], R17 ;  /* 0x01b7001112007388 */ /* 0x000fe40000000400 */
[----:B------:R-:W3:Y:S01]  /*34130*/  LDL.LU R25, [R1+0xa78] ;  /* 0x000a780001197983 */ /* 0x000ee20000300800 */
[----:B------:R-:W-:Y:S04]  /*34140*/  STS.U16 [R18+0x1c600], R13 ;  /* 0x01c6000d12007388 */ /* 0x000fe80000000400 */
[----:B------:R-:W3:Y:S01]  /*34150*/  LDL.LU R4, [R1+0xa38] ;  /* 0x000a380001047983 */ /* 0x000ee20000300800 */
[----:B------:R-:W-:Y:S02]  /*34160*/  STS.U16 [R18+0x1c700], R0 ;  /* 0x01c7000012007388 */ /* 0x000fe40000000400 */
[----:B------:R-:W3:Y:S02]  /*34170*/  LDL.LU R5, [R1+0xa30] ;  /* 0x000a300001057983 */ /* 0x000ee40000300800 */
[----:B------:R-:W-:Y:S01]  /*34180*/  STS.U16 [R18+0x1d600], R10 ;  /* 0x01d6000a12007388 */ /* 0x000fe20000000400 */
[----:B------:R-:W3:Y:S04]  /*34190*/  LDL.LU R29, [R1+0x9f0] ;  /* 0x0009f000011d7983 */ /* 0x000ee80000300800 */
[----:B------:R0:W-:Y:S01]  /*341a0*/  STS.U16 [R18+0x1d700], R16 ;  /* 0x01d7001012007388 */ /* 0x0001e20000000400 */
[----:B------:R-:W3:Y:S03]  /*341b0*/  LDL.LU R3, [R1+0x9e8] ;  /* 0x0009e80001037983 */ /* 0x000ee60000300800 */
[----:B0-----:R-:W4:Y:S04]  /*341c0*/  LDL.LU R16, [R1+0x994] ;  /* 0x0009940001107983 */ /* 0x001f280000300800 */
[----:B--2---:R-:W-:Y:S04]  /*341d0*/  STS.U16 [R18+0x1e600], R23 ;  /* 0x01e6001712007388 */ /* 0x004fe80000000400 */
[----:B------:R0:W-:Y:S01]  /*341e0*/  STL [R1+0x4d30], R23 ;  /* 0x004d301701007387 */ /* 0x0001e20000100800 */
[----:B------:R-:W-:Y:S03]  /*341f0*/  STS.U16 [R18+0x1e700], R22 ;  /* 0x01e7001612007388 */ /* 0x000fe60000000400 */
[----:B0-----:R-:W2:Y:S01]  /*34200*/  LDL.LU R23, [R1+0xb10] ;  /* 0x000b100001177983 */ /* 0x001ea20000300800 */
[----:B------:R0:W-:Y:S03]  /*34210*/  STL [R1+0x4d34], R22 ;  /* 0x004d341601007387 */ /* 0x0001e60000100800 */
[----:B0-----:R-:W2:Y:S01]  /*34220*/  LDL.LU R22, [R1+0xb50] ;  /* 0x000b500001167983 */ /* 0x001ea20000300800 */
        /* <DEDUP_REMOVED lines=11> */
[----:B---3--:R-:W-:Y:S04]  /*342e0*/  STS.U16 [R18+0x1f600], R11 ;  /* 0x01f6000b12007388 */ /* 0x008fe80000000400 */
[----:B------:R0:W-:Y:S04]  /*342f0*/  STL [R1+0x4d48], R11 ;  /* 0x004d480b01007387 */ /* 0x0001e80000100800 */
[----:B0-----:R-:W3:Y:S01]  /*34300*/  LDL.LU R11, [R1+0xb58] ;  /* 0x000b5800010b7983 */ /* 0x001ee20000300800 */
[----:B------:R0:W-:Y:S01]  /*34310*/  STS.U16 [R18+0x1f700], R12 ;  /* 0x01f7000c12007388 */ /* 0x0001e20000000400 */
[----:B----4-:R-:W-:-:S02]  /*34320*/  LOP3.LUT R10, R20, 0x40, RZ, 0x3c, !PT ;  /* 0x00000040140a7812 */ /* 0x010fc400078e3cff */
[----:B0-----:R-:W4:Y:S01]  /*34330*/  LDL.LU R18, [R1+0x7f0] ;  /* 0x0007f00001127983 */ /* 0x001f220000300800 */
[----:B------:R-:W4:Y:S02]  /*34340*/  LDL.LU R20, [R1+0x7e8] ;  /* 0x0007e80001147983 */ /* 0x000f240000300800 */
[----:B------:R-:W-:Y:S01]  /*34350*/  STL [R1+0x4d4c], R12 ;  /* 0x004d4c0c01007387 */ /* 0x000fe20000100800 */
[----:B---3--:R-:W-:Y:S01]  /*34360*/  STS.U16 [R10+0x800], R11 ;  /* 0x0008000b0a007388 */ /* 0x008fe20000000400 */
[----:B--2---:R-:W-:Y:S02]  /*34370*/  STS.U16 [R10+0x900], R22 ;  /* 0x000900160a007388 */ /* 0x004fe40000000400 */
        /* <DEDUP_REMOVED lines=8> */
[----:B------:R0:W-:Y:S02]  /*34400*/  STS.U16 [R10+0x5800], R29 ;  /* 0x0058001d0a007388 */ /* 0x0001e40000000400 */
[----:B------:R1:W-:Y:S01]  /*34410*/  STS.U16 [R10+0x5900], R3 ;  /* 0x005900030a007388 */ /* 0x0003e20000000400 */
[----:B------:R2:W-:Y:S04]  /*34420*/  STS.U16 [R10+0x6800], R16 ;  /* 0x006800100a007388 */ /* 0x0005e80000000400 */
[----:B0-----:R-:W3:Y:S01]  /*34430*/  LDL.LU R29, [R1+0x7b0] ;  /* 0x0007b000011d7983 */ /* 0x001ee20000300800 */
[----:B-1----:R-:W3:Y:S02]  /*34440*/  LDL.LU R3, [R1+0x7a8] ;  /* 0x0007a80001037983 */ /* 0x002ee40000300800 */
[----:B--2---:R-:W2:Y:S02]  /*34450*/  LDL.LU R16, [R1+0x774] ;  /* 0x0007740001107983 */ /* 0x004ea40000300800 */
[----:B------:R-:W-:Y:S01]  /*34460*/  STS.U16 [R10+0x6900], R26 ;  /* 0x0069001a0a007388 */ /* 0x000fe20000000400 */
[----:B------:R-:W-:Y:S01]  /*34470*/  STS.U16 [R10+0x7800], R27 ;  /* 0x0078001b0a007388 */ /* 0x000fe20000000400 */
[----:B------:R-:W-:Y:S02]  /*34480*/  STS.U16 [R10+0x7900], R6 ;  /* 0x007900060a007388 */ /* 0x000fe40000000400 */
[----:B------:R-:W-:Y:S02]  /*34490*/  STS.U16 [R10+0x8800], R7 ;  /* 0x008800070a007388 */ /* 0x000fe40000000400 */
[----:B------:R-:W-:Y:S01]  /*344a0*/  STS.U16 [R10+0x8900], R28 ;  /* 0x0089001c0a007388 */ /* 0x000fe20000000400 */
[----:B------:R0:W-:Y:S01]  /*344b0*/  STS.U16 [R10+0x9800], R15 ;  /* 0x0098000f0a007388 */ /* 0x0001e20000000400 */
[----:B------:R-:W-:Y:S02]  /*344c0*/  STS.U16 [R10+0x9900], R21 ;  /* 0x009900150a007388 */ /* 0x000fe40000000400 */
[----:B------:R-:W-:Y:S02]  /*344d0*/  STS.U16 [R10+0xa800], R19 ;  /* 0x00a800130a007388 */ /* 0x000fe40000000400 */
[----:B------:R1:W-:Y:S01]  /*344e0*/  STS.U16 [R10+0xa900], R17 ;  /* 0x00a900110a007388 */ /* 0x0003e20000000400 */
[----:B------:R1:W-:Y:S01]  /*344f0*/  STS.U16 [R10+0xb800], R13 ;  /* 0x00b8000d0a007388 */ /* 0x0003e20000000400 */
[----:B------:R-:W-:Y:S02]  /*34500*/  STS.U16 [R10+0xb900], R0 ;  /* 0x00b900000a007388 */ /* 0x000fe40000000400 */
[----:B----4-:R4:W-:Y:S02]  /*34510*/  STS.U16 [R10+0xc800], R18 ;  /* 0x00c800120a007388 */ /* 0x0109e40000000400 */
[----:B------:R4:W-:Y:S01]  /*34520*/  STS.U16 [R10+0xc900], R20 ;  /* 0x00c900140a007388 */ /* 0x0009e20000000400 */
[----:B0-----:R-:W2:Y:S01]  /*34530*/  LDL.LU R15, [R1+0x76c] ;  /* 0x00076c00010f7983 */ /* 0x001ea20000300800 */
[----:B-1----:R-:W2:Y:S03]  /*34540*/  LDL.LU R17, [R1+0x340] ;  /* 0x0003400001117983 */ /* 0x002ea60000300800 */
[----:B------:R-:W2:Y:S01]  /*34550*/  LDL.LU R13, [R1+0x328] ;  /* 0x00032800010d7983 */ /* 0x000ea20000300800 */
[----:B----4-:R-:W4:Y:S02]  /*34560*/  LDL.LU R18, [R1+0x2ec] ;  /* 0x0002ec0001127983 */ /* 0x010f240000300800 */
        /* <DEDUP_REMOVED lines=20> */
[----:B---3--:R0:W-:Y:S01]  /*346b0*/  STS.U16 [R10+0xd800], R29 ;  /* 0x00d8001d0a007388 */ /* 0x0081e20000000400 */
[----:B------:R-:W-:Y:S02]  /*346c0*/  STS.U16 [R10+0xd900], R3 ;  /* 0x00d900030a007388 */ /* 0x000fe40000000400 */
[----:B--2---:R1:W-:Y:S01]  /*346d0*/  STS.U16 [R10+0xe800], R16 ;  /* 0x00e800100a007388 */ /* 0x0043e20000000400 */
[----:B0-----:R-:W2:Y:S04]  /*346e0*/  LDL.LU R29, [R1+0x98] ;  /* 0x00009800011d7983 */ /* 0x001ea80000300800 */
[----:B-1----:R-:W3:Y:S01]  /*346f0*/  LDL.LU R16, [R1+0x6c] ;  /* 0x00006c0001107983 */ /* 0x002ee20000300800 */
[----:B------:R-:W3:Y:S03]  /*34700*/  LDL.LU R3, [R1+0x68] ;  /* 0x0000680001037983 */ /* 0x000ee60000300800 */
[----:B------:R0:W-:Y:S01]  /*34710*/  STS.U16 [R10+0xe900], R15 ;  /* 0x00e9000f0a007388 */ /* 0x0001e20000000400 */
[----:B------:R1:W-:Y:S03]  /*34720*/  STS.U16 [R10+0xf800], R17 ;  /* 0x00f800110a007388 */ /* 0x0003e60000000400 */
[----:B------:R4:W-:Y:S02]  /*34730*/  STS.U16 [R10+0xf900], R13 ;  /* 0x00f9000d0a007388 */ /* 0x0009e40000000400 */
[----:B----4-:R4:W-:Y:S02]  /*34740*/  STS.U16 [R10+0x10800], R18 ;  /* 0x010800120a007388 */ /* 0x0109e40000000400 */
[----:B------:R4:W-:Y:S01]  /*34750*/  STS.U16 [R10+0x10900], R20 ;  /* 0x010900140a007388 */ /* 0x0009e20000000400 */
[----:B------:R-:W-:Y:S03]  /*34760*/  STS.U16 [R10+0x11800], R12 ;  /* 0x0118000c0a007388 */ /* 0x000fe60000000400 */
[----:B------:R-:W-:Y:S01]  /*34770*/  STS.U16 [R10+0x11900], R11 ;  /* 0x0119000b0a007388 */ /* 0x000fe20000000400 */
[----:B------:R-:W-:Y:S03]  /*34780*/  STS.U16 [R10+0x12800], R22 ;  /* 0x012800160a007388 */ /* 0x000fe60000000400 */
[----:B0-----:R-:W3:Y:S01]  /*34790*/  LDL.LU R15, [R1+0x3c] ;  /* 0x00003c00010f7983 */ /* 0x001ee20000300800 */
[----:B------:R-:W-:Y:S02]  /*347a0*/  STS.U16 [R10+0x12900], R23 ;  /* 0x012900170a007388 */ /* 0x000fe40000000400 */
[----:B-1----:R-:W3:Y:S02]  /*347b0*/  LDL.LU R17, [R1+0x4d60] ;  /* 0x004d600001117983 */ /* 0x002ee40000300800 */
[----:B------:R-:W-:Y:S01]  /*347c0*/  STS.U16 [R10+0x13800], R2 ;  /* 0x013800020a007388 */ /* 0x000fe20000000400 */
[----:B------:R-:W3:Y:S04]  /*347d0*/  LDL.LU R13, [R1+0x4d5c] ;  /* 0x004d5c00010d7983 */ /* 0x000ee80000300800 */
[----:B------:R-:W-:Y:S01]  /*347e0*/  STS.U16 [R10+0x13900], R9 ;  /* 0x013900090a007388 */ /* 0x000fe20000000400 */
[----:B----4-:R-:W4:Y:S02]  /*347f0*/  LDL.LU R18, [R1+0x4d58] ;  /* 0x004d580001127983 */ /* 0x010f240000300800 */
[----:B------:R-:W-:Y:S02]  /*34800*/  STS.U16 [R10+0x14800], R8 ;  /* 0x014800080a007388 */ /* 0x000fe40000000400 */
[----:B------:R-:W4:Y:S01]  /*34810*/  LDL.LU R20, [R1+0x4d54] ;  /* 0x004d540001147983 */ /* 0x000f220000300800 */
[----:B------:R0:W-:Y:S01]  /*34820*/  STS.U16 [R10+0x14900], R21 ;  /* 0x014900150a007388 */ /* 0x0001e20000000400 */
[----:B------:R1:W-:Y:S02]  /*34830*/  STS.U16 [R10+0x15800], R19 ;  /* 0x015800130a007388 */ /* 0x0003e40000000400 */
[----:B------:R1:W-:Y:S02]  /*34840*/  STS.U16 [R10+0x15900], R0 ;  /* 0x015900000a007388 */ /* 0x0003e40000000400 */
[----:B------:R-:W-:Y:S01]  /*34850*/  STS.U16 [R10+0x16800], R24 ;  /* 0x016800180a007388 */ /* 0x000fe20000000400 */
[----:B------:R-:W-:Y:S04]  /*34860*/  STS.U16 [R10+0x16900], R25 ;  /* 0x016900190a007388 */ /* 0x000fe80000000400 */
[----:B0-----:R-:W4:Y:S01]  /*34870*/  LDL.LU R21, [R1+0x38] ;  /* 0x0000380001157983 */ /* 0x001f220000300800 */
[----:B-1----:R-:W4:Y:S02]  /*34880*/  LDL.LU R19, [R1+0xc] ;  /* 0x00000c0001137983 */ /* 0x002f240000300800 */
[----:B------:R-:W4:Y:S02]  /*34890*/  LDL.LU R0, [R1+0x8] ;  /* 0x0000080001007983 */ /* 0x000f240000300800 */
[----:B------:R-:W-:Y:S01]  /*348a0*/  STS.U16 [R10+0x17800], R4 ;  /* 0x017800040a007388 */ /* 0x000fe20000000400 */
[----:B------:R-:W-:Y:S01]  /*348b0*/  STS.U16 [R10+0x17900], R5 ;  /* 0x017900050a007388 */ /* 0x000fe20000000400 */
[----:B------:R-:W-:Y:S02]  /*348c0*/  STS.U16 [R10+0x18800], R26 ;  /* 0x0188001a0a007388 */ /* 0x000fe40000000400 */
[----:B------:R-:W-:Y:S02]  /*348d0*/  STS.U16 [R10+0x18900], R27 ;  /* 0x0189001b0a007388 */ /* 0x000fe40000000400 */
[----:B------:R-:W-:Y:S01]  /*348e0*/  STS.U16 [R10+0x19800], R6 ;  /* 0x019800060a007388 */ /* 0x000fe20000000400 */
[----:B------:R-:W-:Y:S01]  /*348f0*/  STS.U16 [R10+0x19900], R7 ;  /* 0x019900070a007388 */ /* 0x000fe20000000400 */
[----:B------:R-:W-:Y:S03]  /*34900*/  STS.U16 [R10+0x1a800], R28 ;  /* 0x01a8001c0a007388 */ /* 0x000fe60000000400 */
[----:B--2---:R-:W-:Y:S04]  /*34910*/  STS.U16 [R10+0x1a900], R29 ;  /* 0x01a9001d0a007388 */ /* 0x004fe80000000400 */
[----:B---3--:R0:W-:Y:S04]  /*34920*/  STS.U16 [R10+0x1b800], R16 ;  /* 0x01b800100a007388 */ /* 0x0081e80000000400 */
[----:B0-----:R-:W2:Y:S01]  /*34930*/  LDL.LU R16, [R1+0xb4c] ;  /* 0x000b4c0001107983 */ /* 0x001ea20000300800 */
        /* <DEDUP_REMOVED lines=11> */
[----:B------:R-:W3:Y:S04]  /*349f0*/  LDL.LU R28, [R1+0x988] ;  /* 0x00098800011c7983 */ /* 0x000ee80000300800 */
[----:B------:R0:W-:Y:S01]  /*34a00*/  STS.U16 [R10+0x1b900], R3 ;  /* 0x01b900030a007388 */ /* 0x0001e20000000400 */
[----:B------:R-:W3:Y:S02]  /*34a10*/  LDL.LU R29, [R1+0x984] ;  /* 0x00098400011d7983 */ /* 0x000ee40000300800 */
[----:B------:R1:W-:Y:S01]  /*34a20*/  STS.U16 [R10+0x1c800], R15 ;  /* 0x01c8000f0a007388 */ /* 0x0003e20000000400 */
[----:B0-----:R-:W3:Y:S01]  /*34a30*/  LDL.LU R3, [R1+0x940] ;  /* 0x0009400001037983 */ /* 0x001ee20000300800 */
[----:B------:R-:W3:Y:S03]  /*34a40*/  LDL.LU R27, [R1+0x93c] ;  /* 0x00093c00011b7983 */ /* 0x000ee60000300800 */
[----:B----4-:R0:W-:Y:S01]  /*34a50*/  STS.U16 [R10+0x1c900], R21 ;  /* 0x01c900150a007388 */ /* 0x0101e20000000400 */
[----:B-1----:R-:W4:Y:S02]  /*34a60*/  LDL.LU R15, [R1+0x8e8] ;  /* 0x0008e800010f7983 */ /* 0x002f240000300800 */
[----:B------:R1:W-:Y:S02]  /*34a70*/  STS.U16 [R10+0x1d800], R19 ;  /* 0x01d800130a007388 */ /* 0x0003e40000000400 */
[----:B------:R1:W-:Y:S01]  /*34a80*/  STS.U16 [R10+0x1d900], R0 ;  /* 0x01d900000a007388 */ /* 0x0003e20000000400 */
[----:B0-----:R-:W4:Y:S01]  /*34a90*/  LDL.LU R21, [R1+0x8e4] ;  /* 0x0008e40001157983 */ /* 0x001f220000300800 */
[----:B-1----:R-:W4:Y:S02]  /*34aa0*/  LDL.LU R19, [R1+0x8a4] ;  /* 0x0008a40001137983 */ /* 0x002f240000300800 */
[----:B------:R-:W4:Y:S01]  /*34ab0*/  LDL.LU R0, [R1+0x8a0] ;  /* 0x0008a00001007983 */ /* 0x000f220000300800 */
[C---:B------:R-:W-:Y:S01]  /*34ac0*/  LOP3.LUT R22, R14.reuse, 0x50, RZ, 0x3c, !PT ;  /* 0x000000500e167812 */ /* 0x040fe200078e3cff */
[----:B------:R-:W-:Y:S01]  /*34ad0*/  STS.U16 [R10+0x1e800], R20 ;  /* 0x01e800140a007388 */ /* 0x000fe20000000400 */
[----:B------:R-:W-:Y:S02]  /*34ae0*/  STS.U16 [R10+0x1e900], R18 ;  /* 0x01e900120a007388 */ /* 0x000fe40000000400 */
[----:B------:R-:W-:Y:S01]  /*34af0*/  STS.U16 [R10+0x1f800], R13 ;  /* 0x01f8000d0a007388 */ /* 0x000fe20000000400 */
[----:B------:R-:W-:Y:S01]  /*34b00*/  STL [R1+0x4d50], R20 ;  /* 0x004d501401007387 */ /* 0x000fe20000100800 */
[----:B------:R0:W-:Y:S03]  /*34b10*/  STS.U16 [R10+0x1f900], R17 ;  /* 0x01f900110a007388 */ /* 0x0001e60000000400 */
[----:B0-----:R-:W4:Y:S04]  /*34b20*/  LDL.LU R10, [R1+0x864] ;  /* 0x00086400010a7983 */ /* 0x001f280000300800 */
[----:B--2---:R0:W-:Y:S04]  /*34b30*/  STS.U16 [R22+0xa00], R16 ;  /* 0x000a001016007388 */ /* 0x0041e80000000400 */
[----:B0-----:R-:W2:Y:S01]  /*34b40*/  LDL.LU R16, [R1+0x860] ;  /* 0x0008600001107983 */ /* 0x001ea20000300800 */
[----:B---3--:R-:W-:Y:S03]  /*34b50*/  STS.U16 [R22+0xb00], R23 ;  /* 0x000b001716007388 */ /* 0x008fe60000000400 */
[----:B------:R-:W-:Y:S01]  /*34b60*/  STS.U16 [R22+0x1a00], R2 ;  /* 0x001a000216007388 */ /* 0x000fe20000000400 */
[----:B------:R-:W-:Y:S03]  /*34b70*/  STS.U16 [R22+0x1b00], R9 ;  /* 0x001b000916007388 */ /* 0x000fe60000000400 */
        /* <DEDUP_REMOVED lines=8> */
[----:B------:R-:W3:Y:S04]  /*34c00*/  LDL.LU R20, [R1+0x824] ;  /* 0x0008240001147983 */ /* 0x000ee80000300800 */
[----:B------:R4:W-:Y:S01]  /*34c10*/  STS.U16 [R22+0x6a00], R28 ;  /* 0x006a001c16007388 */ /* 0x0009e20000000400 */
[----:B------:R-:W3:Y:S02]  /*34c20*/  LDL.LU R12, [R1+0x820] ;  /* 0x00082000010c7983 */ /* 0x000ee40000300800 */
[----:B------:R4:W-:Y:S02]  /*34c30*/  STS.U16 [R22+0x6b00], R29 ;  /* 0x006b001d16007388 */ /* 0x0009e40000000400 */
[----:B------:R4:W-:Y:S01]  /*34c40*/  STS.U16 [R22+0x7a00], R3 ;  /* 0x007a000316007388 */ /* 0x0009e20000000400 */
[----:B------:R-:W-:Y:S04]  /*34c50*/  STS.U16 [R22+0x7b00], R27 ;  /* 0x007b001b16007388 */ /* 0x000fe80000000400 */
[----:B0-----:R-:W3:Y:S01]  /*34c60*/  LDL.LU R6, [R1+0x7e4] ;  /* 0x0007e40001067983 */ /* 0x001ee20000300800 */
[----:B-1----:R-:W3:Y:S02]  /*34c70*/  LDL.LU R7, [R1+0x7e0] ;  /* 0x0007e00001077983 */ /* 0x002ee40000300800 */
[----:B----4-:R0:W-:Y:S01]  /*34c80*/  STS.U16 [R22+0x8a00], R15 ;  /* 0x008a000f16007388 */ /* 0x0101e20000000400 */
[----:B------:R-:W4:Y:S01]  /*34c90*/  LDL.LU R28, [R1+0x7a4] ;  /* 0x0007a400011c7983 */ /* 0x000f220000300800 */
[----:B------:R-:W4:Y:S02]  /*34ca0*/  LDL.LU R29, [R1+0x7a0] ;  /* 0x0007a000011d7983 */ /* 0x000f240000300800 */
[----:B------:R-:W4:Y:S01]  /*34cb0*/  LDL.LU R3, [R1+0x764] ;  /* 0x0007640001037983 */ /* 0x000f220000300800 */
[----:B------:R-:W-:Y:S01]  /*34cc0*/  STS.U16 [R22+0x8b00], R21 ;  /* 0x008b001516007388 */ /* 0x000fe20000000400 */
[----:B------:R-:W-:Y:S02]  /*34cd0*/  STS.U16 [R22+0x9a00], R19 ;  /* 0x009a001316007388 */ /* 0x000fe40000000400 */
[----:B------:R-:W4:Y:S02]  /*34ce0*/  LDL.LU R11, [R1+0x760] ;  /* 0x00076000010b7983 */ /* 0x000f240000300800 */
[----:B------:R1:W-:Y:S01]  /*34cf0*/  STS.U16 [R22+0x9b00], R0 ;  /* 0x009b000016007388 */ /* 0x0003e20000000400 */
[----:B0-----:R-:W4:Y:S04]  /*34d00*/  LDL.LU R15, [R1+0x324] ;  /* 0x00032400010f7983 */ /* 0x001f280000300800 */
[----:B-1----:R-:W4:Y:S01]  /*34d10*/  LDL.LU R0, [R1+0x320] ;  /* 0x0003200001007983 */ /* 0x002f220000300800 */
        /* <DEDUP_REMOVED lines=11> */
[----:B------:R0:W-:Y:S04]  /*34dd0*/  STS.U16 [R22+0xaa00], R10 ;  /* 0x00aa000a16007388 */ /* 0x0001e80000000400 */
[----:B------:R-:W4:Y:S04]  /*34de0*/  LDL.LU R19, [R1+0x1a0] ;  /* 0x0001a00001137983 */ /* 0x000f280000300800 */
[----:B0-----:R-:W4:Y:S04]  /*34df0*/  LDL.LU R10, [R1+0x164] ;  /* 0x00016400010a7983 */ /* 0x001f280000300800 */
[----:B--2---:R0:W-:Y:S04]  /*34e00*/  STS.U16 [R22+0xab00], R16 ;  /* 0x00ab001016007388 */ /* 0x0041e80000000400 */
[----:B0-----:R-:W2:Y:S04]  /*34e10*/  LDL.LU R16, [R1+0x160] ;  /* 0x0001600001107983 */ /* 0x001ea80000300800 */
[----:B---3--:R-:W-:Y:S01]  /*34e20*/  STS.U16 [R22+0xba00], R20 ;  /* 0x00ba001416007388 */ /* 0x008fe20000000400 */
[----:B------:R-:W-:Y:S03]  /*34e30*/  STS.U16 [R22+0xbb00], R12 ;  /* 0x00bb000c16007388 */ /* 0x000fe60000000400 */
[----:B------:R0:W-:Y:S01]  /*34e40*/  STS.U16 [R22+0xca00], R6 ;  /* 0x00ca000616007388 */ /* 0x0001e20000000400 */
[----:B------:R1:W-:Y:S03]  /*34e50*/  STS.U16 [R22+0xcb00], R7 ;  /* 0x00cb000716007388 */ /* 0x0003e60000000400 */
[----:B----4-:R3:W-:Y:S01]  /*34e60*/  STS.U16 [R22+0xda00], R28 ;  /* 0x00da001c16007388 */ /* 0x0107e20000000400 */
[----:B------:R4:W-:Y:S02]  /*34e70*/  STS.U16 [R22+0xdb00], R29 ;  /* 0x00db001d16007388 */ /* 0x0009e40000000400 */
[----:B------:R4:W-:Y:S01]  /*34e80*/  STS.U16 [R22+0xea00], R3 ;  /* 0x00ea000316007388 */ /* 0x0009e20000000400 */
[----:B------:R-:W-:Y:S01]  /*34e90*/  STS.U16 [R22+0xeb00], R11 ;  /* 0x00eb000b16007388 */ /* 0x000fe20000000400 */
[----:B------:R4:W-:Y:S03]  /*34ea0*/  STS.U16 [R22+0xfa00], R15 ;  /* 0x00fa000f16007388 */ /* 0x0009e60000000400 */
[----:B0-----:R-:W2:Y:S01]  /*34eb0*/  LDL.LU R6, [R1+0x124] ;  /* 0x0001240001067983 */ /* 0x001ea20000300800 */
[----:B-1----:R-:W2:Y:S03]  /*34ec0*/  LDL.LU R7, [R1+0x120] ;  /* 0x0001200001077983 */ /* 0x002ea60000300800 */
[----:B---3--:R-:W3:Y:S04]  /*34ed0*/  LDL.LU R28, [R1+0xf4] ;  /* 0x0000f400011c7983 */ /* 0x008ee80000300800 */
[----:B----4-:R-:W4:Y:S01]  /*34ee0*/  LDL.LU R29, [R1+0xf0] ;  /* 0x0000f000011d7983 */ /* 0x010f220000300800 */
[----:B------:R-:W4:Y:S03]  /*34ef0*/  LDL.LU R3, [R1+0xc4] ;  /* 0x0000c40001037983 */ /* 0x000f260000300800 */
[----:B------:R0:W-:Y:S01]  /*34f00*/  STS.U16 [R22+0xfb00], R0 ;  /* 0x00fb000016007388 */ /* 0x0001e20000000400 */
[----:B------:R-:W-:Y:S02]  /*34f10*/  STS.U16 [R22+0x10a00], R23 ;  /* 0x010a001716007388 */ /* 0x000fe40000000400 */
[----:B------:R-:W-:Y:S02]  /*34f20*/  STS.U16 [R22+0x10b00], R2 ;  /* 0x010b000216007388 */ /* 0x000fe40000000400 */
[----:B------:R-:W-:Y:S01]  /*34f30*/  STS.U16 [R22+0x11a00], R9 ;  /* 0x011a000916007388 */ /* 0x000fe20000000400 */
[----:B------:R-:W-:Y:S04]  /*34f40*/  STS.U16 [R22+0x11b00], R8 ;  /* 0x011b000816007388 */ /* 0x000fe80000000400 */
[----:B------:R-:W4:Y:S01]  /*34f50*/  LDL.LU R15, [R1+0xc0] ;  /* 0x0000c000010f7983 */ /* 0x000f220000300800 */
[----:B------:R-:W-:Y:S02]  /*34f60*/  STS.U16 [R22+0x12a00], R24 ;  /* 0x012a001816007388 */ /* 0x000fe40000000400 */
[----:B------:R-:W-:Y:S02]  /*34f70*/  STS.U16 [R22+0x12b00], R25 ;  /* 0x012b001916007388 */ /* 0x000fe40000000400 */
[----:B------:R-:W-:Y:S01]  /*34f80*/  STS.U16 [R22+0x13a00], R4 ;  /* 0x013a000416007388 */ /* 0x000fe20000000400 */
[----:B0-----:R-:W4:Y:S04]  /*34f90*/  LDL.LU R0, [R1+0x94] ;  /* 0x0000940001007983 */ /* 0x001f280000300800 */
[----:B------:R-:W-:Y:S01]  /*34fa0*/  STS.U16 [R22+0x13b00], R5 ;  /* 0x013b000516007388 */ /* 0x000fe20000000400 */
[----:B------:R-:W-:Y:S02]  /*34fb0*/  STS.U16 [R22+0x14a00], R26 ;  /* 0x014a001a16007388 */ /* 0x000fe40000000400 */
[----:B------:R-:W4:Y:S02]  /*34fc0*/  LDL.LU R20, [R1+0x90] ;  /* 0x0000900001147983 */ /* 0x000f240000300800 */
[----:B------:R-:W-:Y:S01]  /*34fd0*/  STS.U16 [R22+0x14b00], R27 ;  /* 0x014b001b16007388 */ /* 0x000fe20000000400 */
[----:B------:R-:W4:Y:S04]  /*34fe0*/  LDL.LU R12, [R1+0x64] ;  /* 0x00006400010c7983 */ /* 0x000f280000300800 */
[----:B------:R0:W-:Y:S01]  /*34ff0*/  STS.U16 [R22+0x15a00], R21 ;  /* 0x015a001516007388 */ /* 0x0001e20000000400 */
[----:B------:R-:W4:Y:S02]  /*35000*/  LDL.LU R11, [R1+0x60] ;  /* 0x00006000010b7983 */ /* 0x000f240000300800 */
[----:B------:R1:W-:Y:S01]  /*35010*/  STS.U16 [R22+0x15b00], R19 ;  /* 0x015b001316007388 */ /* 0x0003e20000000400 */
[----:B------:R1:W-:Y:S04]  /*35020*/  STS.U16 [R22+0x16a00], R10 ;  /* 0x016a000a16007388 */ /* 0x0003e80000000400 */
[----:B0-----:R-:W4:Y:S01]  /*35030*/  LDL.LU R21, [R1+0x34] ;  /* 0x0000340001157983 */ /* 0x001f220000300800 */
[----:B-1----:R-:W4:Y:S03]  /*35040*/  LDL.LU R19, [R1+0x30] ;  /* 0x0000300001137983 */ /* 0x002f260000300800 */
[----:B------:R-:W4:Y:S04]  /*35050*/  LDL.LU R10, [R1+0x4] ;  /* 0x00000400010a7983 */ /* 0x000f280000300800 */
[----:B--2---:R0:W-:Y:S04]  /*35060*/  STS.U16 [R22+0x16b00], R16 ;  /* 0x016b001016007388 */ /* 0x0041e80000000400 */
[----:B0-----:R-:W2:Y:S01]  /*35070*/  LDL.LU R16, [R1] ;  /* 0x0000000001107983 */ /* 0x001ea20000300800 */
[----:B------:R-:W2:Y:S02]  /*35080*/  LDL.LU R23, [R1+0xb44] ;  /* 0x000b440001177983 */ /* 0x000ea40000300800 */
[----:B------:R-:W2:Y:S02]  /*35090*/  LDL.LU R4, [R1+0xb40] ;  /* 0x000b400001047983 */ /* 0x000ea40000300800 */
[----:B------:R-:W2:Y:S01]  /*350a0*/  LDL.LU R5, [R1+0xafc] ;  /* 0x000afc0001057983 */ /* 0x000ea20000300800 */
[----:B------:R-:W2:Y:S01]  /*350b0*/  LDL.LU R2, [R1+0xaf8] ;  /* 0x000af80001027983 */ /* 0x000ea20000300800 */
[----:B------:R-:W2:Y:S02]  /*350c0*/  LDL.LU R9, [R1+0xab4] ;  /* 0x000ab40001097983 */ /* 0x000ea40000300800 */
[----:B------:R-:W2:Y:S02]  /*350d0*/  LDL.LU R8, [R1+0xab0] ;  /* 0x000ab00001087983 */ /* 0x000ea40000300800 */
[----:B------:R-:W2:Y:S01]  /*350e0*/  LDL.LU R24, [R1+0xa6c] ;  /* 0x000a6c0001187983 */ /* 0x000ea20000300800 */
[----:B------:R-:W2:Y:S04]  /*350f0*/  LDL.LU R25, [R1+0xa68] ;  /* 0x000a680001197983 */ /* 0x000ea80000300800 */
[----:B------:R0:W-:Y:S01]  /*35100*/  STS.U16 [R22+0x17a00], R6 ;  /* 0x017a000616007388 */ /* 0x0001e20000000400 */
[----:B------:R1:W-:Y:S02]  /*35110*/  STS.U16 [R22+0x17b00], R7 ;  /* 0x017b000716007388 */ /* 0x0003e40000000400 */
[----:B------:R-:W2:Y:S01]  /*35120*/  LDL.LU R26, [R1+0xa24] ;  /* 0x000a2400011a7983 */ /* 0x000ea20000300800 */
[----:B---3--:R3:W-:Y:S04]  /*35130*/  STS.U16 [R22+0x18a00], R28 ;  /* 0x018a001c16007388 */ /* 0x0087e80000000400 */
[----:B------:R-:W2:Y:S04]  /*35140*/  LDL.LU R27, [R1+0xa20] ;  /* 0x000a2000011b7983 */ /* 0x000ea80000300800 */
[----:B----4-:R4:W-:Y:S01]  /*35150*/  STS.U16 [R22+0x18b00], R29 ;  /* 0x018b001d16007388 */ /* 0x0109e20000000400 */
[----:B------:R-:W-:Y:S03]  /*35160*/  STS.U16 [R22+0x19a00], R3 ;  /* 0x019a000316007388 */ /* 0x000fe60000000400 */
[----:B0-----:R-:W2:Y:S01]  /*35170*/  LDL.LU R6, [R1+0x9c8] ;  /* 0x0009c80001067983 */ /* 0x001ea20000300800 */
[----:B-1----:R-:W2:Y:S02]  /*35180*/  LDL.LU R7, [R1+0x9c4] ;  /* 0x0009c40001077983 */ /* 0x002ea40000300800 */
[----:B---3--:R-:W3:Y:S01]  /*35190*/  LDL.LU R28, [R1+0x980] ;  /* 0x00098000011c7983 */ /* 0x008ee20000300800 */
[----:B------:R-:W-:Y:S04]  /*351a0*/  STS.U16 [R22+0x19b00], R15 ;  /* 0x019b000f16007388 */ /* 0x000fe80000000400 */
[----:B----4-:R-:W3:Y:S04]  /*351b0*/  LDL.LU R29, [R1+0x97c] ;  /* 0x00097c00011d7983 */ /* 0x010ee80000300800 */
[----:B------:R0:W-:Y:S01]  /*351c0*/  STS.U16 [R22+0x1aa00], R0 ;  /* 0x01aa000016007388 */ /* 0x0001e20000000400 */
[----:B------:R1:W-:Y:S03]  /*351d0*/  STS.U16 [R22+0x1ab00], R20 ;  /* 0x01ab001416007388 */ /* 0x0003e60000000400 */
[----:B------:R1:W-:Y:S01]  /*351e0*/  STS.U16 [R22+0x1ba00], R12 ;  /* 0x01ba000c16007388 */ /* 0x0003e20000000400 */
[----:B------:R1:W-:Y:S03]  /*351f0*/  STS.U16 [R22+0x1bb00], R11 ;  /* 0x01bb000b16007388 */ /* 0x0003e60000000400 */
[----:B0-----:R-:W3:Y:S01]  /*35200*/  LDL.LU R0, [R1+0x938] ;  /* 0x0009380001007983 */ /* 0x001ee20000300800 */
[----:B------:R-:W3:Y:S02]  /*35210*/  LDL.LU R3, [R1+0x934] ;  /* 0x0009340001037983 */ /* 0x000ee40000300800 */
[----:B------:R-:W3:Y:S02]  /*35220*/  LDL.LU R15, [R1+0x8e0] ;  /* 0x0008e000010f7983 */ /* 0x000ee40000300800 */
[----:B-1----:R-:W3:Y:S01]  /*35230*/  LDL.LU R20, [R1+0x4d50] ;  /* 0x004d500001147983 */ /* 0x002ee20000300800 */
[----:B------:R-:W3:Y:S01]  /*35240*/  LDL.LU R12, [R1+0x4d4c] ;  /* 0x004d4c00010c7983 */ /* 0x000ee20000300800 */
[----:B------:R-:W3:Y:S03]  /*35250*/  LDL.LU R11, [R1+0x4d48] ;  /* 0x004d4800010b7983 */ /* 0x000ee60000300800 */
[----:B------:R0:W-:Y:S01]  /*35260*/  STS.U16 [R22+0x1ca00], R21 ;  /* 0x01ca001516007388 */ /* 0x0001e20000000400 */
[----:B------:R1:W-:Y:S03]  /*35270*/  STS.U16 [R22+0x1cb00], R19 ;  /* 0x01cb001316007388 */ /* 0x0003e60000000400 */
[----:B------:R1:W-:Y:S04]  /*35280*/  STS.U16 [R22+0x1da00], R10 ;  /* 0x01da000a16007388 */ /* 0x0003e80000000400 */
[----:B0-----:R-:W3:Y:S01]  /*35290*/  LDL.LU R21, [R1+0x4d44] ;  /* 0x004d440001157983 */ /* 0x001ee20000300800 */
[----:B-1----:R-:W3:Y:S03]  /*352a0*/  LDL.LU R19, [R1+0x4d40] ;  /* 0x004d400001137983 */ /* 0x002ee60000300800 */
[----:B------:R-:W3:Y:S04]  /*352b0*/  LDL.LU R10, [R1+0x4d3c] ;  /* 0x004d3c00010a7983 */ /* 0x000ee80000300800 */
[----:B--2---:R0:W-:Y:S04]  /*352c0*/  STS.U16 [R22+0x1db00], R16 ;  /* 0x01db001016007388 */ /* 0x0041e80000000400 */
[----:B0-----:R-:W2:Y:S01]  /*352d0*/  LDL.LU R16, [R1+0x4d38] ;  /* 0x004d380001107983 */ /* 0x001ea20000300800 */
[----:B------:R-:W-:-:S03]  /*352e0*/  LOP3.LUT R14, R14, 0x60, RZ, 0x3c, !PT ;  /* 0x000000600e0e7812 */ /* 0x000fc600078e3cff */
[----:B--2---:R-:W-:Y:S01]  /*352f0*/  STS.U16 [R22+0x1ea00], R16 ;  /* 0x01ea001016007388 */ /* 0x004fe20000000400 */
[----:B---3--:R-:W-:Y:S02]  /*35300*/  STS.U16 [R22+0x1eb00], R10 ;  /* 0x01eb000a16007388 */ /* 0x008fe40000000400 */
[----:B------:R-:W-:Y:S02]  /*35310*/  STS.U16 [R22+0x1fa00], R19 ;  /* 0x01fa001316007388 */ /* 0x000fe40000000400 */
[----:B------:R0:W-:Y:S01]  /*35320*/  STS.U16 [R22+0x1fb00], R21 ;  /* 0x01fb001516007388 */ /* 0x0001e20000000400 */
[----:B------:R1:W-:Y:S01]  /*35330*/  STS.U16 [R14+0xc00], R23 ;  /* 0x000c00170e007388 */ /* 0x0003e20000000400 */
[----:B------:R-:W-:Y:S02]  /*35340*/  STS.U16 [R14+0xd00], R4 ;  /* 0x000d00040e007388 */ /* 0x000fe40000000400 */
[----:B------:R2:W-:Y:S02]  /*35350*/  STS.U16 [R14+0x1c00], R5 ;  /* 0x001c00050e007388 */ /* 0x0005e40000000400 */
[----:B------:R3:W-:Y:S01]  /*35360*/  STS.U16 [R14+0x1d00], R2 ;  /* 0x001d00020e007388 */ /* 0x0007e20000000400 */
[----:B------:R3:W-:Y:S01]  /*35370*/  STS.U16 [R14+0x2c00], R9 ;  /* 0x002c00090e007388 */ /* 0x0007e20000000400 */
[----:B------:R3:W-:Y:S03]  /*35380*/  STS.U16 [R14+0x2d00], R8 ;  /* 0x002d00080e007388 */ /* 0x0007e60000000400 */
[----:B0-----:R-:W4:Y:S01]  /*35390*/  LDL.LU R22, [R1+0x4d34] ;  /* 0x004d340001167983 */ /* 0x001f220000300800 */
[----:B-1----:R-:W4:Y:S02]  /*353a0*/  LDL.LU R23, [R1+0x4d30] ;  /* 0x004d300001177983 */ /* 0x002f240000300800 */
[----:B--2---:R-:W2:Y:S02]  /*353b0*/  LDL R5, [R1+0x20d8] ;  /* 0x0020d80001057983 */ /* 0x004ea40000100800 */
[----:B------:R-:W2:Y:S01]  /*353c0*/  LDL R4, [R1+0x20dc] ;  /* 0x0020dc0001047983 */ /* 0x000ea20000100800 */
[----:B---3--:R-:W3:Y:S01]  /*353d0*/  LDL.LU R2, [R1+0x4d2c] ;  /* 0x004d2c0001027983 */ /* 0x008ee20000300800 */
[----:B------:R-:W2:Y:S02]  /*353e0*/  LDL.LU R9, [R1+0x4d28] ;  /* 0x004d280001097983 */ /* 0x000ea40000300800 */
[----:B------:R-:W2:Y:S01]  /*353f0*/  LDL.LU R8, [R1+0x4d24] ;  /* 0x004d240001087983 */ /* 0x000ea20000300800 */
[----:B------:R0:W-:Y:S01]  /*35400*/  STS.U16 [R14+0x3c00], R24 ;  /* 0x003c00180e007388 */ /* 0x0001e20000000400 */
[----:B------:R1:W-:Y:S02]  /*35410*/  STS.U16 [R14+0x3d00], R25 ;  /* 0x003d00190e007388 */ /* 0x0003e40000000400 */
[----:B------:R1:W-:Y:S02]  /*35420*/  STS.U16 [R14+0x4c00], R26 ;  /* 0x004c001a0e007388 */ /* 0x0003e40000000400 */
[----:B------:R1:W-:Y:S01]  /*35430*/  STS.U16 [R14+0x4d00], R27 ;  /* 0x004d001b0e007388 */ /* 0x0003e20000000400 */
[----:B------:R1:W-:Y:S01]  /*35440*/  STS.U16 [R14+0x5c00], R6 ;  /* 0x005c00060e007388 */ /* 0x0003e20000000400 */
[----:B------:R1:W-:Y:S03]  /*35450*/  STS.U16 [R14+0x5d00], R7 ;  /* 0x005d00070e007388 */ /* 0x0003e60000000400 */
[----:B0-----:R-:W2:Y:S01]  /*35460*/  LDL.LU R24, [R1+0x4d20] ;  /* 0x004d200001187983 */ /* 0x001ea20000300800 */
[----:B-1----:R-:W2:Y:S03]  /*35470*/  LDL.LU R25, [R1+0x4d1c] ;  /* 0x004d1c0001197983 */ /* 0x002ea60000300800 */
[----:B------:R-:W2:Y:S01]  /*35480*/  LDL.LU R26, [R1+0x4d18] ;  /* 0x004d1800011a7983 */ /* 0x000ea20000300800 */
[----:B------:R-:W2:Y:S03]  /*35490*/  LDL.LU R27, [R1+0x4d14] ;  /* 0x004d1400011b7983 */ /* 0x000ea60000300800 */
[----:B------:R-:W2:Y:S01]  /*354a0*/  LDL.LU R6, [R1+0x4d10] ;  /* 0x004d100001067983 */ /* 0x000ea20000300800 */
[----:B------:R-:W2:Y:S03]  /*354b0*/  LDL.LU R7, [R1+0x4d0c] ;  /* 0x004d0c0001077983 */ /* 0x000ea60000300800 */
[----:B------:R0:W-:Y:S01]  /*354c0*/  STS.U16 [R14+0x6c00], R28 ;  /* 0x006c001c0e007388 */ /* 0x0001e20000000400 */
[----:B------:R1:W-:Y:S02]  /*354d0*/  STS.U16 [R14+0x6d00], R29 ;  /* 0x006d001d0e007388 */ /* 0x0003e40000000400 */
[----:B------:R1:W-:Y:S01]  /*354e0*/  STS.U16 [R14+0x7c00], R0 ;  /* 0x007c00000e007388 */ /* 0x0003e20000000400 */
[----:B0-----:R-:W2:Y:S01]  /*354f0*/  LDL.LU R28, [R1+0x4d08] ;  /* 0x004d0800011c7983 */ /* 0x001ea20000300800 */
[----:B-1----:R-:W2:Y:S02]  /*35500*/  LDL.LU R29, [R1+0x4d04] ;  /* 0x004d0400011d7983 */ /* 0x002ea40000300800 */
[----:B------:R-:W2:Y:S02]  /*35510*/  LDL.LU R0, [R1+0x4d00] ;  /* 0x004d000001007983 */ /* 0x000ea40000300800 */
[----:B--2---:R-:W-:-:S06]  /*35520*/  PRMT R0, RZ, 0x7610, R0 ;  /* 0x00007610ff007816 */ /* 0x004fcc0000000000 */
[----:B------:R-:W2:Y:S04]  /*35530*/  @!P0 LDG.E.U16 R0, [R4.64] ;  /* 0x0000000404008981 */ /* 0x000ea8000c1e1500 */
[----:B------:R0:W-:Y:S01]  /*35540*/  STS.U16 [R14+0x7d00], R3 ;  /* 0x007d00030e007388 */ /* 0x0001e20000000400 */
[----:B------:R1:W-:Y:S03]  /*35550*/  STS.U16 [R14+0x8c00], R15 ;  /* 0x008c000f0e007388 */ /* 0x0003e60000000400 */
[----:B0-----:R-:W3:Y:S01]  /*35560*/  LDL.LU R3, [R1+0x4cfc] ;  /* 0x004cfc0001037983 */ /* 0x001ee20000300800 */
[----:B-1----:R-:W3:Y:S02]  /*35570*/  LDL.LU R14, [R1+0x4cf8] ;  /* 0x004cf800010e7983 */ /* 0x002ee40000300800 */
[----:B------:R-:W3:Y:S01]  /*35580*/  LDL.LU R15, [R1+0x4cf4] ;  /* 0x004cf400010f7983 */ /* 0x000ee20000300800 */
[----:B--2---:R0:W-:Y:S04]  /*35590*/  STL [R1+0xfc], R0 ;  /* 0x0000fc0001007387 */ /* 0x0041e80000100800 */
[----:B0-----:R-:W2:Y:S01]  /*355a0*/  LDL.LU R0, [R1+0x4cf0] ;  /* 0x004cf00001007983 */ /* 0x001ea20000300800 */
[----:B------:R-:W2:Y:S02]  /*355b0*/  LDL R4, [R1+0x20d0] ;  /* 0x0020d00001047983 */ /* 0x000ea40000100800 */
[----:B------:R-:W2:Y:S01]  /*355c0*/  LDL R5, [R1+0x20d4] ;  /* 0x0020d40001057983 */ /* 0x000ea20000100800 */
[----:B---3--:R-:W-:-:S02]  /*355d0*/  PRMT R15, RZ, 0x7610, R15 ;  /* 0x00007610ff0f7816 */ /* 0x008fc4000000000f */
[----:B--2---:R-:W-:-:S04]  /*355e0*/  @!P1 LOP3.LUT R5, R5, R4, RZ, 0x3c, !PT ;  /* 0x0000000405059212 */ /* 0x004fc800078e3cff */
[----:B------:R-:W-:-:S04]  /*355f0*/  @!P1 LOP3.LUT R4, R5, R4, RZ, 0x3c, !PT ;  /* 0x0000000405049212 */ /* 0x000fc800078e3cff */
[----:B------:R-:W-:-:S05]  /*35600*/  @!P1 LOP3.LUT R5, R5, R4, RZ, 0x3c, !PT ;  /* 0x0000000405059212 */ /* 0x000fca00078e3cff */
[----:B------:R-:W2:Y:S04]  /*35610*/  @!P1 LDG.E.U16 R15, [R4.64] ;  /* 0x00000004040f9981 */ /* 0x000ea8000c1e1500 */
[----:B--2---:R0:W-:Y:S04]  /*35620*/  STL [R1+0xf8], R15 ;  /* 0x0000f80f01007387 */ /* 0x0041e80000100800 */
[----:B0-----:R-:W2:Y:S01]  /*35630*/  LDL.LU R15, [R1+0x4cec] ;  /* 0x004cec00010f7983 */ /* 0x001ea20000300800 */
[----:B------:R-:W3:Y:S02]  /*35640*/  LDL R4, [R1+0x2058] ;  /* 0x0020580001047983 */ /* 0x000ee40000100800 */
[----:B------:R-:W3:Y:S01]  /*35650*/  LDL R5, [R1+0x205c] ;  /* 0x00205c0001057983 */ /* 0x000ee20000100800 */
[----:B------:R-:W-:-:S02]  /*35660*/  PRMT R0, RZ, 0x7610, R0 ;  /* 0x00007610ff007816 */ /* 0x000fc40000000000 */
[----:B---3--:R-:W-:-:S04]  /*35670*/  @!P0 LOP3.LUT R5, R5, R4, RZ, 0x3c, !PT ;  /* 0x0000000405058212 */ /* 0x008fc800078e3cff */
[----:B------:R-:W-:-:S04]  /*35680*/  @!P0 LOP3.LUT R4, R5, R4, RZ, 0x3c, !PT ;  /* 0x0000000405048212 */ /* 0x000fc800078e3cff */
[----:B------:R-:W-:-:S05]  /*35690*/  @!P0 LOP3.LUT R5, R5, R4, RZ, 0x3c, !PT ;  /* 0x0000000405058212 */ /* 0x000fca00078e3cff */
[----:B------:R-:W3:Y:S04]  /*356a0*/  @!P0 LDG.E.U16 R0, [R4.64] ;  /* 0x0000000404008981 */ /* 0x000ee8000c1e1500 */
[----:B---3--:R0:W-:Y:S04]  /*356b0*/  STL [R1+0xf4], R0 ;  /* 0x0000f40001007387 */ /* 0x0081e80000100800 */
[----:B0-----:R-:W3:Y:S01]  /*356c0*/  LDL.LU R0, [R1+0x4ce8] ;  /* 0x004ce80001007983 */ /* 0x001ee20000300800 */
[----:B------:R-:W3:Y:S02]  /*356d0*/  LDL R4, [R1+0x2050] ;  /* 0x0020500001047983 */ /* 0x000ee40000100800 */
[----:B------:R-:W3:Y:S01]  /*356e0*/  LDL R5, [R1+0x2054] ;  /* 0x0020540001057983 */ /* 0x000ee20000100800 */
[----:B--2---:R-:W-:-:S02]  /*356f0*/  PRMT R15, RZ, 0x7610, R15 ;  /* 0x00007610ff0f7816 */ /* 0x004fc4000000000f */
[----:B---3--:R-:W-:-:S04]  /*35700*/  @!P1 LOP3.LUT R5, R5, R4, RZ, 0x3c, !PT ;  /* 0x0000000405059212 */ /* 0x008fc800078e3cff */
        /* <DEDUP_REMOVED lines=212> */
[----:B------:R-:W2:Y:S02]  /*36450*/  LDL R4, [R1+0x2264] ;  /* 0x0022640001047983 */ /* 0x000ea40000100800 */
[----:B------:R-:W2:Y:S01]  /*36460*/  LDL R5, [R1+0x2270] ;  /* 0x0022700001057983 */ /* 0x000ea20000100800 */
[----:B------:R-:W-:-:S02]  /*36470*/  PRMT R13, RZ, 0x7610, R13 ;  /* 0x00007610ff0d7816 */ /* 0x000fc4000000000d */
[----:B--2---:R-:W-:-:S04]  /*36480*/  @!P1 LOP3.LUT R5, R5, R4, RZ, 0x3c, !PT ;  /* 0x0000000405059212 */ /* 0x004fc800078e3cff */
[----:B------:R-:W-:-:S04]  /*36490*/  @!P1 LOP3.LUT R4, R5, R4, RZ, 0x3c, !PT ;  /* 0x0000000405049212 */ /* 0x000fc800078e3cff */
[----:B------:R-:W-:-:S05]  /*364a0*/  @!P1 LOP3.LUT R5, R5, R4, RZ, 0x3c, !PT ;  /* 0x0000000405059212 */ /* 0x000fca00078e3cff */
[----:B------:R0:W2:Y:S04]  /*364b0*/  @!P1 LDG.E.U16 R13, [R4.64] ;  /* 0x00000004040d9981 */ /* 0x0000a8000c1e1500 */
[----:B0-----:R-:W2:Y:S04]  /*364c0*/  LDL R4, [R1+0x22dc] ;  /* 0x0022dc0001047983 */ /* 0x001ea80000100800 */
[----:B------:R-:W2:Y:S01]  /*364d0*/  LDL R5, [R1+0x22e8] ;  /* 0x0022e80001057983 */ /* 0x000ea20000100800 */
[----:B------:R-:W-:Y:S02]  /*364e0*/  PRMT R12, RZ, 0x7610, R12 ;  /* 0x00007610ff0c7816 */ /* 0x000fe4000000000c */
[----:B--2---:R-:W-:-:S04]  /*364f0*/  @!P0 LOP3.LUT R5, R5, R4, RZ, 0x3c, !PT ;  /* 0x0000000405058212 */ /* 0x004fc800078e3cff */
[----:B------:R-:W-:-:S04]  /*36500*/  @!P0 LOP3.LUT R4, R5, R4, RZ, 0x3c, !PT ;  /* 0x0000000405048212 */ /* 0x000fc800078e3cff */
[----:B------:R-:W-:Y:S01]  /*36510*/  @!P0 LOP3.LUT R5, R5, R4, RZ, 0x3c, !PT ;  /* 0x0000000405058212 */ /* 0x000fe200078e3cff */
[----:B------:R-:W-:Y:S04]  /*36520*/  STL [R1+0x4bfc], R13 ;  /* 0x004bfc0d01007387 */ /* 0x000fe80000100800 */
[----:B------:R0:W2:Y:S04]  /*36530*/  @!P0 LDG.E.U16 R12, [R4.64] ;  /* 0x00000004040c8981 */ /* 0x0000a8000c1e1500 */
[----:B0-----:R-:W2:Y:S04]  /*36540*/  LDL R4, [R1+0x22e4] ;  /* 0x0022e40001047983 */ /* 0x001ea80000100800 */
[----:B------:R-:W2:Y:S01]  /*36550*/  LDL R5, [R1+0x22f0] ;  /* 0x0022f00001057983 */ /* 0x000ea20000100800 */
[----:B------:R-:W-:-:S02]  /*36560*/  PRMT R11, RZ, 0x7610, R11 ;  /* 0x00007610ff0b7816 */ /* 0x000fc4000000000b */
        /* <DEDUP_REMOVED lines=23> */
[----:B---3--:R-:W-:-:S02]  /*366e0*/  PRMT R0, RZ, 0x7610, R0 ;  /* 0x00007610ff007816 */ /* 0x008fc40000000000 */
[----:B--2---:R-:W-:-:S04]  /*366f0*/  @!P0 LOP3.LUT R5, R5, R4, RZ, 0x3c, !PT ;  /* 0x0000000405058212 */ /* 0x004fc800078e3cff */
[----:B------:R-:W-:-:S04]  /*36700*/  @!P0 LOP3.LUT R4, R5, R4, RZ, 0x3c, !PT ;  /* 0x0000000405048212 */ /* 0x000fc800078e3cff */
[----:B------:R-:W-:-:S05]  /*36710*/  @!P0 LOP3.LUT R5, R5, R4, RZ, 0x3c, !PT ;  /* 0x0000000405058212 */ /* 0x000fca00078e3cff */
[----:B------:R-:W2:Y:S04]  /*36720*/  @!P0 LDG.E.U16 R0, [R4.64] ;  /* 0x0000000404008981 */ /* 0x000ea8000c1e1500 */
[----:B------:R-:W-:Y:S04]  /*36730*/  STL [R1+0x4c0c], R9 ;  /* 0x004c0c0901007387 */ /* 0x000fe80000100800 */
        /* <DEDUP_REMOVED lines=152> */
[----:B------:R0:W3:Y:S04]  /*370c0*/  @!P1 LDG.E.U16 R15, [R4.64] ;  /* 0x00000004040f9981 */ /* 0x0000e8000c1e1500 */
[----:B0-----:R-:W2:Y:S04]  /*370d0*/  LDL R4, [R1+0x1c48] ;  /* 0x001c480001047983 */ /* 0x001ea80000100800 */
[----:B------:R-:W2:Y:S01]  /*370e0*/  LDL R5, [R1+0x1c4c] ;  /* 0x001c4c0001057983 */ /* 0x000ea20000100800 */
[----:B------:R-:W-:Y:S02]  /*370f0*/  PRMT R14, RZ, 0x7610, R14 ;  /* 0x00007610ff0e7816 */ /* 0x000fe4000000000e */
[----:B--2---:R-:W-:-:S04]  /*37100*/  @!P0 LOP3.LUT R5, R5, R4, RZ, 0x3c, !PT ;  /* 0x0000000405058212 */ /* 0x004fc800078e3cff */
[----:B------:R-:W-:-:S04]  /*37110*/  @!P0 LOP3.LUT R4, R5, R4, RZ, 0x3c, !PT ;  /* 0x0000000405048212 */ /* 0x000fc800078e3cff */
[----:B------:R-:W-:-:S05]  /*37120*/  @!P0 LOP3.LUT R5, R5, R4, RZ, 0x3c, !PT ;  /* 0x0000000405058212 */ /* 0x000fca00078e3cff */
[----:B------:R-:W2:Y:S04]  /*37130*/  @!P0 LDG.E.U16 R14, [R4.64] ;  /* 0x00000004040e8981 */ /* 0x000ea8000c1e1500 */
[----:B---3--:R0:W-:Y:S04]  /*37140*/  STL [R1+0x5c], R15 ;  /* 0x00005c0f01007387 */ /* 0x0081e80000100800 */
[----:B0-----:R-:W3:Y:S04]  /*37150*/  LDL R15, [R1+0x2180] ;  /* 0x00218000010f7983 */ /* 0x001ee80000100800 */
[----:B--2---:R0:W-:Y:S04]  /*37160*/  STL [R1+0x58], R14 ;  /* 0x0000580e01007387 */ /* 0x0041e80000100800 */
[----:B0-----:R-:W2:Y:S01]  /*37170*/  LDL.LU R14, [R1+0x4c40] ;  /* 0x004c4000010e7983 */ /* 0x001ea20000300800 */
[----:B------:R-:W2:Y:S02]  /*37180*/  LDL R4, [R1+0x1c40] ;  /* 0x001c400001047983 */ /* 0x000ea40000100800 */
[----:B------:R-:W2:Y:S01]  /*37190*/  LDL R5, [R1+0x1c44] ;  /* 0x001c440001057983 */ /* 0x000ea20000100800 */
[----:B------:R-:W-:-:S02]  /*371a0*/  PRMT R0, RZ, 0x7610, R0 ;  /* 0x00007610ff007816 */ /* 0x000fc40000000000 */
[----:B--2---:R-:W-:-:S04]  /*371b0*/  @!P1 LOP3.LUT R5, R5, R4, RZ, 0x3c, !PT ;  /* 0x0000000405059212 */ /* 0x004fc800078e3cff */
[----:B------:R-:W-:-:S04]  /*371c0*/  @!P1 LOP3.LUT R4, R5, R4, RZ, 0x3c, !PT ;  /* 0x0000000405049212 */ /* 0x000fc800078e3cff */
[----:B------:R-:W-:-:S05]  /*371d0*/  @!P1 LOP3.LUT R5, R5, R4, RZ, 0x3c, !PT ;  /* 0x0000000405059212 */ /* 0x000fca00078e3cff */
[----:B------:R-:W2:Y:S04]  /*371e0*/  @!P1 LDG.E.U16 R0, [R4.64] ;  /* 0x0000000404009981 */ /* 0x000ea8000c1e1500 */
        /* <DEDUP_REMOVED lines=26> */
[----:B------:R0:W2:Y:S04]  /*37390*/  @!P0 LDG.E.U16 R12, [R4.64] ;  /* 0x00000004040c8981 */ /* 0x0000a8000c1e1500 */
[----:B0-----:R-:W4:Y:S01]  /*373a0*/  LDL R5, [R1+0x2174] ;  /* 0x0021740001057983 */ /* 0x001f220000100800 */
[----:B------:R-:W-:Y:S01]  /*373b0*/  PRMT R14, RZ, 0x7610, R14 ;  /* 0x00007610ff0e7816 */ /* 0x000fe2000000000e */
[----:B---3--:R-:W-:Y:S02]  /*373c0*/  @!P1 IMAD.MOV.U32 R4, RZ, RZ, R15 ;  /* 0x000000ffff049224 */ /* 0x008fe400078e000f */
[----:B--2---:R0:W-:Y:S01]  /*373d0*/  STL [R1+0x44], R12 ;  /* 0x0000440c01007387 */ /* 0x0041e20000100800 */
[----:B------:R-:W-:Y:S01]  /*373e0*/  PRMT R3, RZ, 0x7610, R3 ;  /* 0x00007610ff037816 */ /* 0x000fe20000000003 */
[----:B------:R-:W2:Y:S02]  /*373f0*/  LDL R15, [R1+0x22ec] ;  /* 0x0022ec00010f7983 */ /* 0x000ea40000100800 */
[----:B----4-:R1:W3:Y:S04]  /*37400*/  @!P1 LDG.E.U16 R14, [R4.64] ;  /* 0x00000004040e9981 */ /* 0x0102e8000c1e1500 */
[----:B0-----:R-:W4:Y:S04]  /*37410*/  LDL R12, [R1+0x2280] ;  /* 0x00228000010c7983 */ /* 0x001f280000100800 */
[----:B-1----:R-:W2:Y:S04]  /*37420*/  LDL R4, [R1+0x21ec] ;  /* 0x0021ec0001047983 */ /* 0x002ea80000100800 */
[----:B------:R-:W2:Y:S02]  /*37430*/  LDL R5, [R1+0x21f8] ;  /* 0x0021f80001057983 */ /* 0x000ea40000100800 */
        /* <DEDUP_REMOVED lines=24> */
[----:B0-----:R-:W2:Y:S01]  /*375c0*/  LDL R5, [R1+0x2274] ;  /* 0x0022740001057983 */ /* 0x001ea20000100800 */
[----:B------:R-:W-:Y:S01]  /*375d0*/  PRMT R7, RZ, 0x7610, R7 ;  /* 0x00007610ff077816 */ /* 0x000fe20000000007 */
[----:B----4-:R-:W-:Y:S01]  /*375e0*/  @!P1 IMAD.MOV.U32 R4, RZ, RZ, R12 ;  /* 0x000000ffff049224 */ /* 0x010fe200078e000c */
[----:B------:R-:W-:-:S06]  /*375f0*/  PRMT R6, RZ, 0x7610, R6 ;  /* 0x00007610ff067816 */ /* 0x000fcc0000000006 */
[----:B---3--:R0:W3:Y:S04]  /*37600*/  @!P0 LDG.E.U16 R6, [R14.64] ;  /* 0x000000040e068981 */ /* 0x0080e8000c1e1500 */
[----:B--2---:R-:W2:Y:S04]  /*37610*/  @!P1 LDG.E.U16 R7, [R4.64] ;  /* 0x0000000404079981 */ /* 0x004ea8000c1e1500 */
[----:B------:R-:W-:Y:S01]  /*37620*/  STL [R1+0x4bc8], R8 ;  /* 0x004bc80801007387 */ /* 0x000fe20000100800 */
[----:B------:R-:W4:Y:S03]  /*37630*/  LDL R12, [R1+0x2380] ;  /* 0x00238000010c7983 */ /* 0x000f260000100800 */
[----:B--2---:R-:W-:Y:S01]  /*37640*/  STL [R1+0x4bcc], R7 ;  /* 0x004bcc0701007387 */ /* 0x004fe20000100800 */
[----:B0-----:R-:W2:Y:S02]  /*37650*/  LDL R14, [R1+0x22f4] ;  /* 0x0022f400010e7983 */ /* 0x001ea40000100800 */
[----:B------:R-:W2:Y:S01]  /*37660*/  LDL R15, [R1+0x2300] ;  /* 0x00230000010f7983 */ /* 0x000ea20000100800 */
[----:B------:R-:W-:Y:S01]  /*37670*/  PRMT R5, RZ, 0x7610, R5 ;  /* 0x00007610ff057816 */ /* 0x000fe20000000005 */
[----:B---3--:R0:W-:Y:S01]  /*37680*/  STL [R1+0x4bd0], R6 ;  /* 0x004bd00601007387 */ /* 0x0081e20000100800 */
[----:B------:R-:W-:-:S03]  /*37690*/  PRMT R4, RZ, 0x7610, R4 ;  /* 0x00007610ff047816 */ /* 0x000fc60000000004 */
[----:B0-----:R-:W3:Y:S01]  /*376a0*/  LDL R6, [R1+0x2374] ;  /* 0x0023740001067983 */ /* 0x001ee20000100800 */
[----:B--2---:R-:W-:-:S04]  /*376b0*/  @!P1 LOP3.LUT R15, R15, R14, RZ, 0x3c, !PT ;  /* 0x0000000e0f0f9212 */ /* 0x004fc800078e3cff */
[----:B------:R-:W-:-:S04]  /*376c0*/  @!P1 LOP3.LUT R14, R15, R14, RZ, 0x3c, !PT ;  /* 0x0000000e0f0e9212 */ /* 0x000fc800078e3cff */
[----:B------:R-:W-:-:S05]  /*376d0*/  @!P1 LOP3.LUT R15, R15, R14, RZ, 0x3c, !PT ;  /* 0x0000000e0f0f9212 */ /* 0x000fca00078e3cff */
[----:B------:R0:W2:Y:S04]  /*376e0*/  @!P1 LDG.E.U16 R5, [R14.64] ;  /* 0x000000040e059981 */ /* 0x0000a8000c1e1500 */
[----:B0-----:R-:W2:Y:S04]  /*376f0*/  LDL R14, [R1+0x236c] ;  /* 0x00236c00010e7983 */ /* 0x001ea80000100800 */
[----:B------:R-:W2:Y:S02]  /*37700*/  LDL R15, [R1+0x2378] ;  /* 0x00237800010f7983 */ /* 0x000ea40000100800 */
[----:B--2---:R-:W-:-:S04]  /*37710*/  @!P0 LOP3.LUT R15, R15, R14, RZ, 0x3c, !PT ;  /* 0x0000000e0f0f8212 */ /* 0x004fc800078e3cff */
[----:B------:R-:W-:-:S04]  /*37720*/  @!P0 LOP3.LUT R14, R15, R14, RZ, 0x3c, !PT ;  /* 0x0000000e0f0e8212 */ /* 0x000fc800078e3cff */
[----:B------:R-:W-:-:S05]  /*37730*/  @!P0 LOP3.LUT R15, R15, R14, RZ, 0x3c, !PT ;  /* 0x0000000e0f0f8212 */ /* 0x000fca00078e3cff */
[----:B------:R4:W2:Y:S04]  /*37740*/  @!P0 LDG.E.U16 R4, [R14.64] ;  /* 0x000000040e048981 */ /* 0x0008a8000c1e1500 */
[----:B------:R-:W-:Y:S01]  /*37750*/  STL [R1+0x4bd4], R5 ;  /* 0x004bd40501007387 */ /* 0x000fe20000100800 */
[----:B------:R-:W-:Y:S01]  /*37760*/  PRMT R3, RZ, 0x7610, R3 ;  /* 0x00007610ff037816 */ /* 0x000fe20000000003 */
[----:B----4-:R-:W-:Y:S02]  /*37770*/  @!P1 IMAD.MOV.U32 R14, RZ, RZ, R12 ;  /* 0x000000ffff0e9224 */ /* 0x010fe400078e000c */
[----:B---3--:R-:W-:-:S05]  /*37780*/  @!P1 IMAD.MOV.U32 R15, RZ, RZ, R6 ;  /* 0x000000ffff0f9224 */ /* 0x008fca00078e0006 */
[----:B------:R0:W3:Y:S04]  /*37790*/  @!P1 LDG.E.U16 R3, [R14.64] ;  /* 0x000000040e039981 */ /* 0x0000e8000c1e1500 */
[----:B--2---:R1:W-:Y:S01]  /*377a0*/  STL [R1+0x4bd8], R4 ;  /* 0x004bd80401007387 */ /* 0x0043e20000100800 */
[----:B0-----:R-:W2:Y:S01]  /*377b0*/  LDL R15, [R1+0x20b8] ;  /* 0x0020b800010f7983 */ /* 0x001ea20000100800 */
[----:B------:R-:W-:Y:S01]  /*377c0*/  PRMT R11, RZ, 0x7610, R11 ;  /* 0x00007610ff0b7816 */ /* 0x000fe2000000000b */
[----:B------:R-:W4:Y:S01]  /*377d0*/  LDL R12, [R1+0x1fb8] ;  /* 0x001fb800010c7983 */ /* 0x000f220000100800 */
[----:B------:R-:W2:Y:S04]  /*377e0*/  LDL R6, [R1+0x1fbc] ;  /* 0x001fbc0001067983 */ /* 0x000ea80000100800 */
[----:B-1----:R-:W2:Y:S04]  /*377f0*/  LDL R4, [R1+0x20bc] ;  /* 0x0020bc0001047983 */ /* 0x002ea80000100800 */
[----:B---3--:R-:W-:Y:S01]  /*37800*/  STL [R1+0x4bdc], R3 ;  /* 0x004bdc0301007387 */ /* 0x008fe20000100800 */
[----:B--2---:R-:W-:-:S05]  /*37810*/  @!P0 IMAD.MOV.U32 R14, RZ, RZ, R4 ;  /* 0x000000ffff0e8224 */ /* 0x004fca00078e0004 */
[----:B------:R0:W2:Y:S04]  /*37820*/  @!P0 LDG.E.U16 R11, [R14.64] ;  /* 0x000000040e0b8981 */ /* 0x0000a8000c1e1500 */
[----:B0-----:R-:W3:Y:S04]  /*37830*/  LDL R14, [R1+0x20b0] ;  /* 0x0020b000010e7983 */ /* 0x001ee80000100800 */
[----:B------:R-:W3:Y:S01]  /*37840*/  LDL R15, [R1+0x20b4] ;  /* 0x0020b400010f7983 */ /* 0x000ee20000100800 */
[----:B------:R-:W-:Y:S02]  /*37850*/  PRMT R0, RZ, 0x7610, R0 ;  /* 0x00007610ff007816 */ /* 0x000fe40000000000 */
[----:B---3--:R-:W-:-:S04]  /*37860*/  @!P1 LOP3.LUT R15, R15, R14, RZ, 0x3c, !PT ;  /* 0x0000000e0f0f9212 */ /* 0x008fc800078e3cff */
[----:B------:R-:W-:-:S04]  /*37870*/  @!P1 LOP3.LUT R14, R15, R14, RZ, 0x3c, !PT ;  /* 0x0000000e0f0e9212 */ /* 0x000fc800078e3cff */
[----:B------:R-:W-:-:S05]  /*37880*/  @!P1 LOP3.LUT R15, R15, R14, RZ, 0x3c, !PT ;  /* 0x0000000e0f0f9212 */ /* 0x000fca00078e3cff */
[----:B------:R-:W3:Y:S04]  /*37890*/  @!P1 LDG.E.U16 R0, [R14.64] ;  /* 0x000000040e009981 */ /* 0x000ee8000c1e1500 */
[----:B--2---:R0:W-:Y:S01]  /*378a0*/  STL [R1+0x28], R11 ;  /* 0x0000280b01007387 */ /* 0x0041e20000100800 */
[----:B------:R-:W2:Y:S03]  /*378b0*/  LDL R4, [R1+0x1fb4] ;  /* 0x001fb40001047983 */ /* 0x000ea60000100800 */
[----:B0-----:R-:W2:Y:S04]  /*378c0*/  LDL R11, [R1+0x1fb0] ;  /* 0x001fb000010b7983 */ /* 0x001ea80000100800 */
        /* <DEDUP_REMOVED lines=11> */
[----:B---3--:R-:W-:Y:S02]  /*37980*/  PRMT R0, RZ, 0x7610, R0 ;  /* 0x00007610ff007816 */ /* 0x008fe40000000000 */
[----:B------:R-:W-:-:S02]  /*37990*/  PRMT R5, RZ, 0x7610, R5 ;  /* 0x00007610ff057816 */ /* 0x000fc40000000005 */
[----:B--2---:R-:W-:-:S04]  /*379a0*/  @!P1 LOP3.LUT R15, R15, R14, RZ, 0x3c, !PT ;  /* 0x0000000e0f0f9212 */ /* 0x004fc800078e3cff */
[----:B------:R-:W-:-:S04]  /*379b0*/  @!P1 LOP3.LUT R14, R15, R14, RZ, 0x3c, !PT ;  /* 0x0000000e0f0e9212 */ /* 0x000fc800078e3cff */
[----:B------:R-:W-:-:S05]  /*379c0*/  @!P1 LOP3.LUT R15, R15, R14, RZ, 0x3c, !PT ;  /* 0x0000000e0f0f9212 */ /* 0x000fca00078e3cff */
[----:B------:R0:W2:Y:S02]  /*379d0*/  @!P1 LDG.E.U16 R0, [R14.64] ;  /* 0x000000040e009981 */ /* 0x0000a4000c1e1500 */
[----:B0-----:R-:W-:Y:S02]  /*379e0*/  @!P0 IMAD.MOV.U32 R14, RZ, RZ, R6 ;  /* 0x000000ffff0e8224 */ /* 0x001fe400078e0006 */
[----:B----4-:R-:W-:-:S05]  /*379f0*/  @!P0 IMAD.MOV.U32 R15, RZ, RZ, R12 ;  /* 0x000000ffff0f8224 */ /* 0x010fca00078e000c */
[----:B------:R0:W3:Y:S01]  /*37a00*/  @!P0 LDG.E.U16 R5, [R14.64] ;  /* 0x000000040e058981 */ /* 0x0000e2000c1e1500 */
[----:B------:R-:W-:-:S03]  /*37a10*/  PRMT R3, RZ, 0x7610, R3 ;  /* 0x00007610ff037816 */ /* 0x000fc60000000003 */
[----:B------:R1:W-:Y:S01]  /*37a20*/  STL [R1+0x20], R8 ;  /* 0x0000200801007387 */ /* 0x0003e20000100800 */
[----:B0-----:R-:W-:Y:S02]  /*37a30*/  @!P1 IMAD.MOV.U32 R14, RZ, RZ, R4 ;  /* 0x000000ffff0e9224 */ /* 0x001fe400078e0004 */
[----:B------:R-:W-:Y:S01]  /*37a40*/  @!P1 IMAD.MOV.U32 R15, RZ, RZ, R11 ;  /* 0x000000ffff0f9224 */ /* 0x000fe200078e000b */
[----:B-1----:R-:W4:Y:S04]  /*37a50*/  LDL R8, [R1+0x1f3c] ;  /* 0x001f3c0001087983 */ /* 0x002f280000100800 */
[----:B------:R0:W4:Y:S04]  /*37a60*/  @!P1 LDG.E.U16 R3, [R14.64] ;  /* 0x000000040e039981 */ /* 0x000128000c1e1500 */
[----:B--2---:R1:W-:Y:S04]  /*37a70*/  STL [R1+0x1c], R0 ;  /* 0x00001c0001007387 */ /* 0x0043e80000100800 */
[----:B-1----:R-:W2:Y:S01]  /*37a80*/  LDL.LU R0, [R1+0x4c24] ;  /* 0x004c240001007983 */ /* 0x002ea20000300800 */
[----:B------:R-:W2:Y:S03]  /*37a90*/  LDL R6, [R1+0x1eb8] ;  /* 0x001eb80001067983 */ /* 0x000ea60000100800 */
[----:B---3--:R1:W-:Y:S01]  /*37aa0*/  STL [R1+0x18], R5 ;  /* 0x0000180501007387 */ /* 0x0083e20000100800 */
[----:B0-----:R-:W3:Y:S01]  /*37ab0*/  LDL R15, [R1+0x1f38] ;  /* 0x001f3800010f7983 */ /* 0x001ee20000100800 */
[----:B------:R-:W-:Y:S01]  /*37ac0*/  PRMT R7, RZ, 0x7610, R7 ;  /* 0x00007610ff077816 */ /* 0x000fe20000000007 */
[----:B------:R-:W2:Y:S01]  /*37ad0*/  LDL R12, [R1+0x1eb0] ;  /* 0x001eb000010c7983 */ /* 0x000ea20000100800 */
[----:B------:R-:W2:Y:S04]  /*37ae0*/  LDL R11, [R1+0x1eb4] ;  /* 0x001eb400010b7983 */ /* 0x000ea80000100800 */
[----:B------:R-:W2:Y:S04]  /*37af0*/  LDL R4, [R1+0x1e38] ;  /* 0x001e380001047983 */ /* 0x000ea80000100800 */
[----:B-1----:R-:W2:Y:S01]  /*37b00*/  LDL R5, [R1+0x1ebc] ;  /* 0x001ebc0001057983 */ /* 0x002ea20000100800 */
[----:B----4-:R-:W-:-:S03]  /*37b10*/  @!P0 IMAD.MOV.U32 R14, RZ, RZ, R8 ;  /* 0x000000ffff0e8224 */ /* 0x010fc600078e0008 */
[----:B------:R0:W-:Y:S01]  /*37b20*/  STL [R1+0x14], R3 ;  /* 0x0000140301007387 */ /* 0x0001e20000100800 */
[----:B------:R-:W4:Y:S03]  /*37b30*/  LDL R8, [R1+0x1e30] ;  /* 0x001e300001087983 */ /* 0x000f260000100800 */
[----:B0-----:R-:W4:Y:S04]  /*37b40*/  LDL R3, [R1+0x1e3c] ;  /* 0x001e3c0001037983 */ /* 0x001f280000100800 */
[----:B---3--:R0:W3:Y:S04]  /*37b50*/  @!P0 LDG.E.U16 R7, [R14.64] ;  /* 0x000000040e078981 */ /* 0x0080e8000c1e1500 */
[----:B0-----:R-:W4:Y:S04]  /*37b60*/  LDL R14, [R1+0x1f30] ;  /* 0x001f3000010e7983 */ /* 0x001f280000100800 */
[----:B------:R-:W4:Y:S01]  /*37b70*/  LDL R15, [R1+0x1f34] ;  /* 0x001f3400010f7983 */ /* 0x000f220000100800 */
[----:B--2---:R-:W-:-:S02]  /*37b80*/  PRMT R0, RZ, 0x7610, R0 ;  /* 0x00007610ff007816 */ /* 0x004fc40000000000 */
[----:B------:R-:W-:Y:S01]  /*37b90*/  PRMT R13, RZ, 0x7610, R13 ;  /* 0x00007610ff0d7816 */ /* 0x000fe2000000000d */
[----:B---3--:R0:W-:Y:S04]  /*37ba0*/  STL [R1+0x10], R7 ;  /* 0x0000100701007387 */ /* 0x0081e80000100800 */
[----:B0-----:R-:W2:Y:S01]  /*37bb0*/  LDL R7, [R1+0x1e34] ;  /* 0x001e340001077983 */ /* 0x001ea20000100800 */
[----:B----4-:R-:W-:-:S04]  /*37bc0*/  @!P1 LOP3.LUT R15, R15, R14, RZ, 0x3c, !PT ;  /* 0x0000000e0f0f9212 */ /* 0x010fc800078e3cff */
[----:B------:R-:W-:-:S04]  /*37bd0*/  @!P1 LOP3.LUT R14, R15, R14, RZ, 0x3c, !PT ;  /* 0x0000000e0f0e9212 */ /* 0x000fc800078e3cff */
[----:B------:R-:W-:-:S05]  /*37be0*/  @!P1 LOP3.LUT R15, R15, R14, RZ, 0x3c, !PT ;  /* 0x0000000e0f0f9212 */ /* 0x000fca00078e3cff */
[----:B------:R0:W3:Y:S01]  /*37bf0*/  @!P1 LDG.E.U16 R0, [R14.64] ;  /* 0x000000040e009981 */ /* 0x0000e2000c1e1500 */
[----:B------:R-:W-:Y:S01]  /*37c00*/  PRMT R10, RZ, 0x7610, R10 ;  /* 0x00007610ff0a7816 */ /* 0x000fe2000000000a */
[----:B0-----:R-:W-:Y:S02]  /*37c10*/  @!P0 IMAD.MOV.U32 R14, RZ, RZ, R5 ;  /* 0x000000ffff0e8224 */ /* 0x001fe400078e0005 */
[----:B------:R-:W-:-:S05]  /*37c20*/  @!P0 IMAD.MOV.U32 R15, RZ, RZ, R6 ;  /* 0x000000ffff0f8224 */ /* 0x000fca00078e0006 */
[----:B------:R0:W4:Y:S01]  /*37c30*/  @!P0 LDG.E.U16 R13, [R14.64] ;  /* 0x000000040e0d8981 */ /* 0x000122000c1e1500 */
[----:B------:R-:W-:Y:S01]  /*37c40*/  PRMT R9, RZ, 0x7610, R9 ;  /* 0x00007610ff097816 */ /* 0x000fe20000000009 */
[----:B0-----:R-:W-:Y:S02]  /*37c50*/  @!P1 IMAD.MOV.U32 R14, RZ, RZ, R11 ;  /* 0x000000ffff0e9224 */ /* 0x001fe400078e000b */
[----:B------:R-:W-:-:S05]  /*37c60*/  @!P1 IMAD.MOV.U32 R15, RZ, RZ, R12 ;  /* 0x000000ffff0f9224 */ /* 0x000fca00078e000c */
[----:B------:R0:W4:Y:S01]  /*37c70*/  @!P1 LDG.E.U16 R10, [R14.64] ;  /* 0x000000040e0a9981 */ /* 0x000122000c1e1500 */
[----:B------:R-:W-:Y:S01]  /*37c80*/  PRMT R29, RZ, 0x7610, R29 ;  /* 0x00007610ff1d7816 */ /* 0x000fe2000000001d */
[----:B0-----:R-:W-:Y:S02]  /*37c90*/  @!P0 IMAD.MOV.U32 R14, RZ, RZ, R3 ;  /* 0x000000ffff0e8224 */ /* 0x001fe400078e0003 */
[----:B------:R-:W-:-:S05]  /*37ca0*/  @!P0 IMAD.MOV.U32 R15, RZ, RZ, R4 ;  /* 0x000000ffff0f8224 */ /* 0x000fca00078e0004 */
[----:B------:R0:W4:Y:S02]  /*37cb0*/  @!P0 LDG.E.U16 R9, [R14.64] ;  /* 0x000000040e098981 */ /* 0x000124000c1e1500 */
[----:B0-----:R-:W-:Y:S02]  /*37cc0*/  @!P1 IMAD.MOV.U32 R15, RZ, RZ, R8 ;  /* 0x000000ffff0f9224 */ /* 0x001fe400078e0008 */
[----:B--2---:R-:W-:-:S05]  /*37cd0*/  @!P1 IMAD.MOV.U32 R14, RZ, RZ, R7 ;  /* 0x000000ffff0e9224 */ /* 0x004fca00078e0007 */
[----:B------:R-:W2:Y:S04]  /*37ce0*/  @!P1 LDG.E.U16 R29, [R14.64] ;  /* 0x000000040e1d9981 */ /* 0x000ea8000c1e1500 */
[----:B---3--:R0:W-:Y:S04]  /*37cf0*/  STL [R1+0xc], R0 ;  /* 0x00000c0001007387 */ /* 0x0081e80000100800 */
[----:B0-----:R-:W3:Y:S01]  /*37d00*/  LDL.LU R0, [R1+0x4c20] ;  /* 0x004c200001007983 */ /* 0x001ee20000300800 */
[----:B------:R-:W3:Y:S02]  /*37d10*/  LDL R6, [R1+0x1db8] ;  /* 0x001db80001067983 */ /* 0x000ee40000100800 */
[----:B------:R-:W3:Y:S02]  /*37d20*/  LDL R5, [R1+0x1dbc] ;  /* 0x001dbc0001057983 */ /* 0x000ee40000100800 */
[----:B------:R-:W3:Y:S01]  /*37d30*/  LDL R4, [R1+0x1db0] ;  /* 0x001db00001047983 */ /* 0x000ee20000100800 */
[----:B------:R-:W3:Y:S04]  /*37d40*/  LDL R3, [R1+0x1db4] ;  /* 0x001db40001037983 */ /* 0x000ee80000100800 */
[----:B------:R-:W3:Y:S04]  /*37d50*/  LDL R8, [R1+0x1d38] ;  /* 0x001d380001087983 */ /* 0x000ee80000100800 */
[----:B------:R-:W3:Y:S01]  /*37d60*/  LDL R7, [R1+0x1d3c] ;  /* 0x001d3c0001077983 */ /* 0x000ee20000100800 */
[----:B------:R-:W-:-:S02]  /*37d70*/  PRMT R28, RZ, 0x7610, R28 ;  /* 0x00007610ff1c7816 */ /* 0x000fc4000000001c */
[----:B------:R-:W-:Y:S01]  /*37d80*/  PRMT R27, RZ, 0x7610, R27 ;  /* 0x00007610ff1b7816 */ /* 0x000fe2000000001b */
[----:B--2---:R-:W-:Y:S01]  /*37d90*/  STL [R1+0x4ba0], R29 ;  /* 0x004ba01d01007387 */ /* 0x004fe20000100800 */
[----:B----4-:R0:W-:Y:S03]  /*37da0*/  STL [R1+0x4], R10 ;  /* 0x0000040a01007387 */ /* 0x0101e60000100800 */
[----:B0-----:R-:W2:Y:S01]  /*37db0*/  LDL R10, [R1+0x1d30] ;  /* 0x001d3000010a7983 */ /* 0x001ea20000100800 */
[----:B------:R0:W-:Y:S03]  /*37dc0*/  STL [R1], R9 ;  /* 0x0000000901007387 */ /* 0x0001e60000100800 */
[----:B0-----:R-:W4:Y:S01]  /*37dd0*/  LDL R9, [R1+0x1d34] ;  /* 0x001d340001097983 */ /* 0x001f220000100800 */
[----:B---3--:R-:W-:-:S02]  /*37de0*/  @!P0 IMAD.MOV.U32 R14, RZ, RZ, R5 ;  /* 0x000000ffff0e8224 */ /* 0x008fc400078e0005 */
[----:B------:R-:W-:Y:S01]  /*37df0*/  @!P0 IMAD.MOV.U32 R15, RZ, RZ, R6 ;  /* 0x000000ffff0f8224 */ /* 0x000fe200078e0006 */
[----:B------:R-:W-:Y:S02]  /*37e00*/  PRMT R26, RZ, 0x7610, R26 ;  /* 0x00007610ff1a7816 */ /* 0x000fe4000000001a */
[----:B------:R-:W-:Y:S01]  /*37e10*/  PRMT R25, RZ, 0x7610, R25 ;  /* 0x00007610ff197816 */ /* 0x000fe20000000019 */
[----:B------:R-:W3:Y:S04]  /*37e20*/  LDL R6, [R1+0x1cb8] ;  /* 0x001cb80001067983 */ /* 0x000ee80000100800 */
[----:B------:R0:W3:Y:S04]  /*37e30*/  @!P0 LDG.E.U16 R28, [R14.64] ;  /* 0x000000040e1c8981 */ /* 0x0000e8000c1e1500 */
[----:B------:R-:W3:Y:S01]  /*37e40*/  LDL R5, [R1+0x1cbc] ;  /* 0x001cbc0001057983 */ /* 0x000ee20000100800 */
[----:B0-----:R-:W-:-:S02]  /*37e50*/  @!P1 IMAD.MOV.U32 R14, RZ, RZ, R3 ;  /* 0x000000ffff0e9224 */ /* 0x001fc400078e0003 */
[----:B------:R-:W-:-:S05]  /*37e60*/  @!P1 IMAD.MOV.U32 R15, RZ, RZ, R4 ;  /* 0x000000ffff0f9224 */ /* 0x000fca00078e0004 */
[----:B------:R0:W3:Y:S02]  /*37e70*/  @!P1 LDG.E.U16 R27, [R14.64] ;  /* 0x000000040e1b9981 */ /* 0x0000e4000c1e1500 */
[----:B0-----:R-:W-:Y:S02]  /*37e80*/  @!P0 IMAD.MOV.U32 R14, RZ, RZ, R7 ;  /* 0x000000ffff0e8224 */ /* 0x001fe400078e0007 */
[----:B------:R-:W-:-:S05]  /*37e90*/  @!P0 IMAD.MOV.U32 R15, RZ, RZ, R8 ;  /* 0x000000ffff0f8224 */ /* 0x000fca00078e0008 */
[----:B------:R2:W3:Y:S02]  /*37ea0*/  @!P0 LDG.E.U16 R26, [R14.64] ;  /* 0x000000040e1a8981 */ /* 0x0004e4000c1e1500 */
[----:B--2---:R-:W-:Y:S02]  /*37eb0*/  @!P1 IMAD.MOV.U32 R15, RZ, RZ, R10 ;  /* 0x000000ffff0f9224 */ /* 0x004fe400078e000a */
[----:B----4-:R-:W-:-:S05]  /*37ec0*/  @!P1 IMAD.MOV.U32 R14, RZ, RZ, R9 ;  /* 0x000000ffff0e9224 */ /* 0x010fca00078e0009 */
[----:B------:R0:W2:Y:S04]  /*37ed0*/  @!P1 LDG.E.U16 R25, [R14.64] ;  /* 0x000000040e199981 */ /* 0x0000a8000c1e1500 */
[----:B---3--:R-:W-:Y:S01]  /*37ee0*/  STL [R1+0x4ba4], R28 ;  /* 0x004ba41c01007387 */ /* 0x008fe20000100800 */
[----:B------:R-:W3:Y:S02]  /*37ef0*/  LDL R4, [R1+0x1cb0] ;  /* 0x001cb00001047983 */ /* 0x000ee40000100800 */
[----:B------:R-:W4:Y:S01]  /*37f00*/  LDL R3, [R1+0x1cb4] ;  /* 0x001cb40001037983 */ /* 0x000f220000100800 */
[----:B------:R-:W-:Y:S01]  /*37f10*/  STL [R1+0x4ba8], R27 ;  /* 0x004ba81b01007387 */ /* 0x000fe20000100800 */
[----:B------:R-:W-:Y:S02]  /*37f20*/  STL [R1+0x8], R13 ;  /* 0x0000080d01007387 */ /* 0x000fe40000100800 */
[----:B------:R-:W3:Y:S02]  /*37f30*/  LDL R8, [R1+0x1c38] ;  /* 0x001c380001087983 */ /* 0x000ee40000100800 */
[----:B------:R-:W3:Y:S01]  /*37f40*/  LDL R7, [R1+0x1c3c] ;  /* 0x001c3c0001077983 */ /* 0x000ee20000100800 */
[----:B------:R-:W-:Y:S01]  /*37f50*/  PRMT R24, RZ, 0x7610, R24 ;  /* 0x00007610ff187816 */ /* 0x000fe20000000018 */
[----:B0-----:R-:W-:-:S02]  /*37f60*/  @!P0 IMAD.MOV.U32 R14, RZ, RZ, R5 ;  /* 0x000000ffff0e8224 */ /* 0x001fc400078e0005 */
[----:B------:R-:W-:-:S05]  /*37f70*/  @!P0 IMAD.MOV.U32 R15, RZ, RZ, R6 ;  /* 0x000000ffff0f8224 */ /* 0x000fca00078e0006 */
[----:B------:R4:W3:Y:S04]  /*37f80*/  @!P0 LDG.E.U16 R24, [R14.64] ;  /* 0x000000040e188981 */ /* 0x0008e8000c1e1500 */
[----:B------:R0:W-:Y:S01]  /*37f90*/  STL [R1+0x4bac], R26 ;  /* 0x004bac1a01007387 */ /* 0x0001e20000100800 */
[----:B------:R-:W-:Y:S02]  /*37fa0*/  PRMT R20, RZ, 0x7610, R20 ;  /* 0x00007610ff147816 */ /* 0x000fe40000000014 */
[----:B------:R-:W-:Y:S01]  /*37fb0*/  PRMT R18, RZ, 0x7610, R18 ;  /* 0x00007610ff127816 */ /* 0x000fe20000000012 */
[----:B--2---:R-:W-:Y:S01]  /*37fc0*/  STL [R1+0x4bb0], R25 ;  /* 0x004bb01901007387 */ /* 0x004fe20000100800 */
[----:B------:R-:W2:Y:S02]  /*37fd0*/  LDL R6, [R1+0x1c30] ;  /* 0x001c300001067983 */ /* 0x000ea40000100800 */
[----:B------:R-:W2:Y:S02]  /*37fe0*/  LDL R5, [R1+0x1c34] ;  /* 0x001c340001057983 */ /* 0x000ea40000100800 */
[----:B----4-:R-:W-:-:S02]  /*37ff0*/  @!P1 IMAD.MOV.U32 R14, RZ, RZ, R3 ;  /* 0x000000ffff0e9224 */ /* 0x010fc400078e0003 */
[----:B---3--:R-:W-:-:S05]  /*38000*/  @!P1 IMAD.MOV.U32 R15, RZ, RZ, R4 ;  /* 0x000000ffff0f9224 */ /* 0x008fca00078e0004 */
[----:B------:R1:W3:Y:S02]  /*38010*/  @!P1 LDG.E.U16 R20, [R14.64] ;  /* 0x000000040e149981 */ /* 0x0002e4000c1e1500 */
[----:B-1----:R-:W-:Y:S02]  /*38020*/  @!P0 IMAD.MOV.U32 R15, RZ, RZ, R8 ;  /* 0x000000ffff0f8224 */ /* 0x002fe400078e0008 */
[----:B------:R-:W-:-:S05]  /*38030*/  @!P0 IMAD.MOV.U32 R14, RZ, RZ, R7 ;  /* 0x000000ffff0e8224 */ /* 0x000fca00078e0007 */
[----:B------:R2:W4:Y:S01]  /*38040*/  @!P0 LDG.E.U16 R18, [R14.64] ;  /* 0x000000040e128981 */ /* 0x000522000c1e1500 */
[----:B------:R-:W-:-:S03]  /*38050*/  PRMT R16, RZ, 0x7610, R16 ;  /* 0x00007610ff107816 */ /* 0x000fc60000000010 */
[----:B------:R-:W-:Y:S01]  /*38060*/  STL [R1+0x4bb4], R24 ;  /* 0x004bb41801007387 */ /* 0x000fe20000100800 */
[----:B------:R-:W4:Y:S02]  /*38070*/  LDL R4, [R1+0x20f4] ;  /* 0x0020f40001047983 */ /* 0x000f240000100800 */
[----:B------:R-:W4:Y:S02]  /*38080*/  LDL R3, [R1+0x2108] ;  /* 0x0021080001037983 */ /* 0x000f240000100800 */
[----:B--2---:R-:W-:Y:S02]  /*38090*/  @!P1 IMAD.MOV.U32 R15, RZ, RZ, R6 ;  /* 0x000000ffff0f9224 */ /* 0x004fe400078e0006 */
[----:B------:R-:W-:-:S05]  /*380a0*/  @!P1 IMAD.MOV.U32 R14, RZ, RZ, R5 ;  /* 0x000000ffff0e9224 */ /* 0x000fca00078e0005 */
[----:B------:R1:W2:Y:S04]  /*380b0*/  @!P1 LDG.E.U16 R16, [R14.64] ;  /* 0x000000040e109981 */ /* 0x0002a8000c1e1500 */
[----:B---3--:R-:W-:Y:S01]  /*380c0*/  STL [R1+0x4bb8], R20 ;  /* 0x004bb81401007387 */ /* 0x008fe20000100800 */
[----:B------:R-:W3:Y:S02]  /*380d0*/  LDL R12, [R1+0x2104] ;  /* 0x00210400010c7983 */ /* 0x000ee40000100800 */
[----:B------:R-:W3:Y:S02]  /*380e0*/  LDL R11, [R1+0x2110] ;  /* 0x00211000010b7983 */ /* 0x000ee40000100800 */
[----:B------:R-:W3:Y:S01]  /*380f0*/  LDL R9, [R1+0x2188] ;  /* 0x0021880001097983 */ /* 0x000ee20000100800 */
[----:B----4-:R-:W-:Y:S01]  /*38100*/  STL [R1+0x4bbc], R18 ;  /* 0x004bbc1201007387 */ /* 0x010fe20000100800 */
[----:B------:R-:W4:Y:S02]  /*38110*/  LDL R10, [R1+0x217c] ;  /* 0x00217c00010a7983 */ /* 0x000f240000100800 */
[----:B------:R-:W4:Y:S02]  /*38120*/  LDL R8, [R1+0x2184] ;  /* 0x0021840001087983 */ /* 0x000f240000100800 */
[----:B------:R-:W4:Y:S01]  /*38130*/  LDL R7, [R1+0x2190] ;  /* 0x0021900001077983 */ /* 0x000f220000100800 */
[----:B------:R-:W4:Y:S04]  /*38140*/  LDL R6, [R1+0x21fc] ;  /* 0x0021fc0001067983 */ /* 0x000f280000100800 */
[----:B------:R-:W4:Y:S01]  /*38150*/  LDL R5, [R1+0x2208] ;  /* 0x0022080001057983 */ /* 0x000f220000100800 */
[----:B-1----:R-:W-:-:S02]  /*38160*/  @!P0 IMAD.MOV.U32 R14, RZ, RZ, R3 ;  /* 0x000000ffff0e8224 */ /* 0x002fc400078e0003 */
[----:B------:R-:W-:Y:S01]  /*38170*/  @!P0 IMAD.MOV.U32 R15, RZ, RZ, R4 ;  /* 0x000000ffff0f8224 */ /* 0x000fe200078e0004 */
[----:B------:R-:W-:Y:S02]  /*38180*/  PRMT R17, RZ, 0x7610, R17 ;  /* 0x00007610ff117816 */ /* 0x000fe40000000011 */
[----:B------:R-:W-:-:S04]  /*38190*/  PRMT R19, RZ, 0x7610, R19 ;  /* 0x00007610ff137816 */ /* 0x000fc80000000013 */
[----:B------:R3:W4:Y:S01]  /*381a0*/  @!P0 LDG.E.U16 R17, [R14.64] ;  /* 0x000000040e118981 */ /* 0x000722000c1e1500 */
[----:B------:R-:W-:Y:S02]  /*381b0*/  PRMT R21, RZ, 0x7610, R21 ;  /* 0x00007610ff157816 */ /* 0x000fe40000000015 */
[----:B------:R-:W-:Y:S02]  /*381c0*/  PRMT R22, RZ, 0x7610, R22 ;  /* 0x00007610ff167816 */ /* 0x000fe40000000016 */
[----:B------:R-:W-:Y:S01]  /*381d0*/  PRMT R23, RZ, 0x7610, R23 ;  /* 0x00007610ff177816 */ /* 0x000fe20000000017 */
[----:B--2---:R-:W-:Y:S01]  /*381e0*/  STL [R1+0x4bc0], R16 ;  /* 0x004bc01001007387 */ /* 0x004fe20000100800 */
[----:B------:R-:W2:Y:S02]  /*381f0*/  LDL R4, [R1+0x23cc] ;  /* 0x0023cc0001047983 */ /* 0x000ea40000100800 */
[----:B------:R-:W2:Y:S02]  /*38200*/  LDL R3, [R1+0x23d8] ;  /* 0x0023d80001037983 */ /* 0x000ea40000100800 */
[----:B---3--:R-:W-:-:S02]  /*38210*/  @!P1 IMAD.MOV.U32 R14, RZ, RZ, R11 ;  /* 0x000000ffff0e9224 */ /* 0x008fc400078e000b */
[----:B------:R-:W-:-:S05]  /*38220*/  @!P1 IMAD.MOV.U32 R15, RZ, RZ, R12 ;  /* 0x000000ffff0f9224 */ /* 0x000fca00078e000c */
[----:B------:R1:W3:Y:S02]  /*38230*/  @!P1 LDG.E.U16 R19, [R14.64] ;  /* 0x000000040e139981 */ /* 0x0002e4000c1e1500 */
[----:B-1----:R-:W-:Y:S02]  /*38240*/  @!P0 IMAD.MOV.U32 R14, RZ, RZ, R9 ;  /* 0x000000ffff0e8224 */ /* 0x002fe400078e0009 */
[----:B----4-:R-:W-:-:S05]  /*38250*/  @!P0 IMAD.MOV.U32 R15, RZ, RZ, R10 ;  /* 0x000000ffff0f8224 */ /* 0x010fca00078e000a */
[----:B------:R1:W4:Y:S02]  /*38260*/  @!P0 LDG.E.U16 R21, [R14.64] ;  /* 0x000000040e158981 */ /* 0x000324000c1e1500 */
[----:B-1----:R-:W-:Y:S02]  /*38270*/  @!P1 IMAD.MOV.U32 R14, RZ, RZ, R7 ;  /* 0x000000ffff0e9224 */ /* 0x002fe400078e0007 */
[----:B------:R-:W-:-:S05]  /*38280*/  @!P1 IMAD.MOV.U32 R15, RZ, RZ, R8 ;  /* 0x000000ffff0f9224 */ /* 0x000fca00078e0008 */
[----:B------:R1:W4:Y:S02]  /*38290*/  @!P1 LDG.E.U16 R22, [R14.64] ;  /* 0x000000040e169981 */ /* 0x000324000c1e1500 */
[----:B-1----:R-:W-:Y:S02]  /*382a0*/  @!P0 IMAD.MOV.U32 R14, RZ, RZ, R5 ;  /* 0x000000ffff0e8224 */ /* 0x002fe400078e0005 */
[----:B------:R-:W-:-:S05]  /*382b0*/  @!P0 IMAD.MOV.U32 R15, RZ, RZ, R6 ;  /* 0x000000ffff0f8224 */ /* 0x000fca00078e0006 */
[----:B------:R2:W4:Y:S01]  /*382c0*/  @!P0 LDG.E.U16 R23, [R14.64] ;  /* 0x000000040e178981 */ /* 0x000522000c1e1500 */
[----:B------:R-:W-:-:S03]  /*382d0*/  PRMT R2, RZ, 0x7610, R2 ;  /* 0x00007610ff027816 */ /* 0x000fc60000000002 */
[----:B------:R-:W-:Y:S01]  /*382e0*/  STL [R1+0x4be0], R17 ;  /* 0x004be01101007387 */ /* 0x000fe20000100800 */
[----:B--2---:R-:W-:Y:S02]  /*382f0*/  @!P0 IMAD.MOV.U32 R15, RZ, RZ, R4 ;  /* 0x000000ffff0f8224 */ /* 0x004fe400078e0004 */
[----:B------:R-:W-:-:S05]  /*38300*/  @!P0 IMAD.MOV.U32 R14, RZ, RZ, R3 ;  /* 0x000000ffff0e8224 */ /* 0x000fca00078e0003 */
[----:B------:R-:W2:Y:S04]  /*38310*/  @!P0 LDG.E.U16 R2, [R14.64] ;  /* 0x000000040e028981 */ /* 0x000ea8000c1e1500 */
[----:B---3--:R-:W-:Y:S04]  /*38320*/  STL [R1+0x4be4], R19 ;  /* 0x004be41301007387 */ /* 0x008fe80000100800 */
[----:B----4-:R-:W-:Y:S04]  /*38330*/  STL [R1+0x4be8], R21 ;  /* 0x004be81501007387 */ /* 0x010fe80000100800 */
[----:B------:R-:W-:Y:S04]  /*38340*/  STL [R1+0x4bec], R22 ;  /* 0x004bec1601007387 */ /* 0x000fe80000100800 */
[----:B------:R-:W-:Y:S01]  /*38350*/  STL [R1+0x4bf0], R23 ;  /* 0x004bf01701007387 */ /* 0x000fe20000100800 */
[----:B0-----:R-:W3:Y:S02]  /*38360*/  LDL.LU R26, [R1+0xb64] ;  /* 0x000b6400011a7983 */ /* 0x001ee40000300800 */
        /* <DEDUP_REMOVED lines=12> */
[----:B------:R-:W3:Y:S01]  /*38430*/  LDL.LU R8, [R1+0x960] ;  /* 0x0009600001087983 */ /* 0x000ee20000300800 */
[----:B------:R-:W0:Y:S02]  /*38440*/  S2R R12, SR_TID.X ;  /* 0x00000000000c7919 */ /* 0x000e240000002100 */
[----:B0-----:R-:W-:-:S05]  /*38450*/  LOP3.LUT R12, R12, 0x7f, RZ, 0xc0, !PT ;  /* 0x0000007f0c0c7812 */ /* 0x001fca00078ec0ff */
[----:B------:R-:W-:-:S05]  /*38460*/  IMAD.SHL.U32 R12, R12, 0x2, RZ ;  /* 0x000000020c0c7824 */ /* 0x000fca00078e00ff */
[----:B------:R-:W-:Y:S01]  /*38470*/  LOP3.LUT R12, R12, 0x60, RZ, 0x3c, !PT ;  /* 0x000000600c0c7812 */ /* 0x000fe200078e3cff */
[----:B--2---:R0:W-:Y:S04]  /*38480*/  STL [R1+0x234], R2 ;  /* 0x0002340201007387 */ /* 0x0041e80000100800 */
[----:B0-----:R-:W2:Y:S01]  /*38490*/  LDL.LU R2, [R1+0x958] ;  /* 0x0009580001027983 */ /* 0x001ea20000300800 */
        /* <DEDUP_REMOVED lines=63> */
[----:B---3--:R-:W-:Y:S04]  /*38890*/  STS.U16 [R12+0x8d00], R26 ;  /* 0x008d001a0c007388 */ /* 0x008fe80000000400 */
[----:B------:R-:W-:Y:S01]  /*388a0*/  STL [R1+0x4a04], R14 ;  /* 0x004a040e01007387 */ /* 0x000fe20000100800 */
[----:B----4-:R-:W-:Y:S02]  /*388b0*/  STS.U16 [R12+0x9c00], R27 ;  /* 0x009c001b0c007388 */ /* 0x010fe40000000400 */
[----:B------:R-:W-:Y:S02]  /*388c0*/  STL [R1+0x4a0c], R14 ;  /* 0x004a0c0e01007387 */ /* 0x000fe40000100800 */
[----:B------:R-:W-:Y:S01]  /*388d0*/  STS.U16 [R12+0x9d00], R28 ;  /* 0x009d001c0c007388 */ /* 0x000fe20000000400 */
[----:B------:R-:W-:Y:S04]  /*388e0*/  STL [R1+0x4bf8], R14 ;  /* 0x004bf80e01007387 */ /* 0x000fe80000100800 */
[----:B------:R0:W-:Y:S04]  /*388f0*/  STS.U16 [R12+0xac00], R10 ;  /* 0x00ac000a0c007388 */ /* 0x0001e80000000400 */
[----:B0-----:R-:W3:Y:S01]  /*38900*/  LDL.LU R10, [R1+0x908] ;  /* 0x00090800010a7983 */ /* 0x001ee20000300800 */
[----:B------:R-:W-:Y:S02]  /*38910*/  STS.U16 [R12+0xad00], R29 ;  /* 0x00ad001d0c007388 */ /* 0x000fe40000000400 */
[----:B------:R-:W-:Y:S02]  /*38920*/  STS.U16 [R12+0xbc00], R3 ;  /* 0x00bc00030c007388 */ /* 0x000fe40000000400 */
[----:B------:R-:W-:Y:S01]  /*38930*/  STS.U16 [R12+0xbd00], R4 ;  /* 0x00bd00040c007388 */ /* 0x000fe20000000400 */
[----:B------:R-:W-:Y:S01]  /*38940*/  STS.U16 [R12+0xcc00], R5 ;  /* 0x00cc00050c007388 */ /* 0x000fe20000000400 */
[----:B------:R-:W-:Y:S02]  /*38950*/  STS.U16 [R12+0xcd00], R6 ;  /* 0x00cd00060c007388 */ /* 0x000fe40000000400 */
[----:B------:R-:W-:Y:S02]  /*38960*/  STS.U16 [R12+0xdc00], R7 ;  /* 0x00dc00070c007388 */ /* 0x000fe40000000400 */
[----:B------:R-:W-:Y:S01]  /*38970*/  STS.U16 [R12+0xdd00], R9 ;  /* 0x00dd00090c007388 */ /* 0x000fe20000000400 */
[----:B------:R-:W4:Y:S04]  /*38980*/  LDL.LU R14, [R1+0x900] ;  /* 0x00090000010e7983 */ /* 0x000f280000300800 */
[----:B------:R0:W-:Y:S01]  /*38990*/  STS.U16 [R12+0xec00], R11 ;  /* 0x00ec000b0c007388 */ /* 0x0001e20000000400 */
[----:B------:R-:W4:Y:S02]  /*389a0*/  LDL.LU R15, [R1+0x8c4] ;  /* 0x0008c400010f7983 */ /* 0x000f240000300800 */
[----:B------:R1:W-:Y:S01]  /*389b0*/  STS.U16 [R12+0xed00], R13 ;  /* 0x00ed000d0c007388 */ /* 0x0003e20000000400 */
[----:B0-----:R-:W4:Y:S01]  /*389c0*/  LDL.LU R11, [R1+0x8bc] ;  /* 0x0008bc00010b7983 */ /* 0x001f220000300800 */
[----:B------:R-:W4:Y:S02]  /*389d0*/  LDL.LU R23, [R1+0x884] ;  /* 0x0008840001177983 */ /* 0x000f240000300800 */
[----:B------:R-:W4:Y:S02]  /*389e0*/  LDL.LU R22, [R1+0x87c] ;  /* 0x00087c0001167983 */ /* 0x000f240000300800 */
[----:B------:R-:W4:Y:S01]  /*389f0*/  LDL.LU R21, [R1+0x844] ;  /* 0x0008440001157983 */ /* 0x000f220000300800 */
[----:B------:R-:W4:Y:S01]  /*38a00*/  LDL.LU R9, [R1+0x83c] ;  /* 0x00083c0001097983 */ /* 0x000f220000300800 */
[----:B-1----:R-:W4:Y:S02]  /*38a10*/  LDL.LU R13, [R1+0x804] ;  /* 0x00080400010d7983 */ /* 0x002f240000300800 */
        /* <DEDUP_REMOVED lines=8> */
[----:B------:R-:W-:Y:S01]  /*38aa0*/  STS.U16 [R12+0xfc00], R8 ;  /* 0x00fc00080c007388 */ /* 0x000fe20000000400 */
[----:B------:R-:W4:Y:S02]  /*38ab0*/  LDL.LU R27, [R1+0x304] ;  /* 0x00030400011b7983 */ /* 0x000f240000300800 */
[----:B------:R-:W4:Y:S01]  /*38ac0*/  LDL.LU R28, [R1+0x2d0] ;  /* 0x0002d000011c7983 */ /* 0x000f220000300800 */
[----:B--2---:R0:W-:Y:S04]  /*38ad0*/  STS.U16 [R12+0xfd00], R2 ;  /* 0x00fd00020c007388 */ /* 0x0041e80000000400 */
        /* <DEDUP_REMOVED lines=8> */
[----:B---3--:R0:W-:Y:S04]  /*38b60*/  STS.U16 [R12+0x10c00], R10 ;  /* 0x010c000a0c007388 */ /* 0x0081e80000000400 */
[----:B0-----:R-:W3:Y:S04]  /*38b70*/  LDL.LU R10, [R1+0x1b8] ;  /* 0x0001b800010a7983 */ /* 0x001ee80000300800 */
[----:B----4-:R-:W-:Y:S01]  /*38b80*/  STS.U16 [R12+0x10d00], R14 ;  /* 0x010d000e0c007388 */ /* 0x010fe20000000400 */
[----:B------:R-:W-:Y:S03]  /*38b90*/  STS.U16 [R12+0x11c00], R15 ;  /* 0x011c000f0c007388 */ /* 0x000fe60000000400 */
[----:B------:R0:W-:Y:S01]  /*38ba0*/  STS.U16 [R12+0x11d00], R11 ;  /* 0x011d000b0c007388 */ /* 0x0001e20000000400 */
[----:B------:R-:W-:Y:S02]  /*38bb0*/  STS.U16 [R12+0x12c00], R23 ;  /* 0x012c00170c007388 */ /* 0x000fe40000000400 */
[----:B------:R-:W-:Y:S02]  /*38bc0*/  STS.U16 [R12+0x12d00], R22 ;  /* 0x012d00160c007388 */ /* 0x000fe40000000400 */
[----:B------:R-:W-:Y:S01]  /*38bd0*/  STS.U16 [R12+0x13c00], R21 ;  /* 0x013c00150c007388 */ /* 0x000fe20000000400 */
[----:B------:R1:W-:Y:S01]  /*38be0*/  STS.U16 [R12+0x13d00], R9 ;  /* 0x013d00090c007388 */ /* 0x0003e20000000400 */
[----:B------:R4:W-:Y:S02]  /*38bf0*/  STS.U16 [R12+0x14c00], R13 ;  /* 0x014c000d0c007388 */ /* 0x0009e40000000400 */
        /* <DEDUP_REMOVED lines=9> */
[----:B0-----:R-:W3:Y:S04]  /*38c90*/  LDL.LU R11, [R1+0x180] ;  /* 0x00018000010b7983 */ /* 0x001ee80000300800 */
[----:B------:R-:W-:Y:S01]  /*38ca0*/  STS.U16 [R12+0x19c00], R28 ;  /* 0x019c001c0c007388 */ /* 0x000fe20000000400 */
[----:B-1----:R-:W3:Y:S02]  /*38cb0*/  LDL.LU R9, [R1+0x154] ;  /* 0x0001540001097983 */ /* 0x002ee40000300800 */
[----:B----4-:R-:W4:Y:S01]  /*38cc0*/  LDL.LU R13, [R1+0x148] ;  /* 0x00014800010d7983 */ /* 0x010f220000300800 */
[----:B--2---:R0:W-:Y:S04]  /*38cd0*/  STS.U16 [R12+0x19d00], R2 ;  /* 0x019d00020c007388 */ /* 0x0041e80000000400 */
[----:B0-----:R-:W0:Y:S01]  /*38ce0*/  S2R R2, SR_TID.X ;  /* 0x0000000000027919 */ /* 0x001e220000002100 */
[----:B------:R-:W-:Y:S02]  /*38cf0*/  STS.U16 [R12+0x1ac00], R29 ;  /* 0x01ac001d0c007388 */ /* 0x000fe40000000400 */
[----:B------:R-:W-:Y:S02]  /*38d00*/  STS.U16 [R12+0x1ad00], R3 ;  /* 0x01ad00030c007388 */ /* 0x000fe40000000400 */
[----:B------:R-:W-:Y:S01]  /*38d10*/  STS.U16 [R12+0x1bc00], R4 ;  /* 0x01bc00040c007388 */ /* 0x000fe20000000400 */
[----:B------:R-:W-:Y:S01]  /*38d20*/  STS.U16 [R12+0x1bd00], R5 ;  /* 0x01bd00050c007388 */ /* 0x000fe20000000400 */
[----:B------:R-:W-:Y:S02]  /*38d30*/  STS.U16 [R12+0x1cc00], R6 ;  /* 0x01cc00060c007388 */ /* 0x000fe40000000400 */
[----:B------:R-:W-:Y:S02]  /*38d40*/  STS.U16 [R12+0x1cd00], R7 ;  /* 0x01cd00070c007388 */ /* 0x000fe40000000400 */
[----:B------:R-:W-:Y:S01]  /*38d50*/  STS.U16 [R12+0x1dc00], R8 ;  /* 0x01dc00080c007388 */ /* 0x000fe20000000400 */
[----:B0-----:R-:W-:-:S05]  /*38d60*/  LOP3.LUT R2, R2, 0x7f, RZ, 0xc0, !PT ;  /* 0x0000007f02027812 */ /* 0x001fca00078ec0ff */
[----:B------:R-:W-:-:S05]  /*38d70*/  IMAD.SHL.U32 R2, R2, 0x2, RZ ;  /* 0x0000000202027824 */ /* 0x000fca00078e00ff */
[----:B------:R-:W-:Y:S04]  /*38d80*/  STL [R1+0x4c10], R2 ;  /* 0x004c100201007387 */ /* 0x000fe80000100800 */
[----:B---3--:R-:W-:Y:S01]  /*38d90*/  STS.U16 [R12+0x1dd00], R10 ;  /* 0x01dd000a0c007388 */ /* 0x008fe20000000400 */
[----:B------:R0:W-:Y:S02]  /*38da0*/  STS.U16 [R12+0x1ec00], R0 ;  /* 0x01ec00000c007388 */ /* 0x0001e40000000400 */
[----:B0-----:R-:W-:Y:S02]  /*38db0*/  LOP3.LUT R0, R2, 0x70, RZ, 0x3c, !PT ;  /* 0x0000007002007812 */ /* 0x001fe400078e3cff */
[----:B------:R-:W2:Y:S04]  /*38dc0*/  LDL.LU R2, [R1+0xbbc] ;  /* 0x000bbc0001027983 */ /* 0x000ea80000300800 */
[----:B------:R-:W-:Y:S04]  /*38dd0*/  STS.U16 [R12+0x1ed00], R11 ;  /* 0x01ed000b0c007388 */ /* 0x000fe80000000400 */
[----:B--2---:R0:W-:Y:S04]  /*38de0*/  STL [R1+0x4c1c], R2 ;  /* 0x004c1c0201007387 */ /* 0x0041e80000100800 */
        /* <DEDUP_REMOVED lines=24> */
[----:B------:R0:W-:Y:S04]  /*38f70*/  STS.U16 [R12+0x1fc00], R9 ;  /* 0x01fc00090c007388 */ /* 0x0001e80000000400 */
[----:B------:R-:W3:Y:S01]  /*38f80*/  LDL.LU R8, [R1+0xa34] ;  /* 0x000a340001087983 */ /* 0x000ee20000300800 */
[----:B----4-:R1:W-:Y:S03]  /*38f90*/  STS.U16 [R12+0x1fd00], R13 ;  /* 0x01fd000d0c007388 */ /* 0x0103e60000000400 */
[----:B0-----:R-:W4:Y:S01]  /*38fa0*/  LDL.LU R9, [R1+0x9f4] ;  /* 0x0009f40001097983 */ /* 0x001f220000300800 */
[----:B-1----:R-:W3:Y:S02]  /*38fb0*/  LDL.LU R12, [R1+0x9ec] ;  /* 0x0009ec00010c7983 */ /* 0x002ee40000300800 */
[----:B------:R-:W3:Y:S01]  /*38fc0*/  LDL.LU R13, [R1+0x998] ;  /* 0x00099800010d7983 */ /* 0x000ee20000300800 */
[----:B--2---:R0:W-:Y:S04]  /*38fd0*/  STS.U16 [R0+0xe00], R2 ;  /* 0x000e000200007388 */ /* 0x0041e80000000400 */
[----:B0-----:R-:W2:Y:S04]  /*38fe0*/  LDL.LU R2, [R1+0x4c1c] ;  /* 0x004c1c0001027983 */ /* 0x001ea80000300800 */
[----:B--2---:R-:W-:Y:S01]  /*38ff0*/  STS.U16 [R0+0xf00], R2 ;  /* 0x000f000200007388 */ /* 0x004fe20000000400 */
[----:B---3--:R0:W-:Y:S02]  /*39000*/  STS.U16 [R0+0x1e00], R10 ;  /* 0x001e000a00007388 */ /* 0x0081e40000000400 */
[----:B------:R1:W-:Y:S02]  /*39010*/  STS.U16 [R0+0x1f00], R11 ;  /* 0x001f000b00007388 */ /* 0x0003e40000000400 */
        /* <DEDUP_REMOVED lines=22> */
[----:B0-----:R-:W2:Y:S01]  /*39180*/  LDL.LU R10, [R1+0x990] ;  /* 0x00099000010a7983 */ /* 0x001ea20000300800 */
[----:B----4-:R-:W-:Y:S02]  /*39190*/  STS.U16 [R0+0xde00], R9 ;  /* 0x00de000900007388 */ /* 0x010fe40000000400 */
[----:B-1----:R-:W3:Y:S02]  /*391a0*/  LDL.LU R11, [R1+0x950] ;  /* 0x00095000010b7983 */ /* 0x002ee40000300800 */
[----:B------:R0:W-:Y:S02]  /*391b0*/  STS.U16 [R0+0xdf00], R12 ;  /* 0x00df000c00007388 */ /* 0x0001e40000000400 */
[----:B0-----:R-:W4:Y:S04]  /*391c0*/  LDL.LU R12, [R1+0x8f8] ;  /* 0x0008f800010c7983 */ /* 0x001f280000300800 */
[----:B------:R-:W-:Y:S04]  /*391d0*/  STS.U16 [R0+0xee00], R13 ;  /* 0x00ee000d00007388 */ /* 0x000fe80000000400 */
[----:B----4-:R0:W-:Y:S04]  /*391e0*/  STL [R1+0x4c18], R12 ;  /* 0x004c180c01007387 */ /* 0x0101e80000100800 */
[----:B0-----:R-:W4:Y:S01]  /*391f0*/  LDL.LU R12, [R1+0x948] ;  /* 0x00094800010c7983 */ /* 0x001f220000300800 */
        /* <DEDUP_REMOVED lines=23> */
[----:B------:R-:W4:Y:S04]  /*39370*/  LDL.LU R8, [R1+0x200] ;  /* 0x0002000001087983 */ /* 0x000f280000300800 */
[----:B--2---:R0:W-:Y:S01]  /*39380*/  STS.U16 [R0+0xef00], R10 ;  /* 0x00ef000a00007388 */ /* 0x0041e20000000400 */
[----:B------:R-:W2:Y:S02]  /*39390*/  LDL.LU R9, [R1+0x1f8] ;  /* 0x0001f80001097983 */ /* 0x000ea40000300800 */
[----:B---3--:R1:W-:Y:S01]  /*393a0*/  STS.U16 [R0+0xfe00], R11 ;  /* 0x00fe000b00007388 */ /* 0x0083e20000000400 */
[----:B0-----:R-:W2:Y:S01]  /*393b0*/  LDL.LU R10, [R1+0x1b4] ;  /* 0x0001b400010a7983 */ /* 0x001ea20000300800 */
[----:B-1----:R-:W2:Y:S03]  /*393c0*/  LDL.LU R11, [R1+0x1b0] ;  /* 0x0001b000010b7983 */ /* 0x002ea60000300800 */
[----:B----4-:R0:W-:Y:S04]  /*393d0*/  STS.U16 [R0+0xff00], R12 ;  /* 0x00ff000c00007388 */ /* 0x0101e80000000400 */
[----:B0-----:R-:W4:Y:S04]  /*393e0*/  LDL.LU R12, [R1+0x4c18] ;  /* 0x004c1800010c7983 */ /* 0x001f280000300800 */
[----:B----4-:R0:W-:Y:S01]  /*393f0*/  STS.U16 [R0+0x10e00], R12 ;  /* 0x010e000c00007388 */ /* 0x0101e20000000400 */
[----:B------:R1:W-:Y:S02]  /*39400*/  STS.U16 [R0+0x10f00], R13 ;  /* 0x010f000d00007388 */ /* 0x0003e40000000400 */
[----:B------:R4:W-:Y:S01]  /*39410*/  STS.U16 [R0+0x11e00], R2 ;  /* 0x011e000200007388 */ /* 0x0009e20000000400 */
[----:B0-----:R-:W3:Y:S01]  /*39420*/  LDL.LU R12, [R1+0x17c] ;  /* 0x00017c00010c7983 */ /* 0x001ee20000300800 */
[----:B-1----:R-:W3:Y:S02]  /*39430*/  LDL.LU R13, [R1+0x178] ;  /* 0x00017800010d7983 */ /* 0x002ee40000300800 */
[----:B----4-:R-:W4:Y:S02]  /*39440*/  LDL.LU R2, [R1+0x13c] ;  /* 0x00013c0001027983 */ /* 0x010f240000300800 */
        /* <DEDUP_REMOVED lines=22> */
[----:B--2---:R-:W-:Y:S02]  /*395b0*/  STS.U16 [R0+0x1cf00], R9 ;  /* 0x01cf000900007388 */ /* 0x004fe40000000400 */
[----:B------:R-:W-:Y:S01]  /*395c0*/  STS.U16 [R0+0x1de00], R10 ;  /* 0x01de000a00007388 */ /* 0x000fe20000000400 */
[----:B----4-:R0:W-:Y:S04]  /*395d0*/  STL [R1+0x4c14], R2 ;  /* 0x004c140201007387 */ /* 0x0101e80000100800 */
[----:B0-----:R-:W2:Y:S01]  /*395e0*/  LDL.LU R2, [R1+0x140] ;  /* 0x0001400001027983 */ /* 0x001ea20000300800 */
[----:B------:R-:W4:Y:S02]  /*395f0*/  LDL.LU R9, [R1+0xfc] ;  /* 0x0000fc0001097983 */ /* 0x000f240000300800 */
[----:B------:R0:W-:Y:S02]  /*39600*/  STS.U16 [R0+0x1df00], R11 ;  /* 0x01df000b00007388 */ /* 0x0001e40000000400 */
[----:B------:R-:W4:Y:S01]  /*39610*/  LDL.LU R10, [R1+0xf8] ;  /* 0x0000f800010a7983 */ /* 0x000f220000300800 */
[----:B---3--:R1:W-:Y:S01]  /*39620*/  STS.U16 [R0+0x1ee00], R12 ;  /* 0x01ee000c00007388 */ /* 0x0083e20000000400 */
[----:B------:R3:W-:Y:S03]  /*39630*/  STS.U16 [R0+0x1ef00], R13 ;  /* 0x01ef000d00007388 */ /* 0x0007e60000000400 */
[----:B0-----:R-:W4:Y:S01]  /*39640*/  LDL.LU R11, [R1+0xf4] ;  /* 0x0000f400010b7983 */ /* 0x001f220000300800 */
[----:B-1----:R-:W4:Y:S02]  /*39650*/  LDL.LU R12, [R1+0xf0] ;  /* 0x0000f000010c7983 */ /* 0x002f240000300800 */
[----:B---3--:R-:W3:Y:S01]  /*39660*/  LDL.LU R13, [R1+0xec] ;  /* 0x0000ec00010d7983 */ /* 0x008ee20000300800 */
[----:B------:R-:W3:Y:S04]  /*39670*/  LDL.LU R14, [R1+0xe8] ;  /* 0x0000e800010e7983 */ /* 0x000ee80000300800 */
        /* <DEDUP_REMOVED lines=21> */
[----:B--2---:R0:W-:Y:S04]  /*397d0*/  STS.U16 [R0+0x1fe00], R2 ;  /* 0x01fe000200007388 */ /* 0x0041e80000000400 */
[----:B0-----:R-:W2:Y:S04]  /*397e0*/  LDL.LU R2, [R1+0x4c14] ;  /* 0x004c140001027983 */ /* 0x001ea80000300800 */
[----:B--2---:R0:W-:Y:S04]  /*397f0*/  STS.U16 [R0+0x1ff00], R2 ;  /* 0x01ff000200007388 */ /* 0x0041e80000000400 */
[----:B0-----:R-:W2:Y:S01]  /*39800*/  LDL.LU R2, [R1+0x4c10] ;  /* 0x004c100001027983 */ /* 0x001ea20000300800 */
[----:B------:R0:W-:Y:S03]  /*39810*/  STL [R1+0x4934], R0 ;  /* 0x0049340001007387 */ /* 0x0001e60000100800 */
[----:B0-----:R-:W0:Y:S02]  /*39820*/  S2R R0, SR_TID.X ;  /* 0x0000000000007919 */ /* 0x001e240000002100 */
[----:B0-----:R-:W-:-:S05]  /*39830*/  LOP3.LUT R0, R0, 0x7f, RZ, 0xc0, !PT ;  /* 0x0000007f00007812 */ /* 0x001fca00078ec0ff */
[----:B------:R-:W-:-:S05]  /*39840*/  IMAD.SHL.U32 R0, R0, 0x2, RZ ;  /* 0x0000000200007824 */ /* 0x000fca00078e00ff */
[----:B----4-:R0:W-:Y:S01]  /*39850*/  STS.U16 [R0+0x20000], R9 ;  /* 0x0200000900007388 */ /* 0x0101e20000000400 */
[----:B------:R1:W-:Y:S02]  /*39860*/  STS.U16 [R0+0x20100], R10 ;  /* 0x0201000a00007388 */ /* 0x0003e40000000400 */
[----:B------:R4:W-:Y:S02]  /*39870*/  STS.U16 [R0+0x21000], R11 ;  /* 0x0210000b00007388 */ /* 0x0009e40000000400 */
[----:B------:R4:W-:Y:S01]  /*39880*/  STS.U16 [R0+0x21100], R12 ;  /* 0x0211000c00007388 */ /* 0x0009e20000000400 */
[----:B---3--:R3:W-:Y:S01]  /*39890*/  STS.U16 [R0+0x22000], R13 ;  /* 0x0220000d00007388 */ /* 0x0087e20000000400 */
[----:B------:R-:W-:Y:S02]  /*398a0*/  STS.U16 [R0+0x22100], R14 ;  /* 0x0221000e00007388 */ /* 0x000fe40000000400 */
[----:B------:R-:W-:Y:S02]  /*398b0*/  STS.U16 [R0+0x23000], R15 ;  /* 0x0230000f00007388 */ /* 0x000fe40000000400 */
[----:B------:R-:W-:Y:S01]  /*398c0*/  STS.U16 [R0+0x23100], R23 ;  /* 0x0231001700007388 */ /* 0x000fe20000000400 */
[----:B------:R-:W-:Y:S04]  /*398d0*/  STS.U16 [R0+0x24000], R22 ;  /* 0x0240001600007388 */ /* 0x000fe80000000400 */
[----:B0-----:R-:W2:Y:S01]  /*398e0*/  LDL.LU R9, [R1+0x4c0c] ;  /* 0x004c0c0001097983 */ /* 0x001ea20000300800 */
[----:B-1----:R-:W2:Y:S02]  /*398f0*/  LDL.LU R10, [R1+0x4c08] ;  /* 0x004c0800010a7983 */ /* 0x002ea40000300800 */
[----:B----4-:R-:W4:Y:S02]  /*39900*/  LDL.LU R11, [R1+0x4c04] ;  /* 0x004c0400010b7983 */ /* 0x010f240000300800 */
[----:B------:R-:W-:Y:S01]  /*39910*/  STS.U16 [R0+0x24100], R21 ;  /* 0x0241001500007388 */ /* 0x000fe20000000400 */
[----:B------:R-:W4:Y:S04]  /*39920*/  LDL.LU R12, [R1+0x4c00] ;  /* 0x004c0000010c7983 */ /* 0x000f280000300800 */
[----:B------:R-:W-:Y:S01]  /*39930*/  STS.U16 [R0+0x25000], R19 ;  /* 0x0250001300007388 */ /* 0x000fe20000000400 */
[----:B---3--:R-:W3:Y:S02]  /*39940*/  LDL.LU R13, [R1+0x4bfc] ;  /* 0x004bfc00010d7983 */ /* 0x008ee40000300800 */
        /* <DEDUP_REMOVED lines=14> */
[----:B------:R1:W-:Y:S01]  /*39a30*/  STS.U16 [R0+0x2c100], R7 ;  /* 0x02c1000700007388 */ /* 0x0003e20000000400 */
[----:B------:R1:W-:Y:S03]  /*39a40*/  STS.U16 [R0+0x2d000], R8 ;  /* 0x02d0000800007388 */ /* 0x0003e60000000400 */
[----:B0-----:R-:W4:Y:S01]  /*39a50*/  LDL.LU R5, [R1+0xa0] ;  /* 0x0000a00001057983 */ /* 0x001f220000300800 */
[----:B-1----:R-:W4:Y:S02]  /*39a60*/  LDL.LU R6, [R1+0x9c] ;  /* 0x00009c0001067983 */ /* 0x002f240000300800 */
[----:B------:R-:W4:Y:S01]  /*39a70*/  LDL.LU R7, [R1+0x98] ;  /* 0x0000980001077983 */ /* 0x000f220000300800 */
[----:B------:R-:W4:Y:S04]  /*39a80*/  LDL.LU R8, [R1+0x94] ;  /* 0x0000940001087983 */ /* 0x000f280000300800 */
        /* <DEDUP_REMOVED lines=13> */
[----:B------:R-:W4:Y:S01]  /*39b60*/  LDL.LU R29, [R1+0x5c] ;  /* 0x00005c00011d7983 */ /* 0x000f220000300800 */
[----:B--2---:R-:W-:-:S02]  /*39b70*/  LOP3.LUT R2, R2, 0x10, RZ, 0x3c, !PT ;  /* 0x0000001002027812 */ /* 0x004fc400078e3cff */
[----:B---3--:R-:W-:Y:S01]  /*39b80*/  STL [R1+0x49f0], R13 ;  /* 0x0049f00d01007387 */ /* 0x008fe20000100800 */
[----:B------:R-:W-:Y:S02]  /*39b90*/  STL [R1+0x49f8], R13 ;  /* 0x0049f80d01007387 */ /* 0x000fe40000100800 */
[----:B----4-:R-:W-:Y:S01]  /*39ba0*/  STL [R1+0x49cc], R11 ;  /* 0x0049cc0b01007387 */ /* 0x010fe20000100800 */
[----:B------:R-:W-:Y:S04]  /*39bb0*/  STL [R1+0x49d4], R11 ;  /* 0x0049d40b01007387 */ /* 0x000fe80000100800 */
[----:B------:R-:W-:Y:S01]  /*39bc0*/  STL [R1+0x49dc], R11 ;  /* 0x0049dc0b01007387 */ /* 0x000fe20000100800 */
[----:B------:R-:W-:Y:S02]  /*39bd0*/  STL [R1+0x49e4], R11 ;  /* 0x0049e40b01007387 */ /* 0x000fe40000100800 */
[----:B------:R-:W-:Y:S02]  /*39be0*/  STL [R1+0x49b4], R9 ;  /* 0x0049b40901007387 */ /* 0x000fe40000100800 */
[----:B------:R-:W-:Y:S01]  /*39bf0*/  STL [R1+0x49b8], R9 ;  /* 0x0049b80901007387 */ /* 0x000fe20000100800 */
[----:B------:R-:W-:Y:S04]  /*39c00*/  STS.U16 [R0+0x2d100], R13 ;  /* 0x02d1000d00007388 */ /* 0x000fe80000000400 */
[----:B------:R-:W-:Y:S01]  /*39c10*/  STL [R1+0x49c0], R9 ;  /* 0x0049c00901007387 */ /* 0x000fe20000100800 */
[----:B------:R-:W-:Y:S02]  /*39c20*/  STS.U16 [R0+0x2e000], R12 ;  /* 0x02e0000c00007388 */ /* 0x000fe40000000400 */
[----:B------:R-:W-:Y:S02]  /*39c30*/  STL [R1+0x4978], R0 ;  /* 0x0049780001007387 */ /* 0x000fe40000100800 */
[----:B------:R-:W-:Y:S01]  /*39c40*/  STS.U16 [R0+0x2e100], R11 ;  /* 0x02e1000b00007388 */ /* 0x000fe20000000400 */
[----:B------:R-:W2:Y:S04]  /*39c50*/  LDL.LU R19, [R1+0x58] ;  /* 0x0000580001137983 */ /* 0x000ea80000300800 */
[----:B------:R-:W-:Y:S01]  /*39c60*/  STS.U16 [R0+0x2f000], R10 ;  /* 0x02f0000a00007388 */ /* 0x000fe20000000400 */
[----:B------:R-:W3:Y:S02]  /*39c70*/  LDL.LU R17, [R1+0x54] ;  /* 0x0000540001117983 */ /* 0x000ee40000300800 */
[----:B------:R-:W-:Y:S02]  /*39c80*/  STS.U16 [R0+0x2f100], R9 ;  /* 0x02f1000900007388 */ /* 0x000fe40000000400 */
[----:B------:R-:W4:Y:S01]  /*39c90*/  LDL.LU R3, [R1+0x50] ;  /* 0x0000500001037983 */ /* 0x000f220000300800 */
[----:B------:R-:W4:Y:S04]  /*39ca0*/  LDL.LU R4, [R1+0x4c] ;  /* 0x00004c0001047983 */ /* 0x000f280000300800 */
[----:B------:R0:W-:Y:S01]  /*39cb0*/  STS.U16 [R2+0x20200], R5 ;  /* 0x0202000502007388 */ /* 0x0001e20000000400 */
[----:B------:R1:W-:Y:S02]  /*39cc0*/  STS.U16 [R2+0x20300], R6 ;  /* 0x0203000602007388 */ /* 0x0003e40000000400 */
[----:B------:R1:W-:Y:S02]  /*39cd0*/  STS.U16 [R2+0x21200], R7 ;  /* 0x0212000702007388 */ /* 0x0003e40000000400 */
[----:B------:R1:W-:Y:S01]  /*39ce0*/  STS.U16 [R2+0x21300], R8 ;  /* 0x0213000802007388 */ /* 0x0003e20000000400 */
[----:B0-----:R-:W4:Y:S01]  /*39cf0*/  LDL.LU R5, [R1+0x44] ;  /* 0x0000440001057983 */ /* 0x001f220000300800 */
[----:B-1----:R-:W4:Y:S02]  /*39d00*/  LDL.LU R6, [R1+0x40] ;  /* 0x0000400001067983 */ /* 0x002f240000300800 */
[----:B------:R-:W4:Y:S02]  /*39d10*/  LDL.LU R7, [R1+0x34] ;  /* 0x0000340001077983 */ /* 0x000f240000300800 */
[----:B------:R-:W4:Y:S01]  /*39d20*/  LDL.LU R8, [R1+0x30] ;  /* 0x0000300001087983 */ /* 0x000f220000300800 */
[----:B------:R0:W-:Y:S01]  /*39d30*/  STS.U16 [R2+0x22200], R14 ;  /* 0x0222000e02007388 */ /* 0x0001e20000000400 */
[----:B------:R1:W-:Y:S02]  /*39d40*/  STS.U16 [R2+0x22300], R15 ;  /* 0x0223000f02007388 */ /* 0x0003e40000000400 */
[----:B------:R1:W-:Y:S02]  /*39d50*/  STS.U16 [R2+0x23200], R23 ;  /* 0x0232001702007388 */ /* 0x0003e40000000400 */
[----:B------:R1:W-:Y:S01]  /*39d60*/  STS.U16 [R2+0x23300], R22 ;  /* 0x0233001602007388 */ /* 0x0003e20000000400 */
[----:B------:R1:W-:Y:S01]  /*39d70*/  STS.U16 [R2+0x24200], R21 ;  /* 0x0242001502007388 */ /* 0x0003e20000000400 */
[----:B------:R1:W-:Y:S03]  /*39d80*/  STS.U16 [R2+0x24300], R16 ;  /* 0x0243001002007388 */ /* 0x0003e60000000400 */
[----:B0-----:R-:W4:Y:S01]  /*39d90*/  LDL.LU R14, [R1+0x4bf8] ;  /* 0x004bf800010e7983 */ /* 0x001f220000300800 */
[----:B-1----:R-:W4:Y:S03]  /*39da0*/  LDL.LU R15, [R1+0x4bf4] ;  /* 0x004bf400010f7983 */ /* 0x002f260000300800 */
[----:B------:R-:W4:Y:S01]  /*39db0*/  LDL.LU R23, [R1+0x4bf0] ;  /* 0x004bf00001177983 */ /* 0x000f220000300800 */
[----:B------:R-:W4:Y:S03]  /*39dc0*/  LDL.LU R22, [R1+0x4bec] ;  /* 0x004bec0001167983 */ /* 0x000f260000300800 */
[----:B------:R-:W4:Y:S04]  /*39dd0*/  LDL.LU R21, [R1+0x4be8] ;  /* 0x004be80001157983 */ /* 0x000f280000300800 */
[----:B------:R0:W-:Y:S01]  /*39de0*/  STS.U16 [R2+0x25200], R18 ;  /* 0x0252001202007388 */ /* 0x0001e20000000400 */
[----:B------:R-:W4:Y:S02]  /*39df0*/  LDL.LU R16, [R1+0x28] ;  /* 0x0000280001107983 */ /* 0x000f240000300800 */
[----:B------:R1:W-:Y:S02]  /*39e00*/  STS.U16 [R2+0x25300], R20 ;  /* 0x0253001402007388 */ /* 0x0003e40000000400 */
[----:B------:R1:W-:Y:S01]  /*39e10*/  STS.U16 [R2+0x26200], R24 ;  /* 0x0262001802007388 */ /* 0x0003e20000000400 */
[----:B------:R1:W-:Y:S01]  /*39e20*/  STS.U16 [R2+0x26300], R25 ;  /* 0x0263001902007388 */ /* 0x0003e20000000400 */
[----:B------:R1:W-:Y:S02]  /*39e30*/  STS.U16 [R2+0x27200], R26 ;  /* 0x0272001a02007388 */ /* 0x0003e40000000400 */
[----:B------:R1:W-:Y:S01]  /*39e40*/  STS.U16 [R2+0x27300], R27 ;  /* 0x0273001b02007388 */ /* 0x0003e20000000400 */
[----:B0-----:R-:W4:Y:S01]  /*39e50*/  LDL.LU R18, [R1+0x24] ;  /* 0x0000240001127983 */ /* 0x001f220000300800 */
[----:B-1----:R-:W4:Y:S03]  /*39e60*/  LDL.LU R20, [R1+0x20] ;  /* 0x0000200001147983 */ /* 0x002f260000300800 */
[----:B------:R-:W4:Y:S04]  /*39e70*/  LDL.LU R24, [R1+0x1c] ;  /* 0x00001c0001187983 */ /* 0x000f280000300800 */
[----:B------:R-:W4:Y:S01]  /*39e80*/  LDL.LU R25, [R1+0x18] ;  /* 0x0000180001197983 */ /* 0x000f220000300800 */
[----:B------:R-:W4:Y:S02]  /*39e90*/  LDL.LU R26, [R1+0x14] ;  /* 0x00001400011a7983 */ /* 0x000f240000300800 */
[----:B------:R0:W-:Y:S02]  /*39ea0*/  STS.U16 [R2+0x28200], R28 ;  /* 0x0282001c02007388 */ /* 0x0001e40000000400 */
[----:B------:R-:W4:Y:S01]  /*39eb0*/  LDL.LU R27, [R1+0x10] ;  /* 0x00001000011b7983 */ /* 0x000f220000300800 */
[----:B------:R1:W-:Y:S04]  /*39ec0*/  STS.U16 [R2+0x28300], R29 ;  /* 0x0283001d02007388 */ /* 0x0003e80000000400 */
[----:B0-----:R-:W4:Y:S01]  /*39ed0*/  LDL.LU R28, [R1+0xc] ;  /* 0x00000c00011c7983 */ /* 0x001f220000300800 */
[----:B-1----:R-:W4:Y:S03]  /*39ee0*/  LDL.LU R29, [R1+0x8] ;  /* 0x00000800011d7983 */ /* 0x002f260000300800 */
[----:B--2---:R0:W-:Y:S01]  /*39ef0*/  STS.U16 [R2+0x29200], R19 ;  /* 0x0292001302007388 */ /* 0x0041e20000000400 */
[----:B---3--:R1:W-:Y:S03]  /*39f00*/  STS.U16 [R2+0x29300], R17 ;  /* 0x0293001102007388 */ /* 0x0083e60000000400 */
[----:B----4-:R2:W-:Y:S01]  /*39f10*/  STS.U16 [R2+0x2a200], R3 ;  /* 0x02a2000302007388 */ /* 0x0105e20000000400 */
[----:B------:R3:W-:Y:S03]  /*39f20*/  STS.U16 [R2+0x2a300], R4 ;  /* 0x02a3000402007388 */ /* 0x0007e60000000400 */
[----:B0-----:R-:W3:Y:S01]  /*39f30*/  LDL.LU R19, [R1+0x4be4] ;  /* 0x004be40001137983 */ /* 0x001ee20000300800 */
[----:B-1----:R-:W3:Y:S03]  /*39f40*/  LDL.LU R17, [R1+0x4be0] ;  /* 0x004be00001117983 */ /* 0x002ee60000300800 */
[----:B--2---:R-:W2:Y:S01]  /*39f50*/  LDL.LU R3, [R1+0x4bdc] ;  /* 0x004bdc0001037983 */ /* 0x004ea20000300800 */
[----:B---3--:R-:W3:Y:S03]  /*39f60*/  LDL.LU R4, [R1+0x4bd8] ;  /* 0x004bd80001047983 */ /* 0x008ee60000300800 */
[----:B------:R0:W-:Y:S01]  /*39f70*/  STS.U16 [R2+0x2b200], R5 ;  /* 0x02b2000502007388 */ /* 0x0001e20000000400 */
[----:B------:R1:W-:Y:S02]  /*39f80*/  STS.U16 [R2+0x2b300], R6 ;  /* 0x02b3000602007388 */ /* 0x0003e40000000400 */
[----:B------:R1:W-:Y:S02]  /*39f90*/  STS.U16 [R2+0x2c200], R7 ;  /* 0x02c2000702007388 */ /* 0x0003e40000000400 */
[----:B------:R1:W-:Y:S01]  /*39fa0*/  STS.U16 [R2+0x2c300], R8 ;  /* 0x02c3000802007388 */ /* 0x0003e20000000400 */
[----:B0-----:R-:W2:Y:S01]  /*39fb0*/  LDL.LU R5, [R1+0x4bd4] ;  /* 0x004bd40001057983 */ /* 0x001ea20000300800 */
[----:B-1----:R-:W2:Y:S02]  /*39fc0*/  LDL.LU R6, [R1+0x4bd0] ;  /* 0x004bd00001067983 */ /* 0x002ea40000300800 */
[----:B------:R-:W2:Y:S02]  /*39fd0*/  LDL.LU R7, [R1+0x4bcc] ;  /* 0x004bcc0001077983 */ /* 0x000ea40000300800 */
[----:B------:R-:W2:Y:S02]  /*39fe0*/  LDL.LU R8, [R1+0x4bc8] ;  /* 0x004bc80001087983 */ /* 0x000ea40000300800 */
[----:B--2---:R-:W-:Y:S01]  /*39ff0*/  STL [R1+0x49b0], R8 ;  /* 0x0049b00801007387 */ /* 0x004fe20000100800 */
[----:B------:R-:W-:Y:S03]  /*3a000*/  STL [R1+0x499c], R7 ;  /* 0x00499c0701007387 */ /* 0x000fe60000100800 */
[----:B------:R-:W-:Y:S01]  /*3a010*/  STS.U16 [R2+0x2d200], R8 ;  /* 0x02d2000802007388 */ /* 0x000fe20000000400 */
[----:B------:R-:W-:Y:S02]  /*3a020*/  STL [R1+0x49a4], R7 ;  /* 0x0049a40701007387 */ /* 0x000fe40000100800 */
[----:B------:R-:W-:Y:S02]  /*3a030*/  STS.U16 [R2+0x2d300], R7 ;  /* 0x02d3000702007388 */ /* 0x000fe40000000400 */
[----:B------:R-:W-:Y:S01]  /*3a040*/  STL [R1+0x49ac], R7 ;  /* 0x0049ac0701007387 */ /* 0x000fe20000100800 */
[----:B------:R-:W-:Y:S04]  /*3a050*/  STS.U16 [R2+0x2e200], R6 ;  /* 0x02e2000602007388 */ /* 0x000fe80000000400 */
[----:B------:R-:W-:Y:S01]  /*3a060*/  STL [R1+0x49a0], R6 ;  /* 0x0049a00601007387 */ /* 0x000fe20000100800 */
[----:B------:R-:W-:Y:S02]  /*3a070*/  STL [R1+0x49a8], R6 ;  /* 0x0049a80601007387 */ /* 0x000fe40000100800 */
[----:B------:R0:W-:Y:S02]  /*3a080*/  STS.U16 [R2+0x2e300], R5 ;  /* 0x02e3000502007388 */ /* 0x0001e40000000400 */
[----:B---3--:R1:W-:Y:S01]  /*3a090*/  STS.U16 [R2+0x2f200], R4 ;  /* 0x02f2000402007388 */ /* 0x0083e20000000400 */
[----:B------:R2:W-:Y:S04]  /*3a0a0*/  STS.U16 [R2+0x2f300], R3 ;  /* 0x02f3000302007388 */ /* 0x0005e80000000400 */
[----:B0-----:R-:W3:Y:S01]  /*3a0b0*/  LDL.LU R5, [R1] ;  /* 0x0000000001057983 */ /* 0x001ee20000300800 */
[----:B-1----:R-:W3:Y:S02]  /*3a0c0*/  LDL.LU R4, [R1+0x4] ;  /* 0x0000040001047983 */ /* 0x002ee40000300800 */
[----:B--2---:R-:W2:Y:S02]  /*3a0d0*/  LDL.LU R2, [R1+0x4bc4] ;  /* 0x004bc40001027983 */ /* 0x004ea40000300800 */
[----:B--2---:R0:W-:Y:S01]  /*3a0e0*/  STS.U16 [R2+0x20400], R16 ;  /* 0x0204001002007388 */ /* 0x0041e20000000400 */
[----:B------:R1:W-:Y:S02]  /*3a0f0*/  STS.U16 [R2+0x20500], R18 ;  /* 0x0205001202007388 */ /* 0x0003e40000000400 */
[----:B------:R2:W-:Y:S02]  /*3a100*/  STS.U16 [R2+0x21400], R20 ;  /* 0x0214001402007388 */ /* 0x0005e40000000400 */
[----:B------:R3:W-:Y:S01]  /*3a110*/  STS.U16 [R2+0x21500], R24 ;  /* 0x0215001802007388 */ /* 0x0007e20000000400 */
[----:B------:R3:W-:Y:S01]  /*3a120*/  STS.U16 [R2+0x22400], R25 ;  /* 0x0224001902007388 */ /* 0x0007e20000000400 */
[----:B------:R3:W-:Y:S02]  /*3a130*/  STS.U16 [R2+0x22500], R26 ;  /* 0x0225001a02007388 */ /* 0x0007e40000000400 */
[----:B------:R3:W-:Y:S01]  /*3a140*/  STS.U16 [R2+0x23400], R27 ;  /* 0x0234001b02007388 */ /* 0x0007e20000000400 */
[----:B0-----:R-:W4:Y:S01]  /*3a150*/  LDL.LU R16, [R1+0x4bc0] ;  /* 0x004bc00001107983 */ /* 0x001f220000300800 */
[----:B-1----:R-:W4:Y:S02]  /*3a160*/  LDL.LU R18, [R1+0x4bbc] ;  /* 0x004bbc0001127983 */ /* 0x002f240000300800 */
[----:B--2---:R-:W2:Y:S02]  /*3a170*/  LDL.LU R20, [R1+0x4bb8] ;  /* 0x004bb80001147983 */ /* 0x004ea40000300800 */
[----:B---3--:R-:W3:Y:S01]  /*3a180*/  LDL.LU R24, [R1+0x4bb4] ;  /* 0x004bb40001187983 */ /* 0x008ee20000300800 */
[----:B------:R-:W2:Y:S01]  /*3a190*/  LDL.LU R25, [R1+0x4bb0] ;  /* 0x004bb00001197983 */ /* 0x000ea20000300800 */
[----:B------:R-:W2:Y:S03]  /*3a1a0*/  LDL.LU R26, [R1+0x4bac] ;  /* 0x004bac00011a7983 */ /* 0x000ea60000300800 */
[----:B------:R0:W-:Y:S01]  /*3a1b0*/  STS.U16 [R2+0x23500], R28 ;  /* 0x0235001c02007388 */ /* 0x0001e20000000400 */
[----:B------:R-:W2:Y:S02]  /*3a1c0*/  LDL.LU R27, [R1+0x4ba8] ;  /* 0x004ba800011b7983 */ /* 0x000ea40000300800 */
[----:B------:R1:W-:Y:S02]  /*3a1d0*/  STS.U16 [R2+0x24400], R29 ;  /* 0x0244001d02007388 */ /* 0x0003e40000000400 */
[----:B------:R1:W-:Y:S01]  /*3a1e0*/  STS.U16 [R2+0x24500], R4 ;  /* 0x0245000402007388 */ /* 0x0003e20000000400 */
[----:B------:R1:W-:Y:S04]  /*3a1f0*/  STS.U16 [R2+0x25400], R5 ;  /* 0x0254000502007388 */ /* 0x0003e80000000400 */
[----:B0-----:R-:W2:Y:S01]  /*3a200*/  LDL.LU R28, [R1+0x4ba4] ;  /* 0x004ba400011c7983 */ /* 0x001ea20000300800 */
[----:B-1----:R-:W2:Y:S03]  /*3a210*/  LDL.LU R29, [R1+0x4ba0] ;  /* 0x004ba000011d7983 */ /* 0x002ea60000300800 */
[----:B------:R-:W2:Y:S04]  /*3a220*/  LDL R4, [R1+0x20ac] ;  /* 0x0020ac0001047983 */ /* 0x000ea80000100800 */
[----:B------:R-:W2:Y:S01]  /*3a230*/  LDL R5, [R1+0x20a8] ;  /* 0x0020a80001057983 */ /* 0x000ea20000100800 */
[----:B------:R-:W-:-:S06]  /*3a240*/  PRMT R15, RZ, 0x7610, R15 ;  /* 0x00007610ff0f7816 */ /* 0x000fcc000000000f */
[----:B--2---:R-:W2:Y:S04]  /*3a250*/  @!P0 LDG.E.U16 R15, [R4.64] ;  /* 0x00000004040f8981 */ /* 0x004ea8000c1e1500 */
[----:B------:R-:W-:Y:S01]  /*3a260*/  STS.U16 [R2+0x25500], R29 ;  /* 0x0255001d02007388 */ /* 0x000fe20000000400 */
[----:B------:R-:W-:Y:S02]  /*3a270*/  STS.U16 [R2+0x26400], R28 ;  /* 0x0264001c02007388 */ /* 0x000fe40000000400 */
[----:B------:R-:W-:Y:S02]  /*3a280*/  STS.U16 [R2+0x26500], R27 ;  /* 0x0265001b02007388 */ /* 0x000fe40000000400 */
[----:B------:R-:W-:Y:S01]  /*3a290*/  STS.U16 [R2+0x27400], R26 ;  /* 0x0274001a02007388 */ /* 0x000fe20000000400 */
[----:B------:R-:W-:Y:S01]  /*3a2a0*/  STS.U16 [R2+0x27500], R25 ;  /* 0x0275001902007388 */ /* 0x000fe20000000400 */
[----:B---3--:R-:W-:Y:S02]  /*3a2b0*/  STS.U16 [R2+0x28400], R24 ;  /* 0x0284001802007388 */ /* 0x008fe40000000400 */
[----:B------:R-:W-:Y:S02]  /*3a2c0*/  STS.U16 [R2+0x28500], R20 ;  /* 0x0285001402007388 */ /* 0x000fe40000000400 */
[----:B----4-:R-:W-:Y:S01]  /*3a2d0*/  STS.U16 [R2+0x29400], R18 ;  /* 0x0294001202007388 */ /* 0x010fe20000000400 */
[----:B------:R-:W-:Y:S01]  /*3a2e0*/  STS.U16 [R2+0x29500], R16 ;  /* 0x0295001002007388 */ /* 0x000fe20000000400 */
[----:B------:R-:W-:Y:S02]  /*3a2f0*/  STS.U16 [R2+0x2a400], R17 ;  /* 0x02a4001102007388 */ /* 0x000fe40000000400 */
[----:B------:R-:W-:Y:S02]  /*3a300*/  STS.U16 [R2+0x2a500], R19 ;  /* 0x02a5001302007388 */ /* 0x000fe40000000400 */
[----:B------:R-:W-:Y:S01]  /*3a310*/  STS.U16 [R2+0x2b400], R21 ;  /* 0x02b4001502007388 */ /* 0x000fe20000000400 */
[----:B------:R-:W-:Y:S01]  /*3a320*/  STS.U16 [R2+0x2b500], R22 ;  /* 0x02b5001602007388 */ /* 0x000fe20000000400 */
[----:B------:R0:W-:Y:S03]  /*3a330*/  STS.U16 [R2+0x2c400], R23 ;  /* 0x02c4001702007388 */ /* 0x0001e60000000400 */
[----:B0-----:R-:W3:Y:S04]  /*3a340*/  LDL.LU R2, [R1+0x4b9c] ;  /* 0x004b9c0001027983 */ /* 0x001ee80000300800 */
[----:B--2---:R0:W-:Y:S04]  /*3a350*/  STL [R1+0x230], R15 ;  /* 0x0002300f01007387 */ /* 0x0041e80000100800 */
[----:B0-----:R-:W2:Y:S01]  /*3a360*/  LDL.LU R15, [R1+0x4b98] ;  /* 0x004b9800010f7983 */ /* 0x001ea20000300800 */
[----:B------:R-:W4:Y:S02]  /*3a370*/  LDL R4, [R1+0x20a0] ;  /* 0x0020a00001047983 */ /* 0x000f240000100800 */
[----:B------:R-:W4:Y:S01]  /*3a380*/  LDL R5, [R1+0x20a4] ;  /* 0x0020a40001057983 */ /* 0x000f220000100800 */
[----:B---3--:R-:W-:-:S02]  /*3a390*/  PRMT R2, RZ, 0x7610, R2 ;  /* 0x00007610ff027816 */ /* 0x008fc40000000002 */
[----:B----4-:R-:W-:-:S04]  /*3a3a0*/  @!P1 LOP3.LUT R5, R5, R4, RZ, 0x3c, !PT ;  /* 0x0000000405059212 */ /* 0x010fc800078e3cff */
[----:B------:R-:W-:-:S04]  /*3a3b0*/  @!P1 LOP3.LUT R4, R5, R4, RZ, 0x3c, !PT ;  /* 0x0000000405049212 */ /* 0x000fc800078e3cff */
[----:B------:R-:W-:-:S05]  /*3a3c0*/  @!P1 LOP3.LUT R5, R5, R4, RZ, 0x3c, !PT ;  /* 0x0000000405059212 */ /* 0x000fca00078e3cff */
[----:B------:R-:W3:Y:S04]  /*3a3d0*/  @!P1 LDG.E.U16 R2, [R4.64] ;  /* 0x0000000404029981 */ /* 0x000ee8000c1e1500 */
[----:B---3--:R0:W-:Y:S04]  /*3a3e0*/  STL [R1+0x22c], R2 ;  /* 0x00022c0201007387 */ /* 0x0081e80000100800 */
[----:B0-----:R-:W3:Y:S01]  /*3a3f0*/  LDL.LU R2, [R1+0x4b94] ;  /* 0x004b940001027983 */ /* 0x001ee20000300800 */
[----:B------:R-:W4:Y:S02]  /*3a400*/  LDL R4, [R1+0x2098] ;  /* 0x0020980001047983 */ /* 0x000f240000100800 */
[----:B------:R-:W4:Y:S01]  /*3a410*/  LDL R5, [R1+0x209c] ;  /* 0x00209c0001057983 */ /* 0x000f220000100800 */
[----:B--2---:R-:W-:-:S02]  /*3a420*/  PRMT R15, RZ, 0x7610, R15 ;  /* 0x00007610ff0f7816 */ /* 0x004fc4000000000f */
[----:B----4-:R-:W-:-:S04]  /*3a430*/  @!P0 LOP3.LUT R5, R5, R4, RZ, 0x3c, !PT ;  /* 0x0000000405058212 */ /* 0x010fc800078e3cff */
[----:B------:R-:W-:-:S04]  /*3a440*/  @!P0 LOP3.LUT R4, R5, R4, RZ, 0x3c, !PT ;  /* 0x0000000405048212 */ /* 0x000fc800078e3cff */
[----:B------:R-:W-:-:S05]  /*3a450*/  @!P0 LOP3.LUT R5, R5, R4, RZ, 0x3c, !PT ;  /* 0x0000000405058212 */ /* 0x000fca00078e3cff */
[----:B------:R-:W2:Y:S04]  /*3a460*/  @!P0 LDG.E.U16 R15, [R4.64] ;  /* 0x00000004040f8981 */ /* 0x000ea8000c1e1500 */
        /* <DEDUP_REMOVED lines=872> */
[----:B------:R0:W3:Y:S04]  /*3daf0*/  @!P1 LDG.E.U16 R2, [R4.64] ;  /* 0x0000000404029981 */ /* 0x0000e8000c1e1500 */
[----:B0-----:R-:W4:Y:S04]  /*3db00*/  LDL R4, [R1+0x210c] ;  /* 0x00210c0001047983 */ /* 0x001f280000100800 */
[----:B------:R-:W4:Y:S01]  /*3db10*/  LDL R5, [R1+0x2118] ;  /* 0x0021180001057983 */ /* 0x000f220000100800 */
[----:B------:R-:W-:Y:S02]  /*3db20*/  PRMT R14, RZ, 0x7610, R14 ;  /* 0x00007610ff0e7816 */ /* 0x000fe4000000000e */
[----:B----4-:R-:W-:-:S04]  /*3db30*/  @!P0 LOP3.LUT R5, R5, R4, RZ, 0x3c, !PT ;  /* 0x0000000405058212 */ /* 0x010fc800078e3cff */
[----:B------:R-:W-:-:S04]  /*3db40*/  @!P0 LOP3.LUT R4, R5, R4, RZ, 0x3c, !PT ;  /* 0x0000000405048212 */ /* 0x000fc800078e3cff */
[----:B------:R-:W-:-:S05]  /*3db50*/  @!P0 LOP3.LUT R5, R5, R4, RZ, 0x3c, !PT ;  /* 0x0000000405058212 */ /* 0x000fca00078e3cff */
[----:B------:R-:W4:Y:S04]  /*3db60*/  @!P0 LDG.E.U16 R14, [R4.64] ;  /* 0x00000004040e8981 */ /* 0x000f28000c1e1500 */
[----:B---3--:R-:W-:Y:S04]  /*3db70*/  STL [R1+0x4928], R2 ;  /* 0x0049280201007387 */ /* 0x008fe80000100800 */
[----:B----4-:R0:W-:Y:S04]  /*3db80*/  STL [R1+0xa0], R14 ;  /* 0x0000a00e01007387 */ /* 0x0101e80000100800 */
        /* <DEDUP_REMOVED lines=43> */
[----:B------:R0:W2:Y:S04]  /*3de40*/  @!P1 LDG.E.U16 R15, [R4.64] ;  /* 0x00000004040f9981 */ /* 0x0000a8000c1e1500 */
[----:B0-----:R-:W4:Y:S04]  /*3de50*/  LDL R4, [R1+0x227c] ;  /* 0x00227c0001047983 */ /* 0x001f280000100800 */
[----:B------:R-:W4:Y:S01]  /*3de60*/  LDL R5, [R1+0x2288] ;  /* 0x0022880001057983 */ /* 0x000f220000100800 */
[----:B------:R-:W-:Y:S02]  /*3de70*/  PRMT R13, RZ, 0x7610, R13 ;  /* 0x00007610ff0d7816 */ /* 0x000fe4000000000d */
[----:B----4-:R-:W-:-:S04]  /*3de80*/  @!P0 LOP3.LUT R5, R5, R4, RZ, 0x3c, !PT ;  /* 0x0000000405058212 */ /* 0x010fc800078e3cff */
[----:B------:R-:W-:-:S04]  /*3de90*/  @!P0 LOP3.LUT R4, R5, R4, RZ, 0x3c, !PT ;  /* 0x0000000405048212 */ /* 0x000fc800078e3cff */
[----:B------:R-:W-:-:S05]  /*3dea0*/  @!P0 LOP3.LUT R5, R5, R4, RZ, 0x3c, !PT ;  /* 0x0000000405058212 */ /* 0x000fca00078e3cff */
[----:B------:R-:W4:Y:S04]  /*3deb0*/  @!P0 LDG.E.U16 R13, [R4.64] ;  /* 0x00000004040d8981 */ /* 0x000f28000c1e1500 */
[----:B--2---:R0:W-:Y:S04]  /*3dec0*/  STL [R1+0x80], R15 ;  /* 0x0000800f01007387 */ /* 0x0041e80000100800 */
[----:B0-----:R-:W2:Y:S04]  /*3ded0*/  LDL R15, [R1+0x2390] ;  /* 0x00239000010f7983 */ /* 0x001ea80000100800 */
[----:B----4-:R0:W-:Y:S04]  /*3dee0*/  STL [R1+0x74], R13 ;  /* 0x0000740d01007387 */ /* 0x0101e80000100800 */
[----:B0-----:R-:W4:Y:S01]  /*3def0*/  LDL.LU R13, [R1+0x49f8] ;  /* 0x0049f800010d7983 */ /* 0x001f220000300800 */
        /* <DEDUP_REMOVED lines=11> */
[----:B----4-:R-:W-:-:S02]  /*3dfb0*/  PRMT R13, RZ, 0x7610, R13 ;  /* 0x00007610ff0d7816 */ /* 0x010fc4000000000d */
[----:B---3--:R-:W-:-:S04]  /*3dfc0*/  @!P0 LOP3.LUT R5, R5, R4, RZ, 0x3c, !PT ;  /* 0x0000000405058212 */ /* 0x008fc800078e3cff */
        /* <DEDUP_REMOVED lines=21> */
[----:B0-----:R-:W4:Y:S01]  /*3e120*/  LDL R5, [R1+0x2384] ;  /* 0x0023840001057983 */ /* 0x001f220000100800 */
[----:B------:R-:W-:Y:S01]  /*3e130*/  PRMT R12, RZ, 0x7610, R12 ;  /* 0x00007610ff0c7816 */ /* 0x000fe2000000000c */
[----:B------:R-:W-:Y:S01]  /*3e140*/  @!P1 IMAD.MOV.U32 R4, RZ, RZ, R15 ;  /* 0x000000ffff049224 */ /* 0x000fe200078e000f */
[----:B--2---:R-:W-:Y:S01]  /*3e150*/  PRMT R14, RZ, 0x7610, R14 ;  /* 0x00007610ff0e7816 */ /* 0x004fe2000000000e */
[----:B------:R-:W2:Y:S04]  /*3e160*/  LDL R15, [R1+0x2298] ;  /* 0x00229800010f7983 */ /* 0x000ea80000100800 */
[----:B----4-:R0:W4:Y:S04]  /*3e170*/  @!P1 LDG.E.U16 R12, [R4.64] ;  /* 0x00000004040c9981 */ /* 0x010128000c1e1500 */
[----:B0-----:R-:W2:Y:S04]  /*3e180*/  LDL R4, [R1+0x2134] ;  /* 0x0021340001047983 */ /* 0x001ea80000100800 */
[----:B------:R-:W2:Y:S02]  /*3e190*/  LDL R5, [R1+0x2140] ;  /* 0x0021400001057983 */ /* 0x000ea40000100800 */
        /* <DEDUP_REMOVED lines=39> */
[----:B------:R-:W2:Y:S01]  /*3e410*/  @!P1 LDG.E.U16 R14, [R4.64] ;  /* 0x00000004040e9981 */ /* 0x000ea2000c1e1500 */
[----:B------:R-:W-:-:S03]  /*3e420*/  PRMT R11, RZ, 0x7610, R11 ;  /* 0x00007610ff0b7816 */ /* 0x000fc6000000000b */
[----:B--2---:R0:W-:Y:S04]  /*3e430*/  STL [R1+0x78], R14 ;  /* 0x0000780e01007387 */ /* 0x0041e80000100800 */
[----:B0-----:R-:W2:Y:S01]  /*3e440*/  LDL.LU R14, [R1+0x49d8] ;  /* 0x0049d800010e7983 */ /* 0x001ea20000300800 */
[----:B------:R-:W2:Y:S02]  /*3e450*/  LDL R5, [R1+0x228c] ;  /* 0x00228c0001057983 */ /* 0x000ea40000100800 */
[----:B------:R-:W-:Y:S02]  /*3e460*/  @!P0 IMAD.MOV.U32 R4, RZ, RZ, R15 ;  /* 0x000000ffff048224 */ /* 0x000fe400078e000f */
[----:B------:R-:W3:Y:S04]  /*3e470*/  LDL R15, [R1+0x23a0] ;  /* 0x0023a000010f7983 */ /* 0x000ee80000100800 */
[----:B--2---:R-:W2:Y:S04]  /*3e480*/  @!P0 LDG.E.U16 R11, [R4.64] ;  /* 0x00000004040b8981 */ /* 0x004ea8000c1e1500 */
        /* <DEDUP_REMOVED lines=50> */
[----:B---3--:R-:W-:Y:S01]  /*3e7b0*/  STL [R1+0x498c], R10 ;  /* 0x00498c0a01007387 */ /* 0x008fe20000100800 */
[----:B------:R-:W-:-:S03]  /*3e7c0*/  PRMT R9, RZ, 0x7610, R9 ;  /* 0x00007610ff097816 */ /* 0x000fc60000000009 */
[----:B--2---:R0:W-:Y:S04]  /*3e7d0*/  STL [R1+0x70], R14 ;  /* 0x0000700e01007387 */ /* 0x0041e80000100800 */
[----:B0-----:R-:W2:Y:S01]  /*3e7e0*/  LDL.LU R14, [R1+0x49c4] ;  /* 0x0049c400010e7983 */ /* 0x001ea20000300800 */
[----:B------:R-:W3:Y:S02]  /*3e7f0*/  LDL R5, [R1+0x21a4] ;  /* 0x0021a40001057983 */ /* 0x000ee40000100800 */
[----:B----4-:R-:W-:Y:S02]  /*3e800*/  @!P1 IMAD.MOV.U32 R4, RZ, RZ, R11 ;  /* 0x000000ffff049224 */ /* 0x010fe400078e000b */
[----:B------:R-:W4:Y:S04]  /*3e810*/  LDL R11, [R1+0x2328] ;  /* 0x00232800010b7983 */ /* 0x000f280000100800 */
[----:B---3--:R-:W3:Y:S04]  /*3e820*/  @!P1 LDG.E.U16 R9, [R4.64] ;  /* 0x0000000404099981 */ /* 0x008ee8000c1e1500 */
        /* <DEDUP_REMOVED lines=17> */
[----:B------:R-:W3:Y:S01]  /*3e940*/  @!P1 LDG.E.U16 R9, [R4.64] ;  /* 0x0000000404099981 */ /* 0x000ee2000c1e1500 */
[----:B--2---:R-:W-:-:S03]  /*3e950*/  PRMT R14, RZ, 0x7610, R14 ;  /* 0x00007610ff0e7816 */ /* 0x004fc6000000000e */
[----:B---3--:R0:W-:Y:S04]  /*3e960*/  STL [R1+0x64], R9 ;  /* 0x0000640901007387 */ /* 0x0081e80000100800 */
[----:B0-----:R-:W2:Y:S01]  /*3e970*/  LDL.LU R9, [R1+0x49b8] ;  /* 0x0049b80001097983 */ /* 0x001ea20000300800 */
[----:B------:R-:W3:Y:S02]  /*3e980*/  LDL R5, [R1+0x229c] ;  /* 0x00229c0001057983 */ /* 0x000ee40000100800 */
[----:B------:R-:W-:Y:S02]  /*3e990*/  @!P0 IMAD.MOV.U32 R4, RZ, RZ, R15 ;  /* 0x000000ffff048224 */ /* 0x000fe400078e000f */
[----:B------:R-:W2:Y:S04]  /*3e9a0*/  LDL R15, [R1+0x23a4] ;  /* 0x0023a400010f7983 */ /* 0x000ea80000100800 */
[----:B---3--:R0:W3:Y:S04]  /*3e9b0*/  @!P0 LDG.E.U16 R14, [R4.64] ;  /* 0x00000004040e8981 */ /* 0x0080e8000c1e1500 */
[----:B0-----:R-:W3:Y:S04]  /*3e9c0*/  LDL R4, [R1+0x22a4] ;  /* 0x0022a40001047983 */ /* 0x001ee80000100800 */
[----:B------:R-:W3:Y:S01]  /*3e9d0*/  LDL R5, [R1+0x22b0] ;  /* 0x0022b00001057983 */ /* 0x000ee20000100800 */
[----:B--2---:R-:W-:-:S02]  /*3e9e0*/  PRMT R9, RZ, 0x7610, R9 ;  /* 0x00007610ff097816 */ /* 0x004fc40000000009 */
[----:B---3--:R-:W-:-:S04]  /*3e9f0*/  @!P1 LOP3.LUT R5, R5, R4, RZ, 0x3c, !PT ;  /* 0x0000000405059212 */ /* 0x008fc800078e3cff */
[----:B------:R-:W-:-:S04]  /*3ea00*/  @!P1 LOP3.LUT R4, R5, R4, RZ, 0x3c, !PT ;  /* 0x0000000405049212 */ /* 0x000fc800078e3cff */
[----:B------:R-:W-:-:S05]  /*3ea10*/  @!P1 LOP3.LUT R5, R5, R4, RZ, 0x3c, !PT ;  /* 0x0000000405059212 */ /* 0x000fca00078e3cff */
[----:B------:R-:W2:Y:S04]  /*3ea20*/  @!P1 LDG.E.U16 R9, [R4.64] ;  /* 0x0000000404099981 */ /* 0x000ea8000c1e1500 */
[----:B------:R0:W-:Y:S04]  /*3ea30*/  STL [R1+0x54], R14 ;  /* 0x0000540e01007387 */ /* 0x0001e80000100800 */
[----:B0-----:R-:W3:Y:S04]  /*3ea40*/  LDL R14, [R1+0x23b0] ;  /* 0x0023b000010e7983 */ /* 0x001ee80000100800 */
[----:B--2---:R0:W-:Y:S04]  /*3ea50*/  STL [R1+0x50], R9 ;  /* 0x0000500901007387 */ /* 0x0041e80000100800 */
[----:B0-----:R-:W2:Y:S01]  /*3ea60*/  LDL.LU R9, [R1+0x49b4] ;  /* 0x0049b40001097983 */ /* 0x001ea20000300800 */
[----:B------:R-:W2:Y:S01]  /*3ea70*/  LDL R5, [R1+0x231c] ;  /* 0x00231c0001057983 */ /* 0x000ea20000100800 */
[----:B------:R-:W-:Y:S01]  /*3ea80*/  PRMT R0, RZ, 0x7610, R0 ;  /* 0x00007610ff007816 */ /* 0x000fe20000000000 */
[----:B----4-:R-:W-:Y:S01]  /*3ea90*/  @!P0 IMAD.MOV.U32 R4, RZ, RZ, R11 ;  /* 0x000000ffff048224 */ /* 0x010fe200078e000b */
[----:B------:R-:W-:Y:S01]  /*3eaa0*/  PRMT R8, RZ, 0x7610, R8 ;  /* 0x00007610ff087816 */ /* 0x000fe20000000008 */
[----:B------:R-:W4:Y:S04]  /*3eab0*/  LDL R11, [R1+0x2148] ;  /* 0x00214800010b7983 */ /* 0x000f280000100800 */
[----:B--2---:R0:W2:Y:S04]  /*3eac0*/  @!P0 LDG.E.U16 R0, [R4.64] ;  /* 0x0000000404008981 */ /* 0x0040a8000c1e1500 */
[----:B0-----:R-:W2:Y:S04]  /*3ead0*/  LDL R4, [R1+0x2324] ;  /* 0x0023240001047983 */ /* 0x001ea80000100800 */
[----:B------:R-:W2:Y:S02]  /*3eae0*/  LDL R5, [R1+0x2330] ;  /* 0x0023300001057983 */ /* 0x000ea40000100800 */
[----:B--2---:R-:W-:-:S04]  /*3eaf0*/  @!P1 LOP3.LUT R5, R5, R4, RZ, 0x3c, !PT ;  /* 0x0000000405059212 */ /* 0x004fc800078e3cff */
[----:B------:R-:W-:-:S04]  /*3eb00*/  @!P1 LOP3.LUT R4, R5, R4, RZ, 0x3c, !PT ;  /* 0x0000000405049212 */ /* 0x000fc800078e3cff */
[----:B------:R-:W-:-:S05]  /*3eb10*/  @!P1 LOP3.LUT R5, R5, R4, RZ, 0x3c, !PT ;  /* 0x0000000405059212 */ /* 0x000fca00078e3cff */
[----:B------:R-:W2:Y:S04]  /*3eb20*/  @!P1 LDG.E.U16 R8, [R4.64] ;  /* 0x0000000404089981 */ /* 0x000ea8000c1e1500 */
[----:B------:R-:W-:Y:S04]  /*3eb30*/  STL [R1+0x497c], R0 ;  /* 0x00497c0001007387 */ /* 0x000fe80000100800 */
[----:B--2---:R0:W-:Y:S04]  /*3eb40*/  STL [R1], R8 ;  /* 0x0000000801007387 */ /* 0x0041e80000100800 */
[----:B0-----:R-:W2:Y:S01]  /*3eb50*/  LDL.LU R8, [R1+0x49b0] ;  /* 0x0049b00001087983 */ /* 0x001ea20000300800 */
[----:B------:R-:W2:Y:S02]  /*3eb60*/  LDL R4, [R1+0x239c] ;  /* 0x00239c0001047983 */ /* 0x000ea40000100800 */
[----:B------:R-:W2:Y:S01]  /*3eb70*/  LDL R5, [R1+0x23a8] ;  /* 0x0023a80001057983 */ /* 0x000ea20000100800 */
[----:B------:R-:W-:-:S02]  /*3eb80*/  PRMT R9, RZ, 0x7610, R9 ;  /* 0x00007610ff097816 */ /* 0x000fc40000000009 */
[----:B--2---:R-:W-:-:S04]  /*3eb90*/  @!P0 LOP3.LUT R5, R5, R4, RZ, 0x3c, !PT ;  /* 0x0000000405058212 */ /* 0x004fc800078e3cff */
[----:B------:R-:W-:-:S04]  /*3eba0*/  @!P0 LOP3.LUT R4, R5, R4, RZ, 0x3c, !PT ;  /* 0x0000000405048212 */ /* 0x000fc800078e3cff */
[----:B------:R-:W-:-:S05]  /*3ebb0*/  @!P0 LOP3.LUT R5, R5, R4, RZ, 0x3c, !PT ;  /* 0x0000000405058212 */ /* 0x000fca00078e3cff */
[----:B------:R3:W2:Y:S01]  /*3ebc0*/  @!P0 LDG.E.U16 R9, [R4.64] ;  /* 0x0000000404098981 */ /* 0x0006a2000c1e1500 */
[----:B------:R-:W-:Y:S01]  /*3ebd0*/  PRMT R8, RZ, 0x7610, R8 ;  /* 0x00007610ff087816 */ /* 0x000fe20000000008 */
[----:B---3--:R-:W-:Y:S02]  /*3ebe0*/  @!P1 IMAD.MOV.U32 R4, RZ, RZ, R14 ;  /* 0x000000ffff049224 */ /* 0x008fe400078e000e */
[----:B------:R-:W-:-:S05]  /*3ebf0*/  @!P1 IMAD.MOV.U32 R5, RZ, RZ, R15 ;  /* 0x000000ffff059224 */ /* 0x000fca00078e000f */
[----:B------:R0:W3:Y:S04]  /*3ec00*/  @!P1 LDG.E.U16 R8, [R4.64] ;  /* 0x0000000404089981 */ /* 0x0000e8000c1e1500 */
[----:B--2---:R-:W-:Y:S01]  /*3ec10*/  STL [R1+0x4974], R9 ;  /* 0x0049740901007387 */ /* 0x004fe20000100800 */
[----:B0-----:R-:W2:Y:S01]  /*3ec20*/  LDL R5, [R1+0x213c] ;  /* 0x00213c0001057983 */ /* 0x001ea20000100800 */
[----:B------:R-:W-:Y:S01]  /*3ec30*/  PRMT R7, RZ, 0x7610, R7 ;  /* 0x00007610ff077816 */ /* 0x000fe20000000007 */
[----:B----4-:R-:W-:Y:S01]  /*3ec40*/  @!P0 IMAD.MOV.U32 R4, RZ, RZ, R11 ;  /* 0x000000ffff048224 */ /* 0x010fe200078e000b */
[----:B------:R-:W4:Y:S04]  /*3ec50*/  LDL R15, [R1+0x2234] ;  /* 0x00223400010f7983 */ /* 0x000f280000100800 */
[----:B------:R-:W4:Y:S04]  /*3ec60*/  LDL R14, [R1+0x2240] ;  /* 0x00224000010e7983 */ /* 0x000f280000100800 */
[----:B--2---:R-:W2:Y:S04]  /*3ec70*/  @!P0 LDG.E.U16 R7, [R4.64] ;  /* 0x0000000404078981 */ /* 0x004ea8000c1e1500 */
[----:B---3--:R-:W-:Y:S01]  /*3ec80*/  STL [R1+0x4980], R8 ;  /* 0x0049800801007387 */ /* 0x008fe20000100800 */
[----:B------:R-:W3:Y:S03]  /*3ec90*/  LDL R11, [R1+0x22b8] ;  /* 0x0022b800010b7983 */ /* 0x000ee60000100800 */
        /* <DEDUP_REMOVED lines=25> */
[----:B------:R-:W-:Y:S02]  /*3ee30*/  @!P0 LOP3.LUT R5, R5, R4, RZ, 0x3c, !PT ;  /* 0x0000000405058212 */ /* 0x000fe400078e3cff */
[----:B------:R-:W-:-:S03]  /*3ee40*/  PRMT R7, RZ, 0x7610, R7 ;  /* 0x00007610ff077816 */ /* 0x000fc60000000007 */
[----:B------:R4:W2:Y:S02]  /*3ee50*/  @!P0 LDG.E.U16 R6, [R4.64] ;  /* 0x0000000404068981 */ /* 0x0008a4000c1e1500 */
[----:B----4-:R-:W-:Y:S02]  /*3ee60*/  @!P1 IMAD.MOV.U32 R4, RZ, RZ, R14 ;  /* 0x000000ffff049224 */ /* 0x010fe400078e000e */
[----:B------:R-:W-:-:S05]  /*3ee70*/  @!P1 IMAD.MOV.U32 R5, RZ, RZ, R15 ;  /* 0x000000ffff059224 */ /* 0x000fca00078e000f */
[----:B------:R-:W4:Y:S04]  /*3ee80*/  @!P1 LDG.E.U16 R7, [R4.64] ;  /* 0x0000000404079981 */ /* 0x000f28000c1e1500 */
[----:B--2---:R0:W-:Y:S04]  /*3ee90*/  STL [R1+0x3c], R6 ;  /* 0x00003c0601007387 */ /* 0x0041e80000100800 */
[----:B0-----:R-:W2:Y:S01]  /*3eea0*/  LDL.LU R6, [R1+0x49a0] ;  /* 0x0049a00001067983 */ /* 0x001ea20000300800 */
[----:B------:R-:W2:Y:S02]  /*3eeb0*/  LDL R15, [R1+0x2334] ;  /* 0x00233400010f7983 */ /* 0x000ea40000100800 */
[----:B------:R-:W2:Y:S01]  /*3eec0*/  LDL R14, [R1+0x2340] ;  /* 0x00234000010e7983 */ /* 0x000ea20000100800 */
[----:B----4-:R0:W-:Y:S04]  /*3eed0*/  STL [R1+0x38], R7 ;  /* 0x0000380701007387 */ /* 0x0101e80000100800 */
[----:B0-----:R-:W4:Y:S01]  /*3eee0*/  LDL.LU R7, [R1+0x499c] ;  /* 0x00499c0001077983 */ /* 0x001f220000300800 */
[----:B------:R-:W2:Y:S01]  /*3eef0*/  LDL R5, [R1+0x22ac] ;  /* 0x0022ac0001057983 */ /* 0x000ea20000100800 */
[----:B------:R-:W-:Y:S01]  /*3ef00*/  PRMT R9, RZ, 0x7610, R9 ;  /* 0x00007610ff097816 */ /* 0x000fe20000000009 */
[----:B---3--:R-:W-:Y:S01]  /*3ef10*/  @!P0 IMAD.MOV.U32 R4, RZ, RZ, R11 ;  /* 0x000000ffff048224 */ /* 0x008fe200078e000b */
[----:B------:R-:W-:Y:S01]  /*3ef20*/  PRMT R2, RZ, 0x7610, R2 ;  /* 0x00007610ff027816 */ /* 0x000fe20000000002 */
[----:B------:R-:W3:Y:S04]  /*3ef30*/  LDL R11, [R1+0x23ac] ;  /* 0x0023ac00010b7983 */ /* 0x000ee80000100800 */
[----:B--2---:R0:W2:Y:S04]  /*3ef40*/  @!P0 LDG.E.U16 R9, [R4.64] ;  /* 0x0000000404098981 */ /* 0x0040a8000c1e1500 */
[----:B0-----:R-:W2:Y:S04]  /*3ef50*/  LDL R4, [R1+0x22b4] ;  /* 0x0022b40001047983 */ /* 0x001ea80000100800 */
[----:B------:R-:W2:Y:S02]  /*3ef60*/  LDL R5, [R1+0x22c0] ;  /* 0x0022c00001057983 */ /* 0x000ea40000100800 */
[----:B--2---:R-:W-:-:S04]  /*3ef70*/  @!P1 LOP3.LUT R5, R5, R4, RZ, 0x3c, !PT ;  /* 0x0000000405059212 */ /* 0x004fc800078e3cff */
[----:B------:R-:W-:-:S04]  /*3ef80*/  @!P1 LOP3.LUT R4, R5, R4, RZ, 0x3c, !PT ;  /* 0x0000000405049212 */ /* 0x000fc800078e3cff */
[----:B------:R-:W-:Y:S01]  /*3ef90*/  @!P1 LOP3.LUT R5, R5, R4, RZ, 0x3c, !PT ;  /* 0x0000000405059212 */ /* 0x000fe200078e3cff */
[----:B------:R0:W-:Y:S04]  /*3efa0*/  STL [R1+0x34], R9 ;  /* 0x0000340901007387 */ /* 0x0001e80000100800 */
[----:B------:R1:W2:Y:S01]  /*3efb0*/  @!P1 LDG.E.U16 R2, [R4.64] ;  /* 0x0000000404029981 */ /* 0x0002a2000c1e1500 */
[----:B------:R-:W-:Y:S02]  /*3efc0*/  PRMT R29, RZ, 0x7610, R29 ;  /* 0x00007610ff1d7816 */ /* 0x000fe4000000001d */
[----:B------:R-:W-:Y:S01]  /*3efd0*/  PRMT R28, RZ, 0x7610, R28 ;  /* 0x00007610ff1c7816 */ /* 0x000fe2000000001c */
[----:B0-----:R-:W2:Y:S04]  /*3efe0*/  LDL R9, [R1+0x23b8] ;  /* 0x0023b80001097983 */ /* 0x001ea80000100800 */
[----:B-1----:R-:W2:Y:S04]  /*3eff0*/  LDL R4, [R1+0x232c] ;  /* 0x00232c0001047983 */ /* 0x002ea80000100800 */
[----:B------:R-:W2:Y:S02]  /*3f000*/  LDL R5, [R1+0x2338] ;  /* 0x0023380001057983 */ /* 0x000ea40000100800 */
[----:B--2---:R-:W-:-:S04]  /*3f010*/  @!P0 LOP3.LUT R5, R5, R4, RZ, 0x3c, !PT ;  /* 0x0000000405058212 */ /* 0x004fc800078e3cff */
[----:B------:R-:W-:-:S04]  /*3f020*/  @!P0 LOP3.LUT R4, R5, R4, RZ, 0x3c, !PT ;  /* 0x0000000405048212 */ /* 0x000fc800078e3cff */
[----:B------:R-:W-:-:S05]  /*3f030*/  @!P0 LOP3.LUT R5, R5, R4, RZ, 0x3c, !PT ;  /* 0x0000000405058212 */ /* 0x000fca00078e3cff */
[----:B------:R0:W2:Y:S02]  /*3f040*/  @!P0 LDG.E.U16 R29, [R4.64] ;  /* 0x00000004041d8981 */ /* 0x0000a4000c1e1500 */
[----:B0-----:R-:W-:Y:S02]  /*3f050*/  @!P1 IMAD.MOV.U32 R4, RZ, RZ, R14 ;  /* 0x000000ffff049224 */ /* 0x001fe400078e000e */
[----:B------:R-:W-:-:S05]  /*3f060*/  @!P1 IMAD.MOV.U32 R5, RZ, RZ, R15 ;  /* 0x000000ffff059224 */ /* 0x000fca00078e000f */
[----:B------:R0:W2:Y:S01]  /*3f070*/  @!P1 LDG.E.U16 R28, [R4.64] ;  /* 0x00000004041c9981 */ /* 0x0000a2000c1e1500 */
[----:B----4-:R-:W-:-:S03]  /*3f080*/  PRMT R7, RZ, 0x7610, R7 ;  /* 0x00007610ff077816 */ /* 0x010fc60000000007 */
[----:B------:R1:W-:Y:S01]  /*3f090*/  STL [R1+0x4958], R2 ;  /* 0x0049580201007387 */ /* 0x0003e20000100800 */
[----:B0-----:R-:W-:Y:S02]  /*3f0a0*/  @!P0 IMAD.MOV.U32 R4, RZ, RZ, R9 ;  /* 0x000000ffff048224 */ /* 0x001fe400078e0009 */
[----:B---3--:R-:W-:Y:S01]  /*3f0b0*/  @!P0 IMAD.MOV.U32 R5, RZ, RZ, R11 ;  /* 0x000000ffff058224 */ /* 0x008fe200078e000b */
[----:B-1----:R-:W3:Y:S04]  /*3f0c0*/  LDL R2, [R1+0x2150] ;  /* 0x0021500001027983 */ /* 0x002ee80000100800 */
[----:B------:R0:W4:Y:S04]  /*3f0d0*/  @!P0 LDG.E.U16 R7, [R4.64] ;  /* 0x0000000404078981 */ /* 0x000128000c1e1500 */
[----:B--2---:R-:W-:Y:S01]  /*3f0e0*/  STL [R1+0x495c], R29 ;  /* 0x00495c1d01007387 */ /* 0x004fe20000100800 */
[----:B------:R-:W2:Y:S02]  /*3f0f0*/  LDL R15, [R1+0x21bc] ;  /* 0x0021bc00010f7983 */ /* 0x000ea40000100800 */
[----:B------:R-:W2:Y:S01]  /*3f100*/  LDL R14, [R1+0x21c8] ;  /* 0x0021c800010e7983 */ /* 0x000ea20000100800 */
[----:B------:R-:W-:Y:S01]  /*3f110*/  STL [R1+0x4960], R28 ;  /* 0x0049601c01007387 */ /* 0x000fe20000100800 */
[----:B0-----:R-:W2:Y:S02]  /*3f120*/  LDL R4, [R1+0x23b4] ;  /* 0x0023b40001047983 */ /* 0x001ea40000100800 */
[----:B------:R-:W2:Y:S01]  /*3f130*/  LDL R5, [R1+0x23c0] ;  /* 0x0023c00001057983 */ /* 0x000ea20000100800 */
[----:B------:R-:W-:Y:S01]  /*3f140*/  PRMT R6, RZ, 0x7610, R6 ;  /* 0x00007610ff067816 */ /* 0x000fe20000000006 */
[----:B------:R-:W3:Y:S04]  /*3f150*/  LDL R11, [R1+0x21c4] ;  /* 0x0021c400010b7983 */ /* 0x000ee80000100800 */
[----:B------:R-:W3:Y:S04]  /*3f160*/  LDL R9, [R1+0x21d0] ;  /* 0x0021d00001097983 */ /* 0x000ee80000100800 */
[----:B----4-:R0:W-:Y:S01]  /*3f170*/  STL [R1+0x4964], R7 ;  /* 0x0049640701007387 */ /* 0x0101e20000100800 */
[----:B--2---:R-:W-:-:S04]  /*3f180*/  @!P1 LOP3.LUT R5, R5, R4, RZ, 0x3c, !PT ;  /* 0x0000000405059212 */ /* 0x004fc800078e3cff */
[----:B------:R-:W-:-:S04]  /*3f190*/  @!P1 LOP3.LUT R4, R5, R4, RZ, 0x3c, !PT ;  /* 0x0000000405049212 */ /* 0x000fc800078e3cff */
[----:B------:R-:W-:-:S05]  /*3f1a0*/  @!P1 LOP3.LUT R5, R5, R4, RZ, 0x3c, !PT ;  /* 0x0000000405059212 */ /* 0x000fca00078e3cff */
[----:B------:R1:W2:Y:S04]  /*3f1b0*/  @!P1 LDG.E.U16 R6, [R4.64] ;  /* 0x0000000404069981 */ /* 0x0002a8000c1e1500 */
[----:B-1----:R-:W4:Y:S01]  /*3f1c0*/  LDL R5, [R1+0x2144] ;  /* 0x0021440001057983 */ /* 0x002f220000100800 */
[----:B------:R-:W-:Y:S01]  /*3f1d0*/  PRMT R0, RZ, 0x7610, R0 ;  /* 0x00007610ff007816 */ /* 0x000fe20000000000 */
[----:B---3--:R-:W-:Y:S01]  /*3f1e0*/  @!P1 IMAD.MOV.U32 R4, RZ, RZ, R2 ;  /* 0x000000ffff049224 */ /* 0x008fe200078e0002 */
[----:B------:R-:W-:-:S04]  /*3f1f0*/  PRMT R8, RZ, 0x7610, R8 ;  /* 0x00007610ff087816 */ /* 0x000fc80000000008 */
[----:B----4-:R1:W3:Y:S02]  /*3f200*/  @!P1 LDG.E.U16 R0, [R4.64] ;  /* 0x0000000404009981 */ /* 0x0102e4000c1e1500 */
[----:B-1----:R-:W-:Y:S02]  /*3f210*/  @!P0 IMAD.MOV.U32 R4, RZ, RZ, R14 ;  /* 0x000000ffff048224 */ /* 0x002fe400078e000e */
[----:B------:R-:W-:-:S05]  /*3f220*/  @!P0 IMAD.MOV.U32 R5, RZ, RZ, R15 ;  /* 0x000000ffff058224 */ /* 0x000fca00078e000f */
[----:B------:R1:W4:Y:S01]  /*3f230*/  @!P0 LDG.E.U16 R8, [R4.64] ;  /* 0x0000000404088981 */ /* 0x000322000c1e1500 */
[----:B0-----:R-:W-:-:S03]  /*3f240*/  PRMT R7, RZ, 0x7610, R7 ;  /* 0x00007610ff077816 */ /* 0x001fc60000000007 */
[----:B--2---:R-:W-:Y:S01]  /*3f250*/  STL [R1+0x4954], R6 ;  /* 0x0049540601007387 */ /* 0x004fe20000100800 */
[----:B------:R-:W2:Y:S02]  /*3f260*/  LDL R2, [R1+0x2244] ;  /* 0x0022440001027983 */ /* 0x000ea40000100800 */
[----:B-1----:R-:W-:Y:S02]  /*3f270*/  @!P1 IMAD.MOV.U32 R4, RZ, RZ, R9 ;  /* 0x000000ffff049224 */ /* 0x002fe400078e0009 */
[----:B------:R-:W-:-:S05]  /*3f280*/  @!P1 IMAD.MOV.U32 R5, RZ, RZ, R11 ;  /* 0x000000ffff059224 */ /* 0x000fca00078e000b */
[----:B------:R0:W2:Y:S04]  /*3f290*/  @!P1 LDG.E.U16 R7, [R4.64] ;  /* 0x0000000404079981 */ /* 0x0000a8000c1e1500 */
[----:B---3--:R1:W-:Y:S01]  /*3f2a0*/  STL [R1+0x1c], R0 ;  /* 0x00001c0001007387 */ /* 0x0083e20000100800 */
[----:B------:R-:W3:Y:S03]  /*3f2b0*/  LDL R15, [R1+0x22bc] ;  /* 0x0022bc00010f7983 */ /* 0x000ee60000100800 */
[----:B-1----:R-:W3:Y:S04]  /*3f2c0*/  LDL R0, [R1+0x2250] ;  /* 0x0022500001007983 */ /* 0x002ee80000100800 */
[----:B----4-:R1:W-:Y:S01]  /*3f2d0*/  STL [R1+0x18], R8 ;  /* 0x0000180801007387 */ /* 0x0103e20000100800 */
[----:B0-----:R-:W4:Y:S02]  /*3f2e0*/  LDL R4, [R1+0x223c] ;  /* 0x00223c0001047983 */ /* 0x001f240000100800 */
[----:B------:R-:W4:Y:S01]  /*3f2f0*/  LDL R5, [R1+0x2248] ;  /* 0x0022480001057983 */ /* 0x000f220000100800 */
[----:B------:R-:W-:Y:S01]  /*3f300*/  PRMT R29, RZ, 0x7610, R29 ;  /* 0x00007610ff1d7816 */ /* 0x000fe2000000001d */
[----:B------:R-:W3:Y:S04]  /*3f310*/  LDL R14, [R1+0x22c4] ;  /* 0x0022c400010e7983 */ /* 0x000ee80000100800 */
[----:B------:R-:W3:Y:S01]  /*3f320*/  LDL R11, [R1+0x22d0] ;  /* 0x0022d000010b7983 */ /* 0x000ee20000100800 */
[----:B------:R-:W-:-:S03]  /*3f330*/  PRMT R28, RZ, 0x7610, R28 ;  /* 0x00007610ff1c7816 */ /* 0x000fc6000000001c */
[----:B------:R-:W3:Y:S04]  /*3f340*/  LDL R9, [R1+0x233c] ;  /* 0x00233c0001097983 */ /* 0x000ee80000100800 */
[----:B-1----:R-:W3:Y:S01]  /*3f350*/  LDL R8, [R1+0x22c8] ;  /* 0x0022c80001087983 */ /* 0x002ee20000100800 */
[----:B------:R-:W-:-:S03]  /*3f360*/  PRMT R6, RZ, 0x7610, R6 ;  /* 0x00007610ff067816 */ /* 0x000fc60000000006 */
[----:B--2---:R0:W-:Y:S04]  /*3f370*/  STL [R1+0x14], R7 ;  /* 0x0000140701007387 */ /* 0x0041e80000100800 */
[----:B0-----:R-:W2:Y:S01]  /*3f380*/  LDL R7, [R1+0x2348] ;  /* 0x0023480001077983 */ /* 0x001ea20000100800 */
[----:B----4-:R-:W-:-:S04]  /*3f390*/  @!P0 LOP3.LUT R5, R5, R4, RZ, 0x3c, !PT ;  /* 0x0000000405058212 */ /* 0x010fc800078e3cff */
[----:B------:R-:W-:-:S04]  /*3f3a0*/  @!P0 LOP3.LUT R4, R5, R4, RZ, 0x3c, !PT ;  /* 0x0000000405048212 */ /* 0x000fc800078e3cff */
[----:B------:R-:W-:-:S05]  /*3f3b0*/  @!P0 LOP3.LUT R5, R5, R4, RZ, 0x3c, !PT ;  /* 0x0000000405058212 */ /* 0x000fca00078e3cff */
[----:B------:R3:W4:Y:S02]  /*3f3c0*/  @!P0 LDG.E.U16 R29, [R4.64] ;  /* 0x00000004041d8981 */ /* 0x000724000c1e1500 */
[----:B---3--:R-:W-:Y:S02]  /*3f3d0*/  @!P1 IMAD.MOV.U32 R4, RZ, RZ, R0 ;  /* 0x000000ffff049224 */ /* 0x008fe400078e0000 */
[----:B------:R-:W-:Y:S01]  /*3f3e0*/  @!P1 IMAD.MOV.U32 R5, RZ, RZ, R2 ;  /* 0x000000ffff059224 */ /* 0x000fe200078e0002 */
[----:B------:R-:W3:Y:S04]  /*3f3f0*/  LDL R0, [R1+0x2350] ;  /* 0x0023500001007983 */ /* 0x000ee80000100800 */
[----:B------:R-:W4:Y:S04]  /*3f400*/  LDL R2, [R1+0x2344] ;  /* 0x0023440001027983 */ /* 0x000f280000100800 */
[----:B------:R0:W4:Y:S02]  /*3f410*/  @!P1 LDG.E.U16 R28, [R4.64] ;  /* 0x00000004041c9981 */ /* 0x000124000c1e1500 */
[----:B0-----:R-:W-:-:S02]  /*3f420*/  @!P0 IMAD.MOV.U32 R4, RZ, RZ, R8 ;  /* 0x000000ffff048224 */ /* 0x001fc400078e0008 */
[----:B------:R-:W-:Y:S01]  /*3f430*/  @!P0 IMAD.MOV.U32 R5, RZ, RZ, R15 ;  /* 0x000000ffff058224 */ /* 0x000fe200078e000f */
[----:B------:R-:W-:Y:S02]  /*3f440*/  PRMT R10, RZ, 0x7610, R10 ;  /* 0x00007610ff0a7816 */ /* 0x000fe4000000000a */
[----:B------:R-:W-:Y:S01]  /*3f450*/  PRMT R27, RZ, 0x7610, R27 ;  /* 0x00007610ff1b7816 */ /* 0x000fe2000000001b */
[----:B------:R-:W4:Y:S04]  /*3f460*/  LDL R8, [R1+0x23bc] ;  /* 0x0023bc0001087983 */ /* 0x000f280000100800 */
[----:B------:R0:W4:Y:S01]  /*3f470*/  @!P0 LDG.E.U16 R6, [R4.64] ;  /* 0x0000000404068981 */ /* 0x000122000c1e1500 */
[----:B------:R-:W-:Y:S02]  /*3f480*/  @!P0 IMAD.MOV.U32 R15, RZ, RZ, R9 ;  /* 0x000000ffff0f8224 */ /* 0x000fe400078e0009 */
[----:B0-----:R-:W-:-:S02]  /*3f490*/  @!P1 IMAD.MOV.U32 R4, RZ, RZ, R11 ;  /* 0x000000ffff049224 */ /* 0x001fc400078e000b */
[----:B------:R-:W-:Y:S02]  /*3f4a0*/  @!P1 IMAD.MOV.U32 R5, RZ, RZ, R14 ;  /* 0x000000ffff059224 */ /* 0x000fe400078e000e */
[----:B--2---:R-:W-:-:S03]  /*3f4b0*/  @!P0 IMAD.MOV.U32 R14, RZ, RZ, R7 ;  /* 0x000000ffff0e8224 */ /* 0x004fc600078e0007 */
[----:B------:R0:W2:Y:S04]  /*3f4c0*/  @!P1 LDG.E.U16 R10, [R4.64] ;  /* 0x00000004040a9981 */ /* 0x0000a8000c1e1500 */
[----:B------:R3:W2:Y:S01]  /*3f4d0*/  @!P0 LDG.E.U16 R27, [R14.64] ;  /* 0x000000040e1b8981 */ /* 0x0006a2000c1e1500 */
[----:B0-----:R-:W-:Y:S01]  /*3f4e0*/  PRMT R5, RZ, 0x7610, R5 ;  /* 0x00007610ff057816 */ /* 0x001fe20000000005 */
[----:B---3--:R-:W-:Y:S02]  /*3f4f0*/  @!P1 IMAD.MOV.U32 R14, RZ, RZ, R0 ;  /* 0x000000ffff0e9224 */ /* 0x008fe400078e0000 */
[----:B----4-:R-:W-:-:S05]  /*3f500*/  @!P1 IMAD.MOV.U32 R15, RZ, RZ, R2 ;  /* 0x000000ffff0f9224 */ /* 0x010fca00078e0002 */
[----:B------:R0:W3:Y:S04]  /*3f510*/  @!P1 LDG.E.U16 R5, [R14.64] ;  /* 0x000000040e059981 */ /* 0x0000e8000c1e1500 */
[----:B------:R1:W-:Y:S04]  /*3f520*/  STL [R1+0x8], R6 ;  /* 0x0000080601007387 */ /* 0x0003e80000100800 */
[----:B-1----:R-:W4:Y:S04]  /*3f530*/  LDL R6, [R1+0x23c8] ;  /* 0x0023c80001067983 */ /* 0x002f280000100800 */
[----:B--2---:R1:W-:Y:S01]  /*3f540*/  STL [R1+0x4], R10 ;  /* 0x0000040a01007387 */ /* 0x0043e20000100800 */
[----:B------:R-:W2:Y:S03]  /*3f550*/  LDL R7, [R1+0x23d0] ;  /* 0x0023d00001077983 */ /* 0x000ea60000100800 */
[----:B-1----:R-:W2:Y:S01]  /*3f560*/  LDL R10, [R1+0x23c4] ;  /* 0x0023c400010a7983 */ /* 0x002ea20000100800 */
[----:B------:R-:W-:Y:S02]  /*3f570*/  STL [R1+0x4938], R27 ;  /* 0x0049381b01007387 */ /* 0x000fe40000100800 */
[----:B------:R-:W2:Y:S02]  /*3f580*/  LDL R2, [R1+0x214c] ;  /* 0x00214c0001027983 */ /* 0x000ea40000100800 */
[----:B------:R-:W2:Y:S01]  /*3f590*/  LDL R0, [R1+0x2158] ;  /* 0x0021580001007983 */ /* 0x000ea20000100800 */
[----:B------:R-:W-:Y:S01]  /*3f5a0*/  PRMT R4, RZ, 0x7610, R4 ;  /* 0x00007610ff047816 */ /* 0x000fe20000000004 */
[----:B0-----:R-:W-:Y:S01]  /*3f5b0*/  @!P0 IMAD.MOV.U32 R15, RZ, RZ, R8 ;  /* 0x000000ffff0f8224 */ /* 0x001fe200078e0008 */
[----:B---3--:R0:W-:Y:S01]  /*3f5c0*/  STL [R1+0x493c], R5 ;  /* 0x00493c0501007387 */ /* 0x0081e20000100800 */
[----:B------:R-:W3:Y:S02]  /*3f5d0*/  LDL R9, [R1+0x2154] ;  /* 0x0021540001097983 */ /* 0x000ee40000100800 */
[----:B------:R-:W3:Y:S02]  /*3f5e0*/  LDL R8, [R1+0x2160] ;  /* 0x0021600001087983 */ /* 0x000ee40000100800 */
[----:B----4-:R-:W-:-:S05]  /*3f5f0*/  @!P0 IMAD.MOV.U32 R14, RZ, RZ, R6 ;  /* 0x000000ffff0e8224 */ /* 0x010fca00078e0006 */
[----:B------:R2:W4:Y:S01]  /*3f600*/  @!P0 LDG.E.U16 R4, [R14.64] ;  /* 0x000000040e048981 */ /* 0x000522000c1e1500 */
[----:B------:R-:W-:Y:S02]  /*3f610*/  PRMT R3, RZ, 0x7610, R3 ;  /* 0x00007610ff037816 */ /* 0x000fe40000000003 */
[----:B------:R-:W-:Y:S01]  /*3f620*/  PRMT R26, RZ, 0x7610, R26 ;  /* 0x00007610ff1a7816 */ /* 0x000fe2000000001a */
[----:B--2---:R-:W-:Y:S02]  /*3f630*/  @!P1 IMAD.MOV.U32 R14, RZ, RZ, R7 ;  /* 0x000000ffff0e9224 */ /* 0x004fe400078e0007 */
[----:B------:R-:W-:-:S05]  /*3f640*/  @!P1 IMAD.MOV.U32 R15, RZ, RZ, R10 ;  /* 0x000000ffff0f9224 */ /* 0x000fca00078e000a */
[----:B------:R1:W2:Y:S04]  /*3f650*/  @!P1 LDG.E.U16 R3, [R14.64] ;  /* 0x000000040e039981 */ /* 0x0002a8000c1e1500 */
[----:B------:R-:W-:Y:S01]  /*3f660*/  STL [R1+0x10], R29 ;  /* 0x0000101d01007387 */ /* 0x000fe20000100800 */
[----:B------:R-:W2:Y:S02]  /*3f670*/  LDL R6, [R1+0x21cc] ;  /* 0x0021cc0001067983 */ /* 0x000ea40000100800 */
[----:B0-----:R-:W2:Y:S01]  /*3f680*/  LDL R5, [R1+0x21d8] ;  /* 0x0021d80001057983 */ /* 0x001ea20000100800 */
[----:B------:R-:W-:Y:S01]  /*3f690*/  PRMT R22, RZ, 0x7610, R22 ;  /* 0x00007610ff167816 */ /* 0x000fe20000000016 */
[----:B-1----:R-:W-:Y:S02]  /*3f6a0*/  @!P0 IMAD.MOV.U32 R14, RZ, RZ, R0 ;  /* 0x000000ffff0e8224 */ /* 0x002fe400078e0000 */
[----:B------:R-:W-:-:S05]  /*3f6b0*/  @!P0 IMAD.MOV.U32 R15, RZ, RZ, R2 ;  /* 0x000000ffff0f8224 */ /* 0x000fca00078e0002 */
[----:B------:R3:W2:Y:S02]  /*3f6c0*/  @!P0 LDG.E.U16 R26, [R14.64] ;  /* 0x000000040e1a8981 */ /* 0x0006a4000c1e1500 */
[----:B---3--:R-:W-:Y:S02]  /*3f6d0*/  @!P1 IMAD.MOV.U32 R15, RZ, RZ, R9 ;  /* 0x000000ffff0f9224 */ /* 0x008fe400078e0009 */
[----:B------:R-:W-:-:S05]  /*3f6e0*/  @!P1 IMAD.MOV.U32 R14, RZ, RZ, R8 ;  /* 0x000000ffff0e9224 */ /* 0x000fca00078e0008 */
[----:B------:R0:W3:Y:S04]  /*3f6f0*/  @!P1 LDG.E.U16 R22, [R14.64] ;  /* 0x000000040e169981 */ /* 0x0000e8000c1e1500 */
[----:B----4-:R1:W-:Y:S01]  /*3f700*/  STL [R1+0x4940], R4 ;  /* 0x0049400401007387 */ /* 0x0103e20000100800 */
[----:B------:R-:W-:Y:S02]  /*3f710*/  STL [R1+0xc], R28 ;  /* 0x00000c1c01007387 */ /* 0x000fe40000100800 */
[----:B------:R-:W4:Y:S01]  /*3f720*/  LDL R7, [R1+0x21d4] ;  /* 0x0021d40001077983 */ /* 0x000f220000100800 */
[----:B-1----:R-:W4:Y:S01]  /*3f730*/  LDL R4, [R1+0x21e0] ;  /* 0x0021e00001047983 */ /* 0x002f220000100800 */
[----:B------:R-:W-:-:S03]  /*3f740*/  PRMT R20, RZ, 0x7610, R20 ;  /* 0x00007610ff147816 */ /* 0x000fc60000000014 */
[----:B--2---:R1:W-:Y:S01]  /*3f750*/  STL [R1+0x4944], R3 ;  /* 0x0049440301007387 */ /* 0x0043e20000100800 */
[----:B------:R-:W2:Y:S02]  /*3f760*/  LDL R2, [R1+0x224c] ;  /* 0x00224c0001027983 */ /* 0x000ea40000100800 */
[----:B------:R-:W2:Y:S02]  /*3f770*/  LDL R0, [R1+0x2258] ;  /* 0x0022580001007983 */ /* 0x000ea40000100800 */
[----:B0-----:R-:W-:Y:S02]  /*3f780*/  @!P0 IMAD.MOV.U32 R14, RZ, RZ, R5 ;  /* 0x000000ffff0e8224 */ /* 0x001fe400078e0005 */
[----:B------:R-:W-:Y:S01]  /*3f790*/  @!P0 IMAD.MOV.U32 R15, RZ, RZ, R6 ;  /* 0x000000ffff0f8224 */ /* 0x000fe200078e0006 */
[----:B------:R-:W-:-:S04]  /*3f7a0*/  PRMT R18, RZ, 0x7610, R18 ;  /* 0x00007610ff127816 */ /* 0x000fc80000000012 */
[----:B------:R4:W2:Y:S04]  /*3f7b0*/  @!P0 LDG.E.U16 R20, [R14.64] ;  /* 0x000000040e148981 */ /* 0x0008a8000c1e1500 */
[----:B------:R-:W-:Y:S04]  /*3f7c0*/  STL [R1+0x492c], R26 ;  /* 0x00492c1a01007387 */ /* 0x000fe80000100800 */
[----:B---3--:R-:W-:Y:S01]  /*3f7d0*/  STL [R1+0x4930], R22 ;  /* 0x0049301601007387 */ /* 0x008fe20000100800 */
[----:B------:R-:W3:Y:S02]  /*3f7e0*/  LDL R6, [R1+0x2254] ;  /* 0x0022540001067983 */ /* 0x000ee40000100800 */
[----:B------:R-:W3:Y:S02]  /*3f7f0*/  LDL R5, [R1+0x2260] ;  /* 0x0022600001057983 */ /* 0x000ee40000100800 */
[----:B----4-:R-:W-:-:S02]  /*3f800*/  @!P1 IMAD.MOV.U32 R15, RZ, RZ, R7 ;  /* 0x000000ffff0f9224 */ /* 0x010fc400078e0007 */
[----:B------:R-:W-:-:S05]  /*3f810*/  @!P1 IMAD.MOV.U32 R14, RZ, RZ, R4 ;  /* 0x000000ffff0e9224 */ /* 0x000fca00078e0004 */
[----:B------:R2:W4:Y:S01]  /*3f820*/  @!P1 LDG.E.U16 R18, [R14.64] ;  /* 0x000000040e129981 */ /* 0x000522000c1e1500 */
[----:B------:R-:W-:Y:S01]  /*3f830*/  PRMT R16, RZ, 0x7610, R16 ;  /* 0x00007610ff107816 */ /* 0x000fe20000000010 */
[----:B--2---:R-:W-:Y:S02]  /*3f840*/  @!P0 IMAD.MOV.U32 R14, RZ, RZ, R0 ;  /* 0x000000ffff0e8224 */ /* 0x004fe400078e0000 */
[----:B------:R-:W-:-:S05]  /*3f850*/  @!P0 IMAD.MOV.U32 R15, RZ, RZ, R2 ;  /* 0x000000ffff0f8224 */ /* 0x000fca00078e0002 */
[----:B------:R3:W2:Y:S01]  /*3f860*/  @!P0 LDG.E.U16 R16, [R14.64] ;  /* 0x000000040e108981 */ /* 0x0006a2000c1e1500 */
[----:B------:R-:W-:-:S03]  /*3f870*/  PRMT R17, RZ, 0x7610, R17 ;  /* 0x00007610ff117816 */ /* 0x000fc60000000011 */
[----:B------:R-:W-:Y:S01]  /*3f880*/  STL [R1+0x4948], R20 ;  /* 0x0049481401007387 */ /* 0x000fe20000100800 */
[----:B---3--:R-:W-:Y:S02]  /*3f890*/  @!P1 IMAD.MOV.U32 R15, RZ, RZ, R6 ;  /* 0x000000ffff0f9224 */ /* 0x008fe400078e0006 */
[----:B------:R-:W-:-:S05]  /*3f8a0*/  @!P1 IMAD.MOV.U32 R14, RZ, RZ, R5 ;  /* 0x000000ffff0e9224 */ /* 0x000fca00078e0005 */
[----:B------:R-:W3:Y:S04]  /*3f8b0*/  @!P1 LDG.E.U16 R17, [R14.64] ;  /* 0x000000040e119981 */ /* 0x000ee8000c1e1500 */
[----:B----4-:R0:W-:Y:S01]  /*3f8c0*/  STL [R1+0x494c], R18 ;  /* 0x00494c1201007387 */ /* 0x0101e20000100800 */
[----:B------:R-:W4:Y:S02]  /*3f8d0*/  LDL R4, [R1+0x22cc] ;  /* 0x0022cc0001047983 */ /* 0x000f240000100800 */
[----:B-1----:R-:W4:Y:S02]  /*3f8e0*/  LDL R3, [R1+0x22d8] ;  /* 0x0022d80001037983 */ /* 0x002f240000100800 */
[----:B------:R-:W4:Y:S01]  /*3f8f0*/  LDL R10, [R1+0x22e0] ;  /* 0x0022e000010a7983 */ /* 0x000f220000100800 */
[----:B0-----:R-:W4:Y:S01]  /*3f900*/  LDL R18, [R1+0x22d4] ;  /* 0x0022d40001127983 */ /* 0x001f220000100800 */
[----:B------:R-:W4:Y:S02]  /*3f910*/  LDL.LU R0, [R1+0x80] ;  /* 0x0000800001007983 */ /* 0x000f240000300800 */
[----:B------:R-:W4:Y:S02]  /*3f920*/  LDL.LU R29, [R1+0x74] ;  /* 0x00007400011d7983 */ /* 0x000f240000300800 */
[----:B------:R-:W4:Y:S01]  /*3f930*/  LDL.LU R2, [R1+0x60] ;  /* 0x0000600001027983 */ /* 0x000f220000300800 */
[----:B------:R-:W4:Y:S04]  /*3f940*/  LDL.LU R9, [R1+0x4c] ;  /* 0x00004c0001097983 */ /* 0x000f280000300800 */
[----:B--2---:R-:W-:Y:S01]  /*3f950*/  STL [R1+0x4950], R16 ;  /* 0x0049501001007387 */ /* 0x004fe20000100800 */
[----:B------:R-:W2:Y:S02]  /*3f960*/  LDL R8, [R1+0x234c] ;  /* 0x00234c0001087983 */ /* 0x000ea40000100800 */
[----:B------:R-:W2:Y:S01]  /*3f970*/  LDL R7, [R1+0x2358] ;  /* 0x0023580001077983 */ /* 0x000ea20000100800 */
[----:B------:R-:W2:Y:S04]  /*3f980*/  LDL R6, [R1+0x2354] ;  /* 0x0023540001067983 */ /* 0x000ea80000100800 */
[----:B------:R-:W2:Y:S01]  /*3f990*/  LDL R5, [R1+0x2360] ;  /* 0x0023600001057983 */ /* 0x000ea20000100800 */
[----:B------:R-:W2:Y:S03]  /*3f9a0*/  LDL.LU R11, [R1+0x2c] ;  /* 0x00002c00010b7983 */ /* 0x000ea60000300800 */
[----:B---3--:R-:W-:Y:S01]  /*3f9b0*/  STL [R1+0x4968], R17 ;  /* 0x0049681101007387 */ /* 0x008fe20000100800 */
[----:B----4-:R-:W-:-:S02]  /*3f9c0*/  @!P0 IMAD.MOV.U32 R15, RZ, RZ, R4 ;  /* 0x000000ffff0f8224 */ /* 0x010fc400078e0004 */
[----:B------:R-:W-:Y:S01]  /*3f9d0*/  @!P0 IMAD.MOV.U32 R14, RZ, RZ, R3 ;  /* 0x000000ffff0e8224 */ /* 0x000fe200078e0003 */
[----:B------:R-:W3:Y:S04]  /*3f9e0*/  LDL R4, [R1+0x23d4] ;  /* 0x0023d40001047983 */ /* 0x000ee80000100800 */
[----:B------:R-:W4:Y:S01]  /*3f9f0*/  LDL R3, [R1+0x23dc] ;  /* 0x0023dc0001037983 */ /* 0x000f220000100800 */
[----:B------:R-:W-:Y:S02]  /*3fa00*/  PRMT R19, RZ, 0x7610, R19 ;  /* 0x00007610ff137816 */ /* 0x000fe40000000013 */
[----:B------:R-:W-:-:S04]  /*3fa10*/  PRMT R21, RZ, 0x7610, R21 ;  /* 0x00007610ff157816 */ /* 0x000fc80000000015 */
[----:B------:R0:W4:Y:S01]  /*3fa20*/  @!P0 LDG.E.U16 R19, [R14.64] ;  /* 0x000000040e138981 */ /* 0x000122000c1e1500 */
[----:B------:R-:W-:Y:S01]  /*3fa30*/  PRMT R23, RZ, 0x7610, R23 ;  /* 0x00007610ff177816 */ /* 0x000fe20000000017 */
[----:B0-----:R-:W-:Y:S02]  /*3fa40*/  @!P1 IMAD.MOV.U32 R14, RZ, RZ, R10 ;  /* 0x000000ffff0e9224 */ /* 0x001fe400078e000a */
[----:B------:R-:W-:-:S05]  /*3fa50*/  @!P1 IMAD.MOV.U32 R15, RZ, RZ, R18 ;  /* 0x000000ffff0f9224 */ /* 0x000fca00078e0012 */
[----:B------:R2:W4:Y:S01]  /*3fa60*/  @!P1 LDG.E.U16 R21, [R14.64] ;  /* 0x000000040e159981 */ /* 0x000522000c1e1500 */
[----:B------:R-:W-:Y:S01]  /*3fa70*/  PRMT R24, RZ, 0x7610, R24 ;  /* 0x00007610ff187816 */ /* 0x000fe20000000018 */
[----:B--2---:R-:W-:Y:S02]  /*3fa80*/  @!P0 IMAD.MOV.U32 R14, RZ, RZ, R7 ;  /* 0x000000ffff0e8224 */ /* 0x004fe400078e0007 */
[----:B------:R-:W-:-:S05]  /*3fa90*/  @!P0 IMAD.MOV.U32 R15, RZ, RZ, R8 ;  /* 0x000000ffff0f8224 */ /* 0x000fca00078e0008 */
[----:B------:R0:W2:Y:S01]  /*3faa0*/  @!P0 LDG.E.U16 R23, [R14.64] ;  /* 0x000000040e178981 */ /* 0x0000a2000c1e1500 */
[----:B------:R-:W-:Y:S01]  /*3fab0*/  PRMT R25, RZ, 0x7610, R25 ;  /* 0x00007610ff197816 */ /* 0x000fe20000000019 */
[----:B0-----:R-:W-:Y:S02]  /*3fac0*/  @!P1 IMAD.MOV.U32 R14, RZ, RZ, R5 ;  /* 0x000000ffff0e9224 */ /* 0x001fe400078e0005 */
[----:B------:R-:W-:-:S05]  /*3fad0*/  @!P1 IMAD.MOV.U32 R15, RZ, RZ, R6 ;  /* 0x000000ffff0f9224 */ /* 0x000fca00078e0006 */
[----:B------:R3:W2:Y:S02]  /*3fae0*/  @!P1 LDG.E.U16 R24, [R14.64] ;  /* 0x000000040e189981 */ /* 0x0006a4000c1e1500 */
[----:B---3--:R-:W-:Y:S02]  /*3faf0*/  @!P1 IMAD.MOV.U32 R15, RZ, RZ, R4 ;  /* 0x000000ffff0f9224 */ /* 0x008fe400078e0004 */
[----:B----4-:R-:W-:-:S05]  /*3fb00*/  @!P1 IMAD.MOV.U32 R14, RZ, RZ, R3 ;  /* 0x000000ffff0e9224 */ /* 0x010fca00078e0003 */
[----:B------:R-:W3:Y:S04]  /*3fb10*/  @!P1 LDG.E.U16 R25, [R14.64] ;  /* 0x000000040e199981 */ /* 0x000ee8000c1e1500 */
[----:B------:R-:W-:Y:S04]  /*3fb20*/  STL [R1+0x496c], R19 ;  /* 0x00496c1301007387 */ /* 0x000fe80000100800 */
[----:B------:R-:W-:Y:S04]  /*3fb30*/  STL [R1+0x4970], R21 ;  /* 0x0049701501007387 */ /* 0x000fe80000100800 */
[----:B--2---:R-:W-:Y:S04]  /*3fb40*/  STL [R1+0x4984], R23 ;  /* 0x0049841701007387 */ /* 0x004fe80000100800 */
[----:B------:R-:W-:Y:S04]  /*3fb50*/  STL [R1+0x4990], R24 ;  /* 0x0049901801007387 */ /* 0x000fe80000100800 */
[----:B------:R-:W0:Y:S04]  /*3fb60*/  S2R R10, SR_TID.X ;  /* 0x00000000000a7919 */ /* 0x000e280000002100 */
[----:B---3--:R1:W-:Y:S04]  /*3fb70*/  STL [R1+0x4994], R25 ;  /* 0x0049941901007387 */ /* 0x0083e80000100800 */
[----:B-1----:R-:W2:Y:S01]  /*3fb80*/  LDL.LU R25, [R1+0x230] ;  /* 0x0002300001197983 */ /* 0x002ea20000300800 */
[----:B0-----:R-:W-:-:S05]  /*3fb90*/  LOP3.LUT R10, R10, 0x7f, RZ, 0xc0, !PT ;  /* 0x0000007f0a0a7812 */ /* 0x001fca00078ec0ff */
[----:B------:R-:W-:Y:S02]  /*3fba0*/  IMAD.SHL.U32 R8, R10, 0x2, RZ ;  /* 0x000000020a087824 */ /* 0x000fe400078e00ff */
[----:B------:R-:W0:Y:S03]  /*3fbb0*/  S2R R10, SR_TID.X ;  /* 0x00000000000a7919 */ /* 0x000e260000002100 */
[----:B------:R-:W-:-:S05]  /*3fbc0*/  LOP3.LUT R8, R8, 0x20, RZ, 0x3c, !PT ;  /* 0x0000002008087812 */ /* 0x000fca00078e3cff */
[----:B------:R1:W-:Y:S01]  /*3fbd0*/  STS.U16 [R8+0x2c500], R0 ;  /* 0x02c5000008007388 */ /* 0x0003e20000000400 */
[----:B------:R-:W-:Y:S02]  /*3fbe0*/  STS.U16 [R8+0x2d400], R29 ;  /* 0x02d4001d08007388 */ /* 0x000fe40000000400 */
[----:B------:R-:W-:Y:S02]  /*3fbf0*/  STS.U16 [R8+0x2d500], R2 ;  /* 0x02d5000208007388 */ /* 0x000fe40000000400 */
[----:B------:R3:W-:Y:S01]  /*3fc00*/  STS.U16 [R8+0x2e400], R9 ;  /* 0x02e4000908007388 */ /* 0x0007e20000000400 */
[----:B0-----:R-:W-:-:S05]  /*3fc10*/  LOP3.LUT R10, R10, 0x7f, RZ, 0xc0, !PT ;  /* 0x0000007f0a0a7812 */ /* 0x001fca00078ec0ff */
[C---:B-1----:R-:W-:Y:S02]  /*3fc20*/  IMAD.SHL.U32 R0, R10.reuse, 0x2, RZ ;  /* 0x000000020a007824 */ /* 0x042fe400078e00ff */
[----:B------:R-:W-:Y:S01]  /*3fc30*/  IMAD.SHL.U32 R10, R10, 0x2, RZ ;  /* 0x000000020a0a7824 */ /* 0x000fe200078e00ff */
[----:B--2---:R0:W-:Y:S01]  /*3fc40*/  STL [R1+0x4998], R25 ;  /* 0x0049981901007387 */ /* 0x0041e20000100800 */
[----:B------:R-:W2:Y:S02]  /*3fc50*/  LDL.LU R6, [R1+0x22c] ;  /* 0x00022c0001067983 */ /* 0x000ea40000300800 */
[----:B---3--:R-:W3:Y:S02]  /*3fc60*/  LDL.LU R9, [R1+0x208] ;  /* 0x0002080001097983 */ /* 0x008ee40000300800 */
[----:B------:R-:W4:Y:S01]  /*3fc70*/  LDL.LU R24, [R1+0x204] ;  /* 0x0002040001187983 */ /* 0x000f220000300800 */
[----:B0-----:R-:W-:Y:S02]  /*3fc80*/  LOP3.LUT R25, R10, 0x20, RZ, 0x3c, !PT ;  /* 0x000000200a197812 */ /* 0x001fe400078e3cff */
[----:B------:R-:W2:Y:S04]  /*3fc90*/  LDL.LU R10, [R1+0x1e0] ;  /* 0x0001e000010a7983 */ /* 0x000ea80000300800 */
[----:B------:R0:W-:Y:S04]  /*3fca0*/  STS.U16 [R25+0x2e500], R11 ;  /* 0x02e5000b19007388 */ /* 0x0001e80000000400 */
        /* <DEDUP_REMOVED lines=20> */
[----:B------:R0:W-:Y:S01]  /*3fdf0*/  STS.U16 [R25+0x2f400], R13 ;  /* 0x02f4000d19007388 */ /* 0x0001e20000000400 */
[----:B------:R1:W-:Y:S03]  /*3fe00*/  STS.U16 [R25+0x2f500], R12 ;  /* 0x02f5000c19007388 */ /* 0x0003e60000000400 */
[----:B0-----:R-:W2:Y:S01]  /*3fe10*/  LDL.LU R13, [R1+0x1b4] ;  /* 0x0001b400010d7983 */ /* 0x001ea20000300800 */
[----:B-1----:R-:W2:Y:S02]  /*3fe20*/  LDL.LU R25, [R1+0x4998] ;  /* 0x0049980001197983 */ /* 0x002ea40000300800 */
[----:B------:R-:W3:Y:S01]  /*3fe30*/  LDL.LU R12, [R1+0x1b8] ;  /* 0x0001b800010c7983 */ /* 0x000ee20000300800 */
[----:B------:R-:W-:-:S05]  /*3fe40*/  LOP3.LUT R23, R0, 0x30, RZ, 0x3c, !PT ;  /* 0x0000003000177812 */ /* 0x000fca00078e3cff */
[----:B--2---:R0:W-:Y:S01]  /*3fe50*/  STS.U16 [R23+0x20600], R25 ;  /* 0x0206001917007388 */ /* 0x0041e20000000400 */
[----:B------:R1:W-:Y:S02]  /*3fe60*/  STS.U16 [R23+0x20700], R6 ;  /* 0x0207000617007388 */ /* 0x0003e40000000400 */
[----:B---3--:R2:W-:Y:S02]  /*3fe70*/  STS.U16 [R23+0x21600], R9 ;  /* 0x0216000917007388 */ /* 0x0085e40000000400 */
[----:B----4-:R3:W-:Y:S01]  /*3fe80*/  STS.U16 [R23+0x21700], R24 ;  /* 0x0217001817007388 */ /* 0x0107e20000000400 */
        /* <DEDUP_REMOVED lines=8> */
[----:B------:R-:W-:Y:S04]  /*3ff10*/  STS.U16 [R23+0x26600], R17 ;  /* 0x0266001117007388 */ /* 0x000fe80000000400 */
[----:B0-----:R-:W4:Y:S01]  /*3ff20*/  LDL.LU R25, [R1+0x4994] ;  /* 0x0049940001197983 */ /* 0x001f220000300800 */
[----:B------:R-:W-:Y:S02]  /*3ff30*/  STS.U16 [R23+0x26700], R16 ;  /* 0x0267001017007388 */ /* 0x000fe40000000400 */
[----:B-1----:R-:W4:Y:S02]  /*3ff40*/  LDL.LU R6, [R1+0x58] ;  /* 0x0000580001067983 */ /* 0x002f240000300800 */
[----:B------:R-:W-:Y:S01]  /*3ff50*/  STS.U16 [R23+0x27600], R18 ;  /* 0x0276001217007388 */ /* 0x000fe20000000400 */
[----:B--2---:R-:W2:Y:S04]  /*3ff60*/  LDL.LU R9, [R1+0x28] ;  /* 0x0000280001097983 */ /* 0x004ea80000300800 */
[----:B------:R-:W-:Y:S01]  /*3ff70*/  STS.U16 [R23+0x27700], R20 ;  /* 0x0277001417007388 */ /* 0x000fe20000000400 */
[----:B---3--:R-:W3:Y:S02]  /*3ff80*/  LDL.LU R24, [R1+0x4990] ;  /* 0x0049900001187983 */ /* 0x008ee40000300800 */
[----:B------:R-:W-:Y:S02]  /*3ff90*/  STS.U16 [R23+0x28600], R22 ;  /* 0x0286001617007388 */ /* 0x000fe40000000400 */
[----:B------:R-:W3:Y:S01]  /*3ffa0*/  LDL.LU R10, [R1+0x498c] ;  /* 0x00498c00010a7983 */ /* 0x000ee20000300800 */
[----:B------:R-:W-:Y:S04]  /*3ffb0*/  STS.U16 [R23+0x28700], R26 ;  /* 0x0287001a17007388 */ /* 0x000fe80000000400 */
[----:B------:R-:W3:Y:S01]  /*3ffc0*/  LDL.LU R11, [R1+0x4988] ;  /* 0x00498800010b7983 */ /* 0x000ee20000300800 */
[----:B------:R0:W-:Y:S03]  /*3ffd0*/  STS.U16 [R23+0x29600], R7 ;  /* 0x0296000717007388 */ /* 0x0001e60000000400 */
        /* <DEDUP_REMOVED lines=9> */
[----:B------:R-:W-:-:S03]  /*40070*/  LOP3.LUT R21, R0, 0x40, RZ, 0x3c, !PT ;  /* 0x0000004000157812 */ /* 0x000fc600078e3cff */
[----:B0-----:R-:W3:Y:S01]  /*40080*/  LDL.LU R8, [R1+0x228] ;  /* 0x0002280001087983 */ /* 0x001ee20000300800 */
        /* <DEDUP_REMOVED lines=16> */
[----:B------:R-:W3:Y:S03]  /*40190*/  LDL.LU R4, [R1+0xbc] ;  /* 0x0000bc0001047983 */ /* 0x000ee60000300800 */
[----:B----4-:R-:W-:Y:S01]  /*401a0*/  STS.U16 [R23+0x2d700], R6 ;  /* 0x02d7000617007388 */ /* 0x010fe20000000400 */
[----:B--2---:R0:W-:Y:S03]  /*401b0*/  STS.U16 [R23+0x2e600], R9 ;  /* 0x02e6000917007388 */ /* 0x0041e60000000400 */
[----:B0-----:R-:W2:Y:S01]  /*401c0*/  LDL.LU R9, [R1+0x98] ;  /* 0x0000980001097983 */ /* 0x001ea20000300800 */
[----:B------:R-:W4:Y:S02]  /*401d0*/  LDL.LU R5, [R1+0x94] ;  /* 0x0000940001057983 */ /* 0x000f240000300800 */
[----:B------:R-:W2:Y:S02]  /*401e0*/  LDL.LU R27, [R1+0x70] ;  /* 0x00007000011b7983 */ /* 0x000ea40000300800 */
[----:B------:R-:W2:Y:S01]  /*401f0*/  LDL.LU R6, [R1+0x6c] ;  /* 0x00006c0001067983 */ /* 0x000ea20000300800 */
[----:B---3--:R0:W-:Y:S01]  /*40200*/  STS.U16 [R23+0x2e700], R7 ;  /* 0x02e7000717007388 */ /* 0x0081e20000000400 */
[----:B------:R1:W-:Y:S02]  /*40210*/  STS.U16 [R23+0x2f600], R11 ;  /* 0x02f6000b17007388 */ /* 0x0003e40000000400 */
[----:B------:R3:W-:Y:S01]  /*40220*/  STS.U16 [R23+0x2f700], R10 ;  /* 0x02f7000a17007388 */ /* 0x0007e20000000400 */
[----:B0-----:R-:W2:Y:S01]  /*40230*/  LDL.LU R7, [R1+0x68] ;  /* 0x0000680001077983 */ /* 0x001ea20000300800 */
[----:B-1----:R-:W2:Y:S02]  /*40240*/  LDL.LU R11, [R1+0x1b0] ;  /* 0x0001b000010b7983 */ /* 0x002ea40000300800 */
[----:B---3--:R-:W3:Y:S02]  /*40250*/  LDL.LU R23, [R1+0x4984] ;  /* 0x0049840001177983 */ /* 0x008ee40000300800 */
[----:B------:R-:W2:Y:S01]  /*40260*/  LDL.LU R10, [R1+0x1d4] ;  /* 0x0001d400010a7983 */ /* 0x000ea20000300800 */
[----:B------:R0:W-:Y:S01]  /*40270*/  STS.U16 [R21+0x20800], R8 ;  /* 0x0208000815007388 */ /* 0x0001e20000000400 */
[----:B------:R1:W-:Y:S02]  /*40280*/  STS.U16 [R21+0x20900], R28 ;  /* 0x0209001c15007388 */ /* 0x0003e40000000400 */
[----:B------:R1:W-:Y:S02]  /*40290*/  STS.U16 [R21+0x21800], R29 ;  /* 0x0218001d15007388 */ /* 0x0003e40000000400 */
[----:B------:R1:W-:Y:S01]  /*402a0*/  STS.U16 [R21+0x21900], R2 ;  /* 0x0219000215007388 */ /* 0x0003e20000000400 */
[----:B------:R1:W-:Y:S04]  /*402b0*/  STS.U16 [R21+0x22800], R0 ;  /* 0x0228000015007388 */ /* 0x0003e80000000400 */
[----:B0-----:R-:W3:Y:S01]  /*402c0*/  LDL.LU R8, [R1+0x4980] ;  /* 0x0049800001087983 */ /* 0x001ee20000300800 */
[----:B-1----:R-:W3:Y:S03]  /*402d0*/  LDL.LU R28, [R1+0x64] ;  /* 0x00006400011c7983 */ /* 0x002ee60000300800 */
[----:B------:R-:W3:Y:S01]  /*402e0*/  LDL.LU R29, [R1+0x54] ;  /* 0x00005400011d7983 */ /* 0x000ee20000300800 */
[----:B------:R-:W3:Y:S03]  /*402f0*/  LDL.LU R2, [R1+0x50] ;  /* 0x0000500001027983 */ /* 0x000ee60000300800 */
[----:B------:R-:W3:Y:S04]  /*40300*/  LDL.LU R0, [R1+0x497c] ;  /* 0x00497c0001007983 */ /* 0x000ee80000300800 */
[----:B--2---:R-:W-:Y:S01]  /*40310*/  STS.U16 [R21+0x22900], R10 ;  /* 0x0229000a15007388 */ /* 0x004fe20000000400 */
        /* <DEDUP_REMOVED lines=14> */
[----:B------:R0:W-:Y:S02]  /*40400*/  STS.U16 [R21+0x2a800], R9 ;  /* 0x02a8000915007388 */ /* 0x0001e40000000400 */
[----:B0-----:R-:W2:Y:S04]  /*40410*/  LDL.LU R9, [R1] ;  /* 0x0000000001097983 */ /* 0x001ea80000300800 */
[----:B----4-:R-:W-:Y:S01]  /*40420*/  STS.U16 [R21+0x2a900], R5 ;  /* 0x02a9000515007388 */ /* 0x010fe20000000400 */
[----:B------:R-:W-:Y:S02]  /*40430*/  STS.U16 [R21+0x2b800], R27 ;  /* 0x02b8001b15007388 */ /* 0x000fe40000000400 */
[----:B------:R-:W-:Y:S02]  /*40440*/  STS.U16 [R21+0x2b900], R6 ;  /* 0x02b9000615007388 */ /* 0x000fe40000000400 */
[----:B------:R-:W4:Y:S01]  /*40450*/  LDL.LU R19, [R1+0x220] ;  /* 0x0002200001137983 */ /* 0x000f220000300800 */
[----:B------:R-:W-:Y:S04]  /*40460*/  STS.U16 [R21+0x2c800], R7 ;  /* 0x02c8000715007388 */ /* 0x000fe80000000400 */
[----:B------:R-:W4:Y:S01]  /*40470*/  LDL.LU R17, [R1+0x21c] ;  /* 0x00021c0001117983 */ /* 0x000f220000300800 */
[----:B------:R-:W4:Y:S02]  /*40480*/  LDL.LU R13, [R1+0x1f8] ;  /* 0x0001f800010d7983 */ /* 0x000f240000300800 */
[----:B---3--:R-:W-:Y:S02]  /*40490*/  STS.U16 [R21+0x2c900], R28 ;  /* 0x02c9001c15007388 */ /* 0x008fe40000000400 */
[----:B------:R-:W3:Y:S01]  /*404a0*/  LDL.LU R14, [R1+0x1f4] ;  /* 0x0001f400010e7983 */ /* 0x000ee20000300800 */
[----:B------:R-:W-:Y:S04]  /*404b0*/  STS.U16 [R21+0x2d800], R29 ;  /* 0x02d8001d15007388 */ /* 0x000fe80000000400 */
[----:B------:R-:W3:Y:S01]  /*404c0*/  LDL.LU R22, [R1+0x1d0] ;  /* 0x0001d00001167983 */ /* 0x000ee20000300800 */
[----:B------:R-:W-:Y:S02]  /*404d0*/  STS.U16 [R21+0x2d900], R2 ;  /* 0x02d9000215007388 */ /* 0x000fe40000000400 */
[----:B------:R-:W3:Y:S02]  /*404e0*/  LDL.LU R26, [R1+0x1cc] ;  /* 0x0001cc00011a7983 */ /* 0x000ee40000300800 */
[----:B------:R0:W-:Y:S02]  /*404f0*/  STS.U16 [R21+0x2e800], R0 ;  /* 0x02e8000015007388 */ /* 0x0001e40000000400 */
        /* <DEDUP_REMOVED lines=16> */
[----:B--2---:R0:W-:Y:S04]  /*40600*/  STS.U16 [R21+0x2e900], R9 ;  /* 0x02e9000915007388 */ /* 0x0041e80000000400 */
[----:B0-----:R-:W2:Y:S01]  /*40610*/  LDL.LU R9, [R1+0x4974] ;  /* 0x0049740001097983 */ /* 0x001ea20000300800 */
[----:B---3--:R-:W-:-:S03]  /*40620*/  LOP3.LUT R6, R0, 0x50, RZ, 0x3c, !PT ;  /* 0x0000005000067812 */ /* 0x008fc600078e3cff */
[----:B--2---:R0:W-:Y:S01]  /*40630*/  STS.U16 [R21+0x2f800], R9 ;  /* 0x02f8000915007388 */ /* 0x0041e20000000400 */
[----:B------:R1:W-:Y:S03]  /*40640*/  STS.U16 [R21+0x2f900], R8 ;  /* 0x02f9000815007388 */ /* 0x0003e60000000400 */
[----:B0-----:R-:W2:Y:S01]  /*40650*/  LDL.LU R9, [R1+0x154] ;  /* 0x0001540001097983 */ /* 0x001ea20000300800 */
[----:B-1----:R-:W4:Y:S02]  /*40660*/  LDL.LU R21, [R1+0x4970] ;  /* 0x0049700001157983 */ /* 0x002f240000300800 */
[----:B------:R-:W2:Y:S02]  /*40670*/  LDL.LU R8, [R1+0x158] ;  /* 0x0001580001087983 */ /* 0x000ea40000300800 */
[----:B----4-:R0:W-:Y:S01]  /*40680*/  STS.U16 [R6+0x20a00], R19 ;  /* 0x020a001306007388 */ /* 0x0101e20000000400 */
[----:B------:R1:W-:Y:S01]  /*40690*/  STS.U16 [R6+0x20b00], R17 ;  /* 0x020b001106007388 */ /* 0x0003e20000000400 */
[----:B------:R4:W-:Y:S02]  /*406a0*/  STS.U16 [R6+0x21a00], R13 ;  /* 0x021a000d06007388 */ /* 0x0009e40000000400 */
[----:B------:R4:W-:Y:S02]  /*406b0*/  STS.U16 [R6+0x21b00], R14 ;  /* 0x021b000e06007388 */ /* 0x0009e40000000400 */
[----:B------:R4:W-:Y:S01]  /*406c0*/  STS.U16 [R6+0x22a00], R22 ;  /* 0x022a001606007388 */ /* 0x0009e20000000400 */
[----:B------:R4:W-:Y:S04]  /*406d0*/  STS.U16 [R6+0x22b00], R26 ;  /* 0x022b001a06007388 */ /* 0x0009e80000000400 */
[----:B0-----:R-:W4:Y:S01]  /*406e0*/  LDL.LU R19, [R1+0x496c] ;  /* 0x00496c0001137983 */ /* 0x001f220000300800 */
[----:B-1----:R-:W4:Y:S02]  /*406f0*/  LDL.LU R17, [R1+0x4968] ;  /* 0x0049680001117983 */ /* 0x002f240000300800 */
[----:B----4-:R-:W4:Y:S01]  /*40700*/  LDL.LU R13, [R1+0x40] ;  /* 0x00004000010d7983 */ /* 0x010f220000300800 */
[----:B------:R-:W4:Y:S04]  /*40710*/  LDL.LU R14, [R1+0x3c] ;  /* 0x00003c00010e7983 */ /* 0x000f280000300800 */
[----:B------:R-:W4:Y:S01]  /*40720*/  LDL.LU R22, [R1+0x38] ;  /* 0x0000380001167983 */ /* 0x000f220000300800 */
[----:B------:R-:W4:Y:S03]  /*40730*/  LDL.LU R26, [R1+0x34] ;  /* 0x00003400011a7983 */ /* 0x000f260000300800 */
        /* <DEDUP_REMOVED lines=8> */
[----:B--2---:R-:W-:Y:S01]  /*407c0*/  STS.U16 [R6+0x25a00], R8 ;  /* 0x025a000806007388 */ /* 0x004fe20000000400 */
[----:B------:R-:W-:Y:S02]  /*407d0*/  STS.U16 [R6+0x25b00], R9 ;  /* 0x025b000906007388 */ /* 0x000fe40000000400 */
[----:B------:R-:W-:Y:S02]  /*407e0*/  STS.U16 [R6+0x26a00], R10 ;  /* 0x026a000a06007388 */ /* 0x000fe40000000400 */
[----:B------:R-:W-:Y:S01]  /*407f0*/  STS.U16 [R6+0x26b00], R11 ;  /* 0x026b000b06007388 */ /* 0x000fe20000000400 */
[----:B------:R-:W-:Y:S01]  /*40800*/  STS.U16 [R6+0x27a00], R12 ;  /* 0x027a000c06007388 */ /* 0x000fe20000000400 */
[----:B------:R0:W-:Y:S02]  /*40810*/  STS.U16 [R6+0x27b00], R15 ;  /* 0x027b000f06007388 */ /* 0x0001e40000000400 */
[----:B------:R1:W-:Y:S02]  /*40820*/  STS.U16 [R6+0x28a00], R16 ;  /* 0x028a001006007388 */ /* 0x0003e40000000400 */
[----:B------:R2:W-:Y:S01]  /*40830*/  STS.U16 [R6+0x28b00], R18 ;  /* 0x028b001206007388 */ /* 0x0005e20000000400 */
[----:B------:R4:W-:Y:S01]  /*40840*/  STS.U16 [R6+0x29a00], R20 ;  /* 0x029a001406007388 */ /* 0x0009e20000000400 */
[----:B------:R4:W-:Y:S02]  /*40850*/  STS.U16 [R6+0x29b00], R3 ;  /* 0x029b000306007388 */ /* 0x0009e40000000400 */
[----:B------:R4:W-:Y:S02]  /*40860*/  STS.U16 [R6+0x2aa00], R4 ;  /* 0x02aa000406007388 */ /* 0x0009e40000000400 */
[----:B------:R4:W-:Y:S01]  /*40870*/  STS.U16 [R6+0x2ab00], R5 ;  /* 0x02ab000506007388 */ /* 0x0009e20000000400 */
[----:B------:R4:W-:Y:S04]  /*40880*/  STS.U16 [R6+0x2ba00], R27 ;  /* 0x02ba001b06007388 */ /* 0x0009e80000000400 */
[----:B0-----:R-:W3:Y:S01]  /*40890*/  LDL.LU R15, [R1+0x218] ;  /* 0x00021800010f7983 */ /* 0x001ee20000300800 */
[----:B------:R-:W3:Y:S02]  /*408a0*/  LDL.LU R8, [R1+0x1ec] ;  /* 0x0001ec0001087983 */ /* 0x000ee40000300800 */
[----:B------:R-:W3:Y:S02]  /*408b0*/  LDL.LU R9, [R1+0x1c8] ;  /* 0x0001c80001097983 */ /* 0x000ee40000300800 */
[----:B-1----:R-:W3:Y:S01]  /*408c0*/  LDL.LU R16, [R1+0x1c4] ;  /* 0x0001c40001107983 */ /* 0x002ee20000300800 */
[----:B--2---:R-:W2:Y:S04]  /*408d0*/  LDL.LU R18, [R1+0x1a0] ;  /* 0x0001a00001127983 */ /* 0x004ea80000300800 */
[----:B----4-:R-:W-:Y:S01]  /*408e0*/  STS.U16 [R6+0x2bb00], R13 ;  /* 0x02bb000d06007388 */ /* 0x010fe20000000400 */
[----:B------:R-:W4:Y:S02]  /*408f0*/  LDL.LU R20, [R1+0x19c] ;  /* 0x00019c0001147983 */ /* 0x000f240000300800 */
[----:B------:R-:W-:Y:S02]  /*40900*/  STS.U16 [R6+0x2ca00], R14 ;  /* 0x02ca000e06007388 */ /* 0x000fe40000000400 */
[----:B------:R-:W2:Y:S01]  /*40910*/  LDL.LU R3, [R1+0x178] ;  /* 0x0001780001037983 */ /* 0x000ea20000300800 */
[----:B------:R-:W-:Y:S04]  /*40920*/  STS.U16 [R6+0x2cb00], R22 ;  /* 0x02cb001606007388 */ /* 0x000fe80000000400 */
[----:B------:R-:W2:Y:S01]  /*40930*/  LDL.LU R4, [R1+0x174] ;  /* 0x0001740001047983 */ /* 0x000ea20000300800 */
[----:B------:R-:W-:Y:S02]  /*40940*/  STS.U16 [R6+0x2da00], R26 ;  /* 0x02da001a06007388 */ /* 0x000fe40000000400 */
[----:B------:R-:W2:Y:S02]  /*40950*/  LDL.LU R5, [R1+0x150] ;  /* 0x0001500001057983 */ /* 0x000ea40000300800 */
[----:B------:R-:W2:Y:S01]  /*40960*/  LDL.LU R27, [R1+0x14c] ;  /* 0x00014c00011b7983 */ /* 0x000ea20000300800 */
[----:B------:R-:W-:Y:S01]  /*40970*/  STS.U16 [R6+0x2db00], R2 ;  /* 0x02db000206007388 */ /* 0x000fe20000000400 */
[----:B------:R0:W-:Y:S02]  /*40980*/  STS.U16 [R6+0x2ea00], R29 ;  /* 0x02ea001d06007388 */ /* 0x0001e40000000400 */
[----:B------:R1:W-:Y:S01]  /*40990*/  STS.U16 [R6+0x2eb00], R28 ;  /* 0x02eb001c06007388 */ /* 0x0003e20000000400 */
        /* <DEDUP_REMOVED lines=9> */
[----:B-1----:R-:W2:Y:S03]  /*40a30*/  LDL.LU R28, [R1+0x214] ;  /* 0x00021400011c7983 */ /* 0x002ea60000300800 */
[----:B------:R0:W-:Y:S04]  /*40a40*/  STS.U16 [R6+0x2fa00], R7 ;  /* 0x02fa000706007388 */ /* 0x0001e80000000400 */
[----:B0-----:R-:W2:Y:S04]  /*40a50*/  LDL.LU R6, [R1+0x4954] ;  /* 0x0049540001067983 */ /* 0x001ea80000300800 */
[----:B------:R-:W0:Y:S01]  /*40a60*/  S2R R7, SR_TID.X ;  /* 0x0000000000077919 */ /* 0x000e220000002100 */
[----:B------:R-:W-:-:S02]  /*40a70*/  LOP3.LUT R0, R0, 0x60, RZ, 0x3c, !PT ;  /* 0x0000006000007812 */ /* 0x000fc400078e3cff */
[----:B0-----:R-:W-:-:S05]  /*40a80*/  LOP3.LUT R7, R7, 0x7f, RZ, 0xc0, !PT ;  /* 0x0000007f07077812 */ /* 0x001fca00078ec0ff */
[----:B------:R-:W-:-:S05]  /*40a90*/  IMAD.SHL.U32 R7, R7, 0x2, RZ ;  /* 0x0000000207077824 */ /* 0x000fca00078e00ff */
[----:B------:R-:W-:-:S05]  /*40aa0*/  LOP3.LUT R7, R7, 0x50, RZ, 0x3c, !PT ;  /* 0x0000005007077812 */ /* 0x000fca00078e3cff */
[----:B--2---:R-:W-:Y:S01]  /*40ab0*/  STS.U16 [R7+0x2fb00], R6 ;  /* 0x02fb000607007388 */ /* 0x004fe20000000400 */
[----:B---3--:R0:W-:Y:S02]  /*40ac0*/  STS.U16 [R0+0x20c00], R15 ;  /* 0x020c000f00007388 */ /* 0x0081e40000000400 */
[----:B------:R-:W-:Y:S02]  /*40ad0*/  STS.U16 [R0+0x20d00], R28 ;  /* 0x020d001c00007388 */ /* 0x000fe40000000400 */
[----:B------:R-:W-:Y:S01]  /*40ae0*/  STS.U16 [R0+0x21c00], R29 ;  /* 0x021c001d00007388 */ /* 0x000fe20000000400 */
[----:B------:R-:W-:Y:S01]  /*40af0*/  STS.U16 [R0+0x21d00], R8 ;  /* 0x021d000800007388 */ /* 0x000fe20000000400 */
[----:B------:R-:W-:Y:S02]  /*40b00*/  STS.U16 [R0+0x22c00], R9 ;  /* 0x022c000900007388 */ /* 0x000fe40000000400 */
[----:B------:R1:W-:Y:S02]  /*40b10*/  STS.U16 [R0+0x22d00], R16 ;  /* 0x022d001000007388 */ /* 0x0003e40000000400 */
[----:B------:R2:W-:Y:S01]  /*40b20*/  STS.U16 [R0+0x23c00], R18 ;  /* 0x023c001200007388 */ /* 0x0005e20000000400 */
[----:B----4-:R3:W-:Y:S04]  /*40b30*/  STS.U16 [R0+0x23d00], R20 ;  /* 0x023d001400007388 */ /* 0x0107e80000000400 */
[----:B0-----:R-:W4:Y:S01]  /*40b40*/  LDL.LU R15, [R1+0x48] ;  /* 0x00004800010f7983 */ /* 0x001f220000300800 */
[----:B------:R0:W-:Y:S02]  /*40b50*/  STS.U16 [R0+0x24c00], R3 ;  /* 0x024c000300007388 */ /* 0x0001e40000000400 */
[----:B------:R0:W-:Y:S02]  /*40b60*/  STS.U16 [R0+0x24d00], R4 ;  /* 0x024d000400007388 */ /* 0x0001e40000000400 */
[----:B------:R0:W-:Y:S01]  /*40b70*/  STS.U16 [R0+0x25c00], R5 ;  /* 0x025c000500007388 */ /* 0x0001e20000000400 */
[----:B-1----:R-:W4:Y:S01]  /*40b80*/  LDL.LU R16, [R1+0x1c] ;  /* 0x00001c0001107983 */ /* 0x002f220000300800 */
[----:B--2---:R-:W2:Y:S02]  /*40b90*/  LDL.LU R18, [R1+0x18] ;  /* 0x0000180001127983 */ /* 0x004ea40000300800 */
[----:B---3--:R-:W3:Y:S01]  /*40ba0*/  LDL.LU R20, [R1+0x14] ;  /* 0x0000140001147983 */ /* 0x008ee20000300800 */
[----:B0-----:R-:W3:Y:S01]  /*40bb0*/  LDL.LU R3, [R1+0x10] ;  /* 0x0000100001037983 */ /* 0x001ee20000300800 */
[----:B------:R-:W3:Y:S03]  /*40bc0*/  LDL.LU R4, [R1+0xc] ;  /* 0x00000c0001047983 */ /* 0x000ee60000300800 */
[----:B------:R0:W-:Y:S01]  /*40bd0*/  STS.U16 [R0+0x25d00], R27 ;  /* 0x025d001b00007388 */ /* 0x0001e20000000400 */
[----:B------:R-:W3:Y:S03]  /*40be0*/  LDL.LU R5, [R1+0x8] ;  /* 0x0000080001057983 */ /* 0x000ee60000300800 */
[----:B0-----:R-:W3:Y:S01]  /*40bf0*/  LDL.LU R27, [R1+0x4] ;  /* 0x00000400011b7983 */ /* 0x001ee20000300800 */
        /* <DEDUP_REMOVED lines=10> */
[----:B------:R-:W3:Y:S01]  /*40ca0*/  LDL.LU R2, [R1+0x1e8] ;  /* 0x0001e80001027983 */ /* 0x000ee20000300800 */
        /* <DEDUP_REMOVED lines=11> */
[----:B----4-:R0:W-:Y:S04]  /*40d60*/  STS.U16 [R0+0x2ac00], R15 ;  /* 0x02ac000f00007388 */ /* 0x0101e80000000400 */
[----:B------:R1:W-:Y:S04]  /*40d70*/  STS.U16 [R0+0x2ad00], R16 ;  /* 0x02ad001000007388 */ /* 0x0003e80000000400 */
[----:B0-----:R-:W4:Y:S01]  /*40d80*/  LDL.LU R15, [R1+0xa8] ;  /* 0x0000a800010f7983 */ /* 0x001f220000300800 */
[----:B--2---:R0:W-:Y:S02]  /*40d90*/  STS.U16 [R0+0x2bc00], R18 ;  /* 0x02bc001200007388 */ /* 0x0041e40000000400 */
[----:B---3--:R2:W-:Y:S01]  /*40da0*/  STS.U16 [R0+0x2bd00], R20 ;  /* 0x02bd001400007388 */ /* 0x0085e20000000400 */
[----:B------:R3:W-:Y:S04]  /*40db0*/  STS.U16 [R0+0x2cc00], R3 ;  /* 0x02cc000300007388 */ /* 0x0007e80000000400 */
[----:B------:R3:W-:Y:S01]  /*40dc0*/  STS.U16 [R0+0x2cd00], R4 ;  /* 0x02cd000400007388 */ /* 0x0007e20000000400 */
[----:B------:R3:W-:Y:S03]  /*40dd0*/  STS.U16 [R0+0x2dc00], R5 ;  /* 0x02dc000500007388 */ /* 0x0007e60000000400 */
[----:B-1----:R-:W4:Y:S01]  /*40de0*/  LDL.LU R16, [R1+0x4950] ;  /* 0x0049500001107983 */ /* 0x002f220000300800 */
[----:B0-----:R-:W4:Y:S03]  /*40df0*/  LDL.LU R18, [R1+0x494c] ;  /* 0x00494c0001127983 */ /* 0x001f260000300800 */
[----:B--2---:R-:W2:Y:S04]  /*40e00*/  LDL.LU R20, [R1+0x4948] ;  /* 0x0049480001147983 */ /* 0x004ea80000300800 */
[----:B---3--:R-:W3:Y:S01]  /*40e10*/  LDL.LU R3, [R1+0x4944] ;  /* 0x0049440001037983 */ /* 0x008ee20000300800 */
[----:B------:R-:W2:Y:S02]  /*40e20*/  LDL.LU R4, [R1+0x4940] ;  /* 0x0049400001047983 */ /* 0x000ea40000300800 */
[----:B------:R-:W2:Y:S01]  /*40e30*/  LDL.LU R5, [R1+0x493c] ;  /* 0x00493c0001057983 */ /* 0x000ea20000300800 */
[----:B------:R0:W-:Y:S04]  /*40e40*/  STS.U16 [R0+0x2dd00], R27 ;  /* 0x02dd001b00007388 */ /* 0x0001e80000000400 */
[----:B0-----:R-:W2:Y:S04]  /*40e50*/  LDL.LU R27, [R1+0x4938] ;  /* 0x00493800011b7983 */ /* 0x001ea80000300800 */
[----:B--2---:R0:W-:Y:S01]  /*40e60*/  STS.U16 [R0+0x2ec00], R27 ;  /* 0x02ec001b00007388 */ /* 0x0041e20000000400 */
[----:B------:R1:W-:Y:S02]  /*40e70*/  STS.U16 [R0+0x2ed00], R5 ;  /* 0x02ed000500007388 */ /* 0x0003e40000000400 */
[----:B------:R2:W-:Y:S02]  /*40e80*/  STS.U16 [R0+0x2fc00], R4 ;  /* 0x02fc000400007388 */ /* 0x0005e40000000400 */
[----:B---3--:R3:W-:Y:S01]  /*40e90*/  STS.U16 [R0+0x2fd00], R3 ;  /* 0x02fd000300007388 */ /* 0x0087e20000000400 */
[----:B0-----:R-:W4:Y:S01]  /*40ea0*/  LDL.LU R27, [R1+0x194] ;  /* 0x00019400011b7983 */ /* 0x001f220000300800 */
[----:B-1----:R-:W4:Y:S02]  /*40eb0*/  LDL.LU R5, [R1+0x198] ;  /* 0x0001980001057983 */ /* 0x002f240000300800 */
[----:B--2---:R-:W2:Y:S02]  /*40ec0*/  LDL.LU R4, [R1+0x1bc] ;  /* 0x0001bc0001047983 */ /* 0x004ea40000300800 */
[----:B---3--:R-:W3:Y:S01]  /*40ed0*/  LDL.LU R0, [R1+0x4934] ;  /* 0x0049340001007983 */ /* 0x008ee20000300800 */
[----:B------:R-:W2:Y:S04]  /*40ee0*/  LDL.LU R3, [R1+0x1e4] ;  /* 0x0001e40001037983 */ /* 0x000ea80000300800 */
[----:B---3--:R0:W-:Y:S01]  /*40ef0*/  STS.U16 [R0+0x20e00], R22 ;  /* 0x020e001600007388 */ /* 0x0081e20000000400 */
[----:B------:R1:W-:Y:S02]  /*40f00*/  STS.U16 [R0+0x20f00], R26 ;  /* 0x020f001a00007388 */ /* 0x0003e40000000400 */
[----:B------:R3:W-:Y:S02]  /*40f10*/  STS.U16 [R0+0x21e00], R2 ;  /* 0x021e000200007388 */ /* 0x0007e40000000400 */
[----:B--2---:R-:W-:Y:S01]  /*40f20*/  STS.U16 [R0+0x21f00], R3 ;  /* 0x021f000300007388 */ /* 0x004fe20000000400 */
[----:B------:R2:W-:Y:S01]  /*40f30*/  STS.U16 [R0+0x22e00], R14 ;  /* 0x022e000e00007388 */ /* 0x0005e20000000400 */
        /* <DEDUP_REMOVED lines=12> */
[----:B------:R2:W-:Y:S03]  /*41000*/  STS.U16 [R0+0x28f00], R13 ;  /* 0x028f000d00007388 */ /* 0x0005e60000000400 */
[----:B0-----:R-:W4:Y:S01]  /*41010*/  LDL.LU R22, [R1+0x4930] ;  /* 0x0049300001167983 */ /* 0x001f220000300800 */
[----:B-1----:R-:W4:Y:S02]  /*41020*/  LDL.LU R26, [R1+0x492c] ;  /* 0x00492c00011a7983 */ /* 0x002f240000300800 */
[----:B---3--:R-:W3:Y:S02]  /*41030*/  LDL.LU R2, [R1+0x4928] ;  /* 0x0049280001027983 */ /* 0x008ee40000300800 */
[----:B--2---:R-:W2:Y:S01]  /*41040*/  LDL.LU R14, [R1+0x234] ;  /* 0x00023400010e7983 */ /* 0x004ea20000300800 */
[----:B------:R-:W2:Y:S04]  /*41050*/  LDL R3, [R1+0x924] ;  /* 0x0009240001037983 */ /* 0x000ea80000100800 */
[----:B------:R-:W0:Y:S02]  /*41060*/  S2R R13, SR_TID.X ;  /* 0x00000000000d7919 */ /* 0x000e240000002100 */
[----:B0-----:R-:W-:-:S05]  /*41070*/  IMAD.SHL.U32 R29, R13, 0x80, RZ ;  /* 0x000000800d1d7824 */ /* 0x001fca00078e00ff */
[----:B------:R-:W-:Y:S01]  /*41080*/  STL [R1+0x2694], R29 ;  /* 0x0026941d01007387 */ /* 0x000fe20000100800 */
[----:B------:R-:W2:Y:S02]  /*41090*/  LDL.LU.64 R4, [R1+0x640] ;  /* 0x0006400001047983 */ /* 0x000ea40000300a00 */
[----:B------:R-:W2:Y:S01]  /*410a0*/  LDL.LU.64 R6, [R1+0x648] ;  /* 0x0006480001067983 */ /* 0x000ea20000300a00 */
[----:B------:R-:W-:Y:S04]  /*410b0*/  STS.U16 [R0+0x29e00], R15 ;  /* 0x029e000f00007388 */ /* 0x000fe80000000400 */
[----:B---3--:R-:W-:Y:S01]  /*410c0*/  STS.U16 [R0+0x29f00], R2 ;  /* 0x029f000200007388 */ /* 0x008fe20000000400 */
[----:B----4-:R-:W-:Y:S02]  /*410d0*/  STS.U16 [R0+0x2ae00], R26 ;  /* 0x02ae001a00007388 */ /* 0x010fe40000000400 */
        /* <DEDUP_REMOVED lines=9> */
[----:B--2---:R-:W-:Y:S01]  /*41170*/  STS.U16 [R0+0x2fe00], R14 ;  /* 0x02fe000e00007388 */ /* 0x004fe20000000400 */
[----:B------:R0:W-:Y:S01]  /*41180*/  STS.U16 [R0+0x2ff00], R25 ;  /* 0x02ff001900007388 */ /* 0x0001e20000000400 */
[----:B------:R-:W-:Y:S06]  /*41190*/  BAR.SYNC.DEFER_BLOCKING 0x0 ;  /* 0x0000000000007b1d */ /* 0x000fec0000010000 */
[----:B------:R-:W-:Y:S01]  /*411a0*/  STL.64 [R1+0x48e8], R6 ;  /* 0x0048e80601007387 */ /* 0x000fe20000100a00 */
[----:B------:R-:W-:Y:S02]  /*411b0*/  STL.64 [R1+0x48e0], R4 ;  /* 0x0048e00401007387 */ /* 0x000fe40000100a00 */
[----:B0-----:R-:W2:Y:S01]  /*411c0*/  LDL R0, [R1+0x23e0] ;  /* 0x0023e00001007983 */ /* 0x001ea20000100800 */
[C---:B------:R-:W-:Y:S01]  /*411d0*/  LOP3.LUT R2, R13.reuse, 0x7, RZ, 0xc0, !PT ;  /* 0x000000070d027812 */ /* 0x040fe200078ec0ff */
[----:B------:R-:W-:Y:S01]  /*411e0*/  IMAD.SHL.U32 R15, R13, 0x2, RZ ;  /* 0x000000020d0f7824 */ /* 0x000fe200078e00ff */
[----:B------:R-:W-:Y:S03]  /*411f0*/  LDSM.16.MT88.4 R20, [R3] ;  /* 0x000000000314783b */ /* 0x000fe60000004200 */
[----:B------:R-:W-:-:S05]  /*41200*/  IMAD R2, R2, 0x210, RZ ;  /* 0x0000021002027824 */ /* 0x000fca00078e02ff */
[----:B------:R-:W-:-:S04]  /*41210*/  LOP3.LUT R28, R2, 0x30, R15, 0x78, !PT ;  /* 0x00000030021c7812 */ /* 0x000fc800078e780f */
[----:B------:R-:W-:-:S05]  /*41220*/  LOP3.LUT R28, R28, 0x1000, R29, 0xf8, !PT ;  /* 0x000010001c1c7812 */ /* 0x000fca00078ef81d */
[----:B------:R-:W0:Y:S04]  /*41230*/  LDSM.16.M88.4 R12, [R28+0x20000] ;  /* 0x020000001c0c783b */ /* 0x000e280000000200 */
[----:B------:R-:W1:Y:S04]  /*41240*/  LDSM.16.M88.4 R4, [R28+0x22000] ;  /* 0x022000001c04783b */ /* 0x000e680000000200 */
[----:B------:R-:W3:Y:S04]  /*41250*/  LDSM.16.M88.4 R24, [R28+0x26000] ;  /* 0x026000001c18783b */ /* 0x000ee80000000200 */
[----:B------:R-:W-:Y:S04]  /*41260*/  LDSM.16.M88.4 R16, [R28+0x28000] ;  /* 0x028000001c10783b */ /* 0x000fe80000000200 */
[----:B--2---:R-:W-:Y:S01]  /*41270*/  STL [R1+0x48d8], R0 ;  /* 0x0048d80001007387 */ /* 0x004fe20000100800 */
[----:B------:R-:W2:Y:S02]  /*41280*/  LDL.LU.64 R8, [R1+0x620] ;  /* 0x0006200001087983 */ /* 0x000ea40000300a00 */
[----:B0-----:R-:W-:Y:S02]  /*41290*/  STL.64 [R1+0x20], R12 ;  /* 0x0000200c01007387 */ /* 0x001fe40000100a00 */
[----:B------:R-:W-:Y:S01]  /*412a0*/  STL.64 [R1+0x28], R14 ;  /* 0x0000280e01007387 */ /* 0x000fe20000100a00 */
[----:B------:R-:W4:Y:S01]  /*412b0*/  LDL.LU.64 R10, [R1+0x628] ;  /* 0x00062800010a7983 */ /* 0x000f220000300a00 */
[----:B-1----:R-:W-:Y:S02]  /*412c0*/  STL.64 [R1+0x10], R4 ;  /* 0x0000100401007387 */ /* 0x002fe40000100a00 */
[----:B------:R-:W-:Y:S02]  /*412d0*/  STL.64 [R1+0x18], R6 ;  /* 0x0000180601007387 */ /* 0x000fe40000100a00 */
[----:B------:R-:W0:Y:S04]  /*412e0*/  LDSM.16.M88.4 R4, [R28+0x24000] ;  /* 0x024000001c04783b */ /* 0x000e280000000200 */
[----:B------:R-:W-:Y:S04]  /*412f0*/  LDSM.16.M88.4 R12, [R28+0x2a000] ;  /* 0x02a000001c0c783b */ /* 0x000fe80000000200 */
[----:B----4-:R-:W-:Y:S01]  /*41300*/  STL.64 [R1+0x4918], R10 ;  /* 0x0049180a01007387 */ /* 0x010fe20000100a00 */
[----:B--2---:R1:W-:Y:S03]  /*41310*/  STL.64 [R1+0x4910], R8 ;  /* 0x0049100801007387 */ /* 0x0043e60000100a00 */
[----:B-1----:R-:W2:Y:S01]  /*41320*/  LDL.64 R8, [R1+0x20] ;  /* 0x0000200001087983 */ /* 0x002ea20000100a00 */
[----:B---3--:R-:W-:Y:S02]  /*41330*/  STL.64 [R1+0x48f8], R26 ;  /* 0x0048f81a01007387 */ /* 0x008fe40000100a00 */
[----:B------:R1:W-:Y:S02]  /*41340*/  STL.64 [R1+0x48f0], R24 ;  /* 0x0048f01801007387 */ /* 0x0003e40000100a00 */
[----:B-1----:R-:W3:Y:S01]  /*41350*/  LDL.LU.64 R24, [R1+0x650] ;  /* 0x0006500001187983 */ /* 0x002ee20000300a00 */
[----:B------:R-:W4:Y:S03]  /*41360*/  LDL.LU.64 R26, [R1+0x658] ;  /* 0x00065800011a7983 */ /* 0x000f260000300a00 */
[----:B----4-:R-:W-:Y:S01]  /*41370*/  STL.64 [R1+0x4908], R26 ;  /* 0x0049081a01007387 */ /* 0x010fe20000100a00 */
[----:B---3--:R1:W-:Y:S03]  /*41380*/  STL.64 [R1+0x4900], R24 ;  /* 0x0049001801007387 */ /* 0x0083e60000100a00 */
[----:B-1----:R-:W3:Y:S04]  /*41390*/  LDL.64 R24, [R1+0x10] ;  /* 0x0000100001187983 */ /* 0x002ee80000100a00 */
[----:B---3--:R1:W-:Y:S04]  /*413a0*/  STL.64 [R1+0x4920], R24 ;  /* 0x0049201801007387 */ /* 0x0083e80000100a00 */
[----:B-1----:R-:W3:Y:S01]  /*413b0*/  LDL.LU.64 R24, [R1+0x630] ;  /* 0x0006300001187983 */ /* 0x002ee20000300a00 */
[----:B------:R-:W3:Y:S02]  /*413c0*/  LDL.LU.64 R26, [R1+0x638] ;  /* 0x00063800011a7983 */ /* 0x000ee40000300a00 */
[----:B--2---:R-:W-:-:S02]  /*413d0*/  IMAD.MOV.U32 R29, RZ, RZ, R8 ;  /* 0x000000ffff1d7224 */ /* 0x004fc400078e0008 */
[----:B------:R-:W-:Y:S01]  /*413e0*/  IMAD.MOV.U32 R2, RZ, RZ, R9 ;  /* 0x000000ffff027224 */ /* 0x000fe200078e0009 */
[----:B0-----:R-:W-:Y:S01]  /*413f0*/  STL.64 [R1], R4 ;  /* 0x0000000401007387 */ /* 0x001fe20000100a00 */
[----:B------:R-:W-:Y:S01]  /*41400*/  STL.64 [R1+0x8], R6 ;  /* 0x0000080601007387 */ /* 0x000fe20000100a00 */
[C---:B---3--:R-:W-:Y:S02]  /*41410*/  HMMA.16816.F32.BF16 R24, R20.reuse, R8, R24 ;  /* 0x000000081418723c */ /* 0x048fe40000041818 */
[----:B------:R-:W0:Y:S11]  /*41420*/  LDSM.16.M88.4 R8, [R28+0x2c000] ;  /* 0x02c000001c08783b */ /* 0x000e360000000200 */
[----:B------:R-:W-:Y:S10]  /*41430*/  @!UPT UIADD3 URZ, URZ, URZ, URZ ;  /* 0x0000003f3f3ff290 */ /* 0x000ff4000fffe03f */
[----:B------:R1:W-:Y:S01]  /*41440*/  STL.64 [R1+0x1c0], R24 ;  /* 0x0001c01801007387 */ /* 0x0003e20000100a00 */
[----:B------:R-:W-:Y:S03]  /*41450*/  STL.64 [R1+0x1c8], R26 ;  /* 0x0001c81a01007387 */ /* 0x000fe60000100a00 */
[----:B-1----:R-:W2:Y:S01]  /*41460*/  LDL.LU.64 R24, [R1+0x4920] ;  /* 0x0049200001187983 */ /* 0x002ea20000300a00 */
[----:B------:R-:W-:Y:S02]  /*41470*/  STL.64 [R1+0x30], R16 ;  /* 0x0000301001007387 */ /* 0x000fe40000100a00 */
[----:B------:R-:W-:Y:S01]  /*41480*/  STL.64 [R1+0x38], R18 ;  /* 0x0000381201007387 */ /* 0x000fe20000100a00 */
[----:B0-----:R-:W-:Y:S01]  /*41490*/  STL.64 [R1+0x60], R8 ;  /* 0x0000600801007387 */ /* 0x001fe20000100a00 */
[----:B------:R0:W-:Y:S02]  /*414a0*/  STL.64 [R1+0x68], R10 ;  /* 0x0000680a01007387 */ /* 0x0001e40000100a00 */
[----:B------:R-:W-:Y:S01]  /*414b0*/  IMAD.MOV.U32 R0, RZ, RZ, R9 ;  /* 0x000000ffff007224 */ /* 0x000fe200078e0009 */
[----:B0-----:R-:W2:Y:S01]  /*414c0*/  LDL.LU.64 R10, [R1+0x4918] ;  /* 0x00491800010a7983 */ /* 0x001ea20000300a00 */
[----:B------:R-:W2:Y:S02]  /*414d0*/  LDL.LU.64 R8, [R1+0x4910] ;  /* 0x0049100001087983 */ /* 0x000ea40000300a00 */
[C---:B--2---:R-:W-:Y:S11]  /*414e0*/  HMMA.16816.F32.BF16 R8, R20.reuse, R24, R8 ;  /* 0x000000181408723c */ /* 0x044ff60000041808 */
[----:B------:R-:W-:Y:S11]  /*414f0*/  @!UPT UIADD3 URZ, URZ, URZ, URZ ;  /* 0x0000003f3f3ff290 */ /* 0x000ff6000fffe03f */
[----:B------:R-:W-:Y:S01]  /*41500*/  @!UPT UIADD3 URZ, URZ, URZ, URZ ;  /* 0x0000003f3f3ff290 */ /* 0x000fe2000fffe03f */
[----:B------:R0:W-:Y:S02]  /*41510*/  STL.64 [R1+0x1b0], R8 ;  /* 0x0001b00801007387 */ /* 0x0001e40000100a00 */
[----:B0-----:R-:W-:Y:S02]  /*41520*/  IMAD.MOV.U32 R9, RZ, RZ, R24 ;  /* 0x000000ffff097224 */ /* 0x001fe400078e0018 */
[----:B------:R-:W-:Y:S02]  /*41530*/  IMAD.MOV.U32 R8, RZ, RZ, R25 ;  /* 0x000000ffff087224 */ /* 0x000fe400078e0019 */
[----:B------:R-:W0:Y:S04]  /*41540*/  LDSM.16.M88.4 R24, [R28+0x2e000] ;  /* 0x02e000001c18783b */ /* 0x000e280000000200 */
[----:B------:R-:W-:Y:S01]  /*41550*/  STL.64 [R1+0x1b8], R10 ;  /* 0x0001b80a01007387 */ /* 0x000fe20000100a00 */
[----:B------:R-:W-:Y:S02]  /*41560*/  STL.64 [R1+0x40], R12 ;  /* 0x0000400c01007387 */ /* 0x000fe40000100a00 */
[----:B------:R-:W-:Y:S01]  /*41570*/  STL.64 [R1+0x48], R14 ;  /* 0x0000480e01007387 */ /* 0x000fe20000100a00 */
[----:B0-----:R-:W-:Y:S01]  /*41580*/  STL.64 [R1+0x70], R24 ;  /* 0x0000701801007387 */ /* 0x001fe20000100a00 */
[----:B------:R0:W-:Y:S03]  /*41590*/  STL.64 [R1+0x78], R26 ;  /* 0x0000781a01007387 */ /* 0x0001e60000100a00 */
[----:B0-----:R-:W2:Y:S01]  /*415a0*/  LDL.LU.64 R26, [R1+0x4908] ;  /* 0x00490800011a7983 */ /* 0x001ea20000300a00 */
[----:B------:R-:W2:Y:S02]  /*415b0*/  LDL.LU.64 R24, [R1+0x4900] ;  /* 0x0049000001187983 */ /* 0x000ea40000300a00 */
[----:B------:R-:W-:Y:S01]  /*415c0*/  STL [R1+0x3a98], R28 ;  /* 0x003a981c01007387 */ /* 0x000fe20000100800 */
[C---:B--2---:R-:W-:Y:S01]  /*415d0*/  HMMA.16816.F32.BF16 R4, R20.reuse, R4, R24 ;  /* 0x000000041404723c */ /* 0x044fe20000041818 */
[----:B------:R-:W2:Y:S01]  /*415e0*/  LDL.LU.64 R26, [R1+0x48f8] ;  /* 0x0048f800011a7983 */ /* 0x000ea20000300a00 */
[----:B------:R-:W3:Y:S11]  /*415f0*/  LDL.LU.64 R24, [R1+0x48f0] ;  /* 0x0048f00001187983 */ /* 0x000ef60000300a00 */
[----:B------:R-:W-:Y:S10]  /*41600*/  @!UPT UIADD3 URZ, URZ, URZ, URZ ;  /* 0x0000003f3f3ff290 */ /* 0x000ff4000fffe03f */
[----:B------:R-:W-:Y:S01]  /*41610*/  STL.64 [R1+0x1a0], R4 ;  /* 0x0001a00401007387 */ /* 0x000fe20000100a00 */
[----:B------:R0:W-:Y:S03]  /*41620*/  STL.64 [R1+0x1a8], R6 ;  /* 0x0001a80601007387 */ /* 0x0001e60000100a00 */
[----:B0-----:R-:W4:Y:S01]  /*41630*/  LDL.LU.64 R6, [R1+0x48e8] ;  /* 0x0048e80001067983 */ /* 0x001f220000300a00 */
[----:B------:R-:W4:Y:S03]  /*41640*/  LDL.LU.64 R4, [R1+0x48e0] ;  /* 0x0048e00001047983 */ /* 0x000f260000300a00 */
[----:B--2---:R-:W-:Y:S01]  /*41650*/  STL.64 [R1+0x48a0], R26 ;  /* 0x0048a01a01007387 */ /* 0x004fe20000100a00 */
[----:B---3--:R0:W-:Y:S01]  /*41660*/  STL.64 [R1+0x4898], R24 ;  /* 0x0048981801007387 */ /* 0x0081e20000100a00 */
[C---:B----4-:R-:W-:Y:S11]  /*41670*/  HMMA.16816.F32.BF16 R4, R20.reuse, R24, R4 ;  /* 0x000000181404723c */ /* 0x050ff60000041804 */
[----:B------:R-:W-:Y:S11]  /*41680*/  @!UPT UIADD3 URZ, URZ, URZ, URZ ;  /* 0x0000003f3f3ff290 */ /* 0x000ff6000fffe03f */
[----:B------:R-:W-:Y:S01]  /*41690*/  @!UPT UIADD3 URZ, URZ, URZ, URZ ;  /* 0x0000003f3f3ff290 */ /* 0x000fe2000fffe03f */
[----:B------:R-:W-:Y:S01]  /*416a0*/  STL.64 [R1+0x190], R4 ;  /* 0x0001900401007387 */ /* 0x000fe20000100a00 */
[----:B------:R-:W-:Y:S02]  /*416b0*/  STL.64 [R1+0x198], R6 ;  /* 0x0001980601007387 */ /* 0x000fe40000100a00 */
[----:B------:R-:W1:Y:S04]  /*416c0*/  LDSM.16.MT88.4 R4, [R3+0x80] ;  /* 0x000080000304783b */ /* 0x000e680000004200 */
[----:B0-----:R-:W2:Y:S01]  /*416d0*/  LDL.LU.64 R24, [R1+0x520] ;  /* 0x0005200001187983 */ /* 0x001ea20000300a00 */
[----:B------:R-:W2:Y:S04]  /*416e0*/  LDL.LU.64 R26, [R1+0x528] ;  /* 0x00052800011a7983 */ /* 0x000ea80000300a00 */
[----:B-1----:R-:W-:Y:S01]  /*416f0*/  STL.64 [R1+0x48d0], R6 ;  /* 0x0048d00601007387 */ /* 0x002fe20000100a00 */
[----:B------:R0:W-:Y:S03]  /*41700*/  STL.64 [R1+0x48c8], R4 ;  /* 0x0048c80401007387 */ /* 0x0001e60000100a00 */
[----:B0-----:R-:W3:Y:S01]  /*41710*/  LDL.LU.64 R4, [R1+0x510] ;  /* 0x0005100001047983 */ /* 0x001ee20000300a00 */
[----:B------:R-:W3:Y:S01]  /*41720*/  LDL.LU.64 R6, [R1+0x518] ;  /* 0x0005180001067983 */ /* 0x000ee20000300a00 */
[----:B--2---:R-:W-:Y:S07]  /*41730*/  HMMA.16816.F32.BF16 R16, R20, R16, R24 ;  /* 0x000000101410723c */ /* 0x004fee0000041818 */
[----:B------:R-:W-:-:S02]  /*41740*/  IMAD.MOV.U32 R24, RZ, RZ, R9 ;  /* 0x000000ffff187224 */ /* 0x000fc400078e0009 */
[----:B------:R-:W-:Y:S02]  /*41750*/  IMAD.MOV.U32 R25, RZ, RZ, R8 ;  /* 0x000000ffff197224 */ /* 0x000fe400078e0008 */
[----:B------:R-:W0:Y:S11]  /*41760*/  LDSM.16.MT88.4 R8, [R3+0x100] ;  /* 0x000100000308783b */ /* 0x000e360000004200 */
[----:B------:R-:W-:Y:S01]  /*41770*/  @!UPT UIADD3 URZ, URZ, URZ, URZ ;  /* 0x0000003f3f3ff290 */ /* 0x000fe2000fffe03f */
[----:B------:R1:W-:Y:S01]  /*41780*/  STL.64 [R1+0x180], R16 ;  /* 0x0001801001007387 */ /* 0x0003e20000100a00 */
[----:B------:R2:W-:Y:S03]  /*41790*/  STL.64 [R1+0x188], R18 ;  /* 0x0001881201007387 */ /* 0x0005e60000100a00 */
[----:B-1----:R-:W4:Y:S01]  /*417a0*/  LDL.LU.64 R16, [R1+0x570] ;  /* 0x0005700001107983 */ /* 0x002f220000300a00 */
[----:B--2---:R-:W4:Y:S01]  /*417b0*/  LDL.LU.64 R18, [R1+0x578] ;  /* 0x0005780001127983 */ /* 0x004f220000300a00 */
[----:B---3--:R-:W-:Y:S02]  /*417c0*/  HMMA.16816.F32.BF16 R12, R20, R12, R4 ;  /* 0x0000000c140c723c */ /* 0x008fe40000041804 */
[----:B------:R-:W-:Y:S01]  /*417d0*/  STL.64 [R1+0x48b0], R24 ;  /* 0x0048b01801007387 */ /* 0x000fe20000100a00 */
[----:B0-----:R-:W-:Y:S02]  /*417e0*/  STL.64 [R1+0x4868], R10 ;  /* 0x0048680a01007387 */ /* 0x001fe40000100a00 */
[----:B------:R0:W-:Y:S02]  /*417f0*/  STL.64 [R1+0x4860], R8 ;  /* 0x0048600801007387 */ /* 0x0001e40000100a00 */
[----:B0-----:R-:W4:Y:S01]  /*41800*/  LDL R8, [R1+0x60] ;  /* 0x0000600001087983 */ /* 0x001f220000100800 */
[----:B------:R-:W-:-:S02]  /*41810*/  IMAD.MOV.U32 R9, RZ, RZ, R0 ;  /* 0x000000ffff097224 */ /* 0x000fc400078e0000 */
[----:B------:R-:W2:Y:S02]  /*41820*/  LDL.LU R0, [R1+0x48d8] ;  /* 0x0048d80001007983 */ /* 0x000ea40000300800 */
[----:B------:R-:W3:Y:S01]  /*41830*/  LDL.LU.64 R4, [R1+0x560] ;  /* 0x0005600001047983 */ /* 0x000ee20000300a00 */
[----:B------:R-:W3:Y:S10]  /*41840*/  LDL.LU.64 R6, [R1+0x568] ;  /* 0x0005680001067983 */ /* 0x000ef40000300a00 */
[----:B------:R-:W-:Y:S01]  /*41850*/  STL.64 [R1+0x170], R12 ;  /* 0x0001700c01007387 */ /* 0x000fe20000100a00 */
[----:B------:R-:W-:Y:S02]  /*41860*/  STL.64 [R1+0x178], R14 ;  /* 0x0001780e01007387 */ /* 0x000fe40000100a00 */
[----:B------:R-:W0:Y:S04]  /*41870*/  LDSM.16.MT88.4 R12, [R3+0x180] ;  /* 0x00018000030c783b */ /* 0x000e280000004200 */
[----:B------:R-:W-:Y:S01]  /*41880*/  STL [R1+0x4800], R3 ;  /* 0x0048000301007387 */ /* 0x000fe20000100800 */
[----:B0-----:R-:W-:Y:S01]  /*41890*/  STL.64 [R1+0x47e0], R14 ;  /* 0x0047e00e01007387 */ /* 0x001fe20000100a00 */
[----:B------:R0:W-:Y:S03]  /*418a0*/  STL.64 [R1+0x47d8], R12 ;  /* 0x0047d80c01007387 */ /* 0x0001e60000100a00 */
[----:B0-----:R-:W2:Y:S04]  /*418b0*/  LDL.64 R12, [R1+0x30] ;  /* 0x00003000010c7983 */ /* 0x001ea80000100a00 */
[----:B--2---:R0:W-:Y:S04]  /*418c0*/  STL.64 [R1+0x48a8], R12 ;  /* 0x0048a80c01007387 */ /* 0x0041e80000100a00 */
[----:B0-----:R-:W2:Y:S01]  /*418d0*/  LDL.LU.64 R12, [R1+0x5c0] ;  /* 0x0005c000010c7983 */ /* 0x001ea20000300a00 */
[----:B------:R-:W2:Y:S01]  /*418e0*/  LDL.LU.64 R14, [R1+0x5c8] ;  /* 0x0005c800010e7983 */ /* 0x000ea20000300a00 */
[C---:B----4-:R-:W-:Y:S11]  /*418f0*/  HMMA.16816.F32.BF16 R16, R20.reuse, R8, R16 ;  /* 0x000000081410723c */ /* 0x050ff60000041810 */
[----:B------:R-:W-:Y:S11]  /*41900*/  @!UPT UIADD3 URZ, URZ, URZ, URZ ;  /* 0x0000003f3f3ff290 */ /* 0x000ff6000fffe03f */
[----:B------:R-:W-:Y:S01]  /*41910*/  @!UPT UIADD3 URZ, URZ, URZ, URZ ;  /* 0x0000003f3f3ff290 */ /* 0x000fe2000fffe03f */
[----:B------:R-:W-:Y:S01]  /*41920*/  STL.64 [R1+0x160], R16 ;  /* 0x0001601001007387 */ /* 0x000fe20000100a00 */
[----:B------:R-:W-:Y:S02]  /*41930*/  STL.64 [R1+0x168], R18 ;  /* 0x0001681201007387 */ /* 0x000fe40000100a00 */
[----:B------:R-:W0:Y:S01]  /*41940*/  LDSM.16.MT88.4 R16, [R0] ;  /* 0x000000000010783b */ /* 0x000e220000004200 */
[----:B--2---:R-:W-:Y:S03]  /*41950*/  STL.64 [R1+0x48c0], R14 ;  /* 0x0048c00e01007387 */ /* 0x004fe60000100a00 */
[----:B------:R1:W-:Y:S02]  /*41960*/  STL.64 [R1+0x48b8], R12 ;  /* 0x0048b80c01007387 */ /* 0x0003e40000100a00 */
[----:B-1----:R-:W2:Y:S01]  /*41970*/  LDL.LU.64 R12, [R1+0x5d0] ;  /* 0x0005d000010c7983 */ /* 0x002ea20000300a00 */
[----:B------:R-:W2:Y:S02]  /*41980*/  LDL.LU.64 R14, [R1+0x5d8] ;  /* 0x0005d800010e7983 */ /* 0x000ea40000300a00 */
[----:B------:R1:W-:Y:S02]  /*41990*/  STL.64 [R1+0x4878], R8 ;  /* 0x0048780801007387 */ /* 0x0003e40000100a00 */
[----:B-1----:R-:W3:Y:S01]  /*419a0*/  LDL.64 R8, [R1+0x70] ;  /* 0x0000700001087983 */ /* 0x002ee20000100a00 */
[----:B0-----:R-:W-:Y:S02]  /*419b0*/  STL.64 [R1+0x4770], R18 ;  /* 0x0047701201007387 */ /* 0x001fe40000100a00 */
[----:B------:R0:W-:Y:S02]  /*419c0*/  STL.64 [R1+0x4768], R16 ;  /* 0x0047681001007387 */ /* 0x0001e40000100a00 */
[----:B------:R-:W-:Y:S01]  /*419d0*/  IMAD.MOV.U32 R25, RZ, RZ, R2 ;  /* 0x000000ffff197224 */ /* 0x000fe200078e0002 */
[----:B0-----:R-:W4:Y:S01]  /*419e0*/  LDL.LU.64 R16, [R1+0x5a0] ;  /* 0x0005a00001107983 */ /* 0x001f220000300a00 */
[----:B------:R-:W4:Y:S01]  /*419f0*/  LDL.LU.64 R18, [R1+0x5a8] ;  /* 0x0005a80001127983 */ /* 0x000f220000300a00 */
[----:B---3--:R-:W-:Y:S02]  /*41a00*/  HMMA.16816.F32.BF16 R20, R20, R8, R4 ;  /* 0x000000081414723c */ /* 0x008fe40000041804 */
[----:B------:R-:W2:Y:S01]  /*41a10*/  LDL.LU.64 R6, [R1+0x48d0] ;  /* 0x0048d00001067983 */ /* 0x000ea20000300a00 */
[----:B------:R-:W2:Y:S02]  /*41a20*/  LDL.LU.64 R4, [R1+0x48c8] ;  /* 0x0048c80001047983 */ /* 0x000ea40000300a00 */
[----:B------:R-:W-:-:S02]  /*41a30*/  IMAD.MOV.U32 R3, RZ, RZ, R8 ;  /* 0x000000ffff037224 */ /* 0x000fc400078e0008 */
[----:B------:R-:W-:Y:S11]  /*41a40*/  IMAD.MOV.U32 R2, RZ, RZ, R9 ;  /* 0x000000ffff027224 */ /* 0x000ff600078e0009 */
[----:B------:R-:W-:Y:S05]  /*41a50*/  @!UPT UIADD3 URZ, URZ, URZ, URZ ;  /* 0x0000003f3f3ff290 */ /* 0x000fea000fffe03f */
[----:B------:R-:W-:Y:S01]  /*41a60*/  STL.64 [R1+0x140], R20 ;  /* 0x0001401401007387 */ /* 0x000fe20000100a00 */
[----:B------:R-:W-:Y:S02]  /*41a70*/  STL [R1+0x148], R22 ;  /* 0x0001481601007387 */ /* 0x000fe40000100800 */
[----:B------:R-:W3:Y:S02]  /*41a80*/  LDL.64 R8, [R1+0x40] ;  /* 0x0000400001087983 */ /* 0x000ee40000100a00 */
[----:B------:R-:W-:Y:S02]  /*41a90*/  IMAD.MOV.U32 R28, RZ, RZ, R23 ;  /* 0x000000ffff1c7224 */ /* 0x000fe400078e0017 */
[----:B------:R-:W0:Y:S01]  /*41aa0*/  LDSM.16.MT88.4 R20, [R0+0x80] ;  /* 0x000080000014783b */ /* 0x000e220000004200 */
[----:B------:R-:W-:-:S07]  /*41ab0*/  IMAD.MOV.U32 R24, RZ, RZ, R29 ;  /* 0x000000ffff187224 */ /* 0x000fce00078e001d */
[----:B--2---:R-:W-:Y:S01]  /*41ac0*/  HMMA.16816.F32.BF16 R24, R4, R24, R12 ;  /* 0x000000180418723c */ /* 0x004fe2000004180c */
[----:B---3--:R1:W-:Y:S04]  /*41ad0*/  STL.64 [R1+0x4890], R8 ;  /* 0x0048900801007387 */ /* 0x0083e80000100a00 */
[----:B-1----:R-:W2:Y:S01]  /*41ae0*/  LDL.64 R8, [R1] ;  /* 0x0000000001087983 */ /* 0x002ea20000100a00 */
[----:B------:R-:W-:Y:S02]  /*41af0*/  STL [R1+0x4648], R28 ;  /* 0x0046481c01007387 */ /* 0x000fe40000100800 */
[----:B0-----:R-:W-:Y:S02]  /*41b00*/  STL.64 [R1+0x4700], R22 ;  /* 0x0047001601007387 */ /* 0x001fe40000100a00 */
[----:B------:R0:W-:Y:S02]  /*41b10*/  STL.64 [R1+0x46f8], R20 ;  /* 0x0046f81401007387 */ /* 0x0001e40000100a00 */
[----:B0-----:R-:W-:-:S02]  /*41b20*/  IMAD.MOV.U32 R20, RZ, RZ, R3 ;  /* 0x000000ffff147224 */ /* 0x001fc400078e0003 */
[----:B------:R-:W-:-:S05]  /*41b30*/  IMAD.MOV.U32 R21, RZ, RZ, R2 ;  /* 0x000000ffff157224 */ /* 0x000fca00078e0002 */
[----:B------:R0:W-:Y:S04]  /*41b40*/  STL.64 [R1+0x4870], R20 ;  /* 0x0048701401007387 */ /* 0x0001e80000100a00 */
[----:B0-----:R-:W2:Y:S01]  /*41b50*/  LDL.LU.64 R20, [R1+0x5b0] ;  /* 0x0005b00001147983 */ /* 0x001ea20000300a00 */
[----:B------:R-:W2:Y:S02]  /*41b60*/  LDL.LU.64 R22, [R1+0x5b8] ;  /* 0x0005b80001167983 */ /* 0x000ea40000300a00 */
[----:B------:R-:W3:Y:S02]  /*41b70*/  LDL.LU.64 R14, [R1+0x48c0] ;  /* 0x0048c000010e7983 */ /* 0x000ee40000300a00 */
[----:B------:R-:W3:Y:S01]  /*41b80*/  LDL.LU.64 R12, [R1+0x48b8] ;  /* 0x0048b800010c7983 */ /* 0x000ee20000300a00 */
[----:B------:R0:W-:Y:S01]  /*41b90*/  STL.64 [R1+0x130], R24 ;  /* 0x0001301801007387 */ /* 0x0001e20000100a00 */
[----:B------:R3:W-:Y:S03]  /*41ba0*/  STL.64 [R1+0x138], R26 ;  /* 0x0001381a01007387 */ /* 0x0007e60000100a00 */
[----:B0-----:R-:W3:Y:S02]  /*41bb0*/  LDL.LU.64 R24, [R1+0x48b0] ;  /* 0x0048b00001187983 */ /* 0x001ee40000300a00 */
[C---:B---3--:R-:W-:Y:S02]  /*41bc0*/  HMMA.16816.F32.BF16 R24, R4.reuse, R24, R12 ;  /* 0x000000180418723c */ /* 0x048fe4000004180c */
[----:B------:R-:W3:Y:S11]  /*41bd0*/  LDL.LU.64 R12, [R1+0x48a8] ;  /* 0x0048a800010c7983 */ /* 0x000ef60000300a00 */
[----:B------:R-:W-:Y:S10]  /*41be0*/  @!UPT UIADD3 URZ, URZ, URZ, URZ ;  /* 0x0000003f3f3ff290 */ /* 0x000ff4000fffe03f */
[----:B------:R-:W-:Y:S01]  /*41bf0*/  STL.64 [R1+0x120], R24 ;  /* 0x0001201801007387 */ /* 0x000fe20000100a00 */
[----:B------:R0:W-:Y:S03]  /*41c00*/  STL.64 [R1+0x128], R26 ;  /* 0x0001281a01007387 */ /* 0x0001e60000100a00 */
[----:B0-----:R-:W3:Y:S01]  /*41c10*/  LDL.LU.64 R26, [R1+0x48a0] ;  /* 0x0048a000011a7983 */ /* 0x001ee20000300a00 */
[----:B------:R-:W4:Y:S01]  /*41c20*/  LDL.LU.64 R24, [R1+0x4898] ;  /* 0x0048980001187983 */ /* 0x000f220000300a00 */
[C---:B--2---:R-:W-:Y:S01]  /*41c30*/  HMMA.16816.F32.BF16 R20, R4.reuse, R8, R20 ;  /* 0x000000080414723c */ /* 0x044fe20000041814 */
[----:B------:R-:W-:Y:S02]  /*41c40*/  IMAD.MOV.U32 R3, RZ, RZ, R8 ;  /* 0x000000ffff037224 */ /* 0x000fe400078e0008 */
[----:B------:R-:W-:Y:S11]  /*41c50*/  IMAD.MOV.U32 R2, RZ, RZ, R9 ;  /* 0x000000ffff027224 */ /* 0x000ff600078e0009 */
[----:B------:R-:W-:Y:S09]  /*41c60*/  @!UPT UIADD3 URZ, URZ, URZ, URZ ;  /* 0x0000003f3f3ff290 */ /* 0x000ff2000fffe03f */
[----:B------:R0:W-:Y:S01]  /*41c70*/  STL.64 [R1+0x110], R20 ;  /* 0x0001101401007387 */ /* 0x0001e20000100a00 */
[----:B------:R1:W-:Y:S02]  /*41c80*/  STL.64 [R1+0x118], R22 ;  /* 0x0001181601007387 */ /* 0x0003e40000100a00 */
[----:B------:R-:W2:Y:S02]  /*41c90*/  LDL.LU.64 R8, [R1+0x490] ;  /* 0x0004900001087983 */ /* 0x000ea40000300a00 */
[----:B------:R-:W2:Y:S01]  /*41ca0*/  LDL.LU.64 R10, [R1+0x498] ;  /* 0x00049800010a7983 */ /* 0x000ea20000300a00 */
[C---:B----4-:R-:W-:Y:S11]  /*41cb0*/  HMMA.16816.F32.BF16 R16, R4.reuse, R24, R16 ;  /* 0x000000180410723c */ /* 0x050ff60000041810 */
[----:B------:R-:W-:Y:S11]  /*41cc0*/  @!UPT UIADD3 URZ, URZ, URZ, URZ ;  /* 0x0000003f3f3ff290 */ /* 0x000ff6000fffe03f */
[----:B------:R-:W-:Y:S01]  /*41cd0*/  @!UPT UIADD3 URZ, URZ, URZ, URZ ;  /* 0x0000003f3f3ff290 */ /* 0x000fe2000fffe03f */
[----:B------:R-:W-:Y:S01]  /*41ce0*/  STL.64 [R1+0x100], R16 ;  /* 0x0001001001007387 */ /* 0x000fe20000100a00 */
[----:B------:R-:W-:Y:S02]  /*41cf0*/  STL.64 [R1+0x108], R18 ;  /* 0x0001081201007387 */ /* 0x000fe40000100a00 */
[----:B---3--:R-:W-:Y:S02]  /*41d00*/  STL.64 [R1+0x4820], R26 ;  /* 0x0048201a01007387 */ /* 0x008fe40000100a00 */
[----:B------:R3:W-:Y:S01]  /*41d10*/  STL.64 [R1+0x4818], R24 ;  /* 0x0048181801007387 */ /* 0x0007e20000100a00 */
[----:B0-----:R-:W4:Y:S01]  /*41d20*/  LDL.LU.64 R20, [R1+0x470] ;  /* 0x0004700001147983 */ /* 0x001f220000300a00 */
[----:B-1----:R-:W4:Y:S02]  /*41d30*/  LDL.LU.64 R22, [R1+0x478] ;  /* 0x0004780001167983 */ /* 0x002f240000300a00 */
[----:B---3--:R-:W-:Y:S02]  /*41d40*/  IMAD.MOV.U32 R24, RZ, RZ, R3 ;  /* 0x000000ffff187224 */ /* 0x008fe400078e0003 */
[----:B------:R-:W-:Y:S01]  /*41d50*/  IMAD.MOV.U32 R25, RZ, RZ, R2 ;  /* 0x000000ffff197224 */ /* 0x000fe200078e0002 */
[C---:B--2---:R-:W-:Y:S01]  /*41d60*/  HMMA.16816.F32.BF16 R8, R4.reuse, R12, R8 ;  /* 0x0000000c0408723c */ /* 0x044fe20000041808 */
[----:B----4-:R-:W-:Y:S01]  /*41d70*/  STL.64 [R1+0x4888], R22 ;  /* 0x0048881601007387 */ /* 0x010fe20000100a00 */
[----:B------:R0:W-:Y:S03]  /*41d80*/  STL.64 [R1+0x4880], R20 ;  /* 0x0048801401007387 */ /* 0x0001e60000100a00 */
[----:B0-----:R-:W2:Y:S01]  /*41d90*/  LDL.LU.64 R20, [R1+0x480] ;  /* 0x0004800001147983 */ /* 0x001ea20000300a00 */
[----:B------:R-:W2:Y:S02]  /*41da0*/  LDL.LU.64 R22, [R1+0x488] ;  /* 0x0004880001167983 */ /* 0x000ea40000300a00 */
[----:B------:R-:W3:Y:S02]  /*41db0*/  LDL.LU.64 R16, [R1+0x420] ;  /* 0x0004200001107983 */ /* 0x000ee40000300a00 */
[----:B------:R-:W3:Y:S01]  /*41dc0*/  LDL.LU.64 R18, [R1+0x428] ;  /* 0x0004280001127983 */ /* 0x000ee20000300a00 */
[----:B------:R0:W-:Y:S04]  /*41dd0*/  STL.64 [R1+0x4830], R24 ;  /* 0x0048301801007387 */ /* 0x0001e80000100a00 */
[----:B0-----:R-:W4:Y:S04]  /*41de0*/  LDL.64 R24, [R1+0x10] ;  /* 0x0000100001187983 */ /* 0x001f280000100a00 */
[----:B----4-:R0:W-:Y:S04]  /*41df0*/  STL.64 [R1+0x4848], R24 ;  /* 0x0048481801007387 */ /* 0x0101e80000100a00 */
[----:B0-----:R-:W4:Y:S01]  /*41e00*/  LDL.64 R24, [R1+0x20] ;  /* 0x0000200001187983 */ /* 0x001f220000100a00 */
[----:B------:R0:W-:Y:S02]  /*41e10*/  STL.64 [R1+0xf0], R8 ;  /* 0x0000f00801007387 */ /* 0x0001e40000100a00 */
[----:B------:R-:W-:Y:S01]  /*41e20*/  STL.64 [R1+0xf8], R10 ;  /* 0x0000f80a01007387 */ /* 0x000fe20000100a00 */
[----:B0-----:R-:W2:Y:S01]  /*41e30*/  LDL.LU.64 R8, [R1+0x4890] ;  /* 0x0048900001087983 */ /* 0x001ea20000300a00 */
[----:B------:R0:W-:Y:S03]  /*41e40*/  STL.64 [R1+0x4828], R12 ;  /* 0x0048280c01007387 */ /* 0x0001e60000100a00 */
[----:B0-----:R-:W2:Y:S01]  /*41e50*/  LDL.LU.64 R12, [R1+0x4b0] ;  /* 0x0004b000010c7983 */ /* 0x001ea20000300a00 */
[----:B------:R-:W2:Y:S03]  /*41e60*/  LDL.LU.64 R14, [R1+0x4b8] ;  /* 0x0004b800010e7983 */ /* 0x000ea60000300a00 */
[----:B--2---:R-:W-:Y:S01]  /*41e70*/  STL.64 [R1+0x4840], R14 ;  /* 0x0048400e01007387 */ /* 0x004fe20000100a00 */
[----:B------:R0:W-:Y:S03]  /*41e80*/  STL.64 [R1+0x4838], R12 ;  /* 0x0048380c01007387 */ /* 0x0001e60000100a00 */
[----:B0-----:R-:W2:Y:S01]  /*41e90*/  LDL.LU.64 R12, [R1+0x4c0] ;  /* 0x0004c000010c7983 */ /* 0x001ea20000300a00 */
[----:B------:R-:W2:Y:S01]  /*41ea0*/  LDL.LU.64 R14, [R1+0x4c8] ;  /* 0x0004c800010e7983 */ /* 0x000ea20000300a00 */
[----:B------:R-:W-:Y:S01]  /*41eb0*/  HMMA.16816.F32.BF16 R20, R4, R8, R20 ;  /* 0x000000080414723c */ /* 0x000fe20000041814 */
[----:B------:R-:W-:-:S02]  /*41ec0*/  IMAD.MOV.U32 R3, RZ, RZ, R8 ;  /* 0x000000ffff037224 */ /* 0x000fc400078e0008 */
[----:B------:R-:W-:Y:S01]  /*41ed0*/  IMAD.MOV.U32 R2, RZ, RZ, R9 ;  /* 0x000000ffff027224 */ /* 0x000fe200078e0009 */
[----:B--2---:R-:W-:Y:S01]  /*41ee0*/  STL.64 [R1+0x4858], R14 ;  /* 0x0048580e01007387 */ /* 0x004fe20000100a00 */
[----:B------:R0:W-:Y:S03]  /*41ef0*/  STL.64 [R1+0x4850], R12 ;  /* 0x0048500c01007387 */ /* 0x0001e60000100a00 */
[----:B0-----:R-:W2:Y:S01]  /*41f00*/  LDL.LU.64 R12, [R1+0x4d0] ;  /* 0x0004d000010c7983 */ /* 0x001ea20000300a00 */
[----:B------:R-:W2:Y:S11]  /*41f10*/  LDL.LU.64 R14, [R1+0x4d8] ;  /* 0x0004d800010e7983 */ /* 0x000eb60000300a00 */
[----:B------:R-:W-:Y:S03]  /*41f20*/  @!UPT UIADD3 URZ, URZ, URZ, URZ ;  /* 0x0000003f3f3ff290 */ /* 0x000fe6000fffe03f */
[----:B------:R-:W-:Y:S02]  /*41f30*/  STL.64 [R1+0xe0], R20 ;  /* 0x0000e01401007387 */ /* 0x000fe40000100a00 */
[----:B------:R0:W-:Y:S02]  /*41f40*/  STL.64 [R1+0xe8], R22 ;  /* 0x0000e81601007387 */ /* 0x0001e40000100a00 */
[----:B0-----:R-:W2:Y:S01]  /*41f50*/  LDL.LU.64 R22, [R1+0x4888] ;  /* 0x0048880001167983 */ /* 0x001ea20000300a00 */
[----:B------:R-:W2:Y:S02]  /*41f60*/  LDL.LU.64 R20, [R1+0x4880] ;  /* 0x0048800001147983 */ /* 0x000ea40000300a00 */
[----:B------:R-:W2:Y:S02]  /*41f70*/  LDL.LU.64 R8, [R1+0x4878] ;  /* 0x0048780001087983 */ /* 0x000ea40000300a00 */
[C---:B--2---:R-:W-:Y:S01]  /*41f80*/  HMMA.16816.F32.BF16 R8, R4.reuse, R8, R20 ;  /* 0x000000080408723c */ /* 0x044fe20000041814 */
[----:B------:R-:W3:Y:S11]  /*41f90*/  LDL.LU.64 R20, [R1+0x4870] ;  /* 0x0048700001147983 */ /* 0x000ef60000300a00 */
[----:B------:R-:W-:Y:S11]  /*41fa0*/  @!UPT UIADD3 URZ, URZ, URZ, URZ ;  /* 0x0000003f3f3ff290 */ /* 0x000ff6000fffe03f */
[----:B------:R-:W-:Y:S01]  /*41fb0*/  STL.64 [R1+0xd0], R8 ;  /* 0x0000d00801007387 */ /* 0x000fe20000100a00 */
[----:B------:R0:W-:Y:S03]  /*41fc0*/  STL.64 [R1+0xd8], R10 ;  /* 0x0000d80a01007387 */ /* 0x0001e60000100a00 */
[----:B0-----:R-:W2:Y:S01]  /*41fd0*/  LDL.LU.64 R10, [R1+0x4868] ;  /* 0x00486800010a7983 */ /* 0x001ea20000300a00 */
[----:B------:R-:W2:Y:S02]  /*41fe0*/  LDL.LU.64 R8, [R1+0x4860] ;  /* 0x0048600001087983 */ /* 0x000ea40000300a00 */
[----:B----4-:R-:W-:Y:S01]  /*41ff0*/  IMAD.MOV.U32 R28, RZ, RZ, R25 ;  /* 0x000000ffff1c7224 */ /* 0x010fe200078e0019 */
[----:B---3--:R-:W-:Y:S01]  /*42000*/  HMMA.16816.F32.BF16 R4, R4, R20, R16 ;  /* 0x000000140404723c */ /* 0x008fe20000041810 */
[----:B------:R0:W-:Y:S04]  /*42010*/  STL.64 [R1+0x47f8], R20 ;  /* 0x0047f81401007387 */ /* 0x0001e80000100a00 */
[----:B0-----:R-:W3:Y:S03]  /*42020*/  LDL.LU.64 R20, [R1+0x4a0] ;  /* 0x0004a00001147983 */ /* 0x001ee60000300a00 */
[C---:B--2---:R-:W-:Y:S11]  /*42030*/  HMMA.16816.F32.BF16 R12, R8.reuse, R24, R12 ;  /* 0x00000018080c723c */ /* 0x044ff6000004180c */
[----:B------:R-:W-:Y:S04]  /*42040*/  @!UPT UIADD3 URZ, URZ, URZ, URZ ;  /* 0x0000003f3f3ff290 */ /* 0x000fe8000fffe03f */
[----:B------:R0:W-:Y:S01]  /*42050*/  STL.64 [R1+0xb0], R4 ;  /* 0x0000b00401007387 */ /* 0x0001e20000100a00 */
[----:B------:R-:W-:Y:S02]  /*42060*/  STL.64 [R1+0xb8], R6 ;  /* 0x0000b80601007387 */ /* 0x000fe40000100a00 */
[----:B------:R-:W3:Y:S02]  /*42070*/  LDL.LU.64 R22, [R1+0x4a8] ;  /* 0x0004a80001167983 */ /* 0x000ee40000300a00 */
[----:B------:R-:W2:Y:S01]  /*42080*/  LDL.LU.64 R16, [R1+0x3d0] ;  /* 0x0003d00001107983 */ /* 0x000ea20000300a00 */
[----:B------:R-:W2:Y:S01]  /*42090*/  LDL.LU.64 R18, [R1+0x3d8] ;  /* 0x0003d80001127983 */ /* 0x000ea20000300a00 */
[----:B0-----:R-:W-:Y:S02]  /*420a0*/  IMAD.MOV.U32 R4, RZ, RZ, R3 ;  /* 0x000000ffff047224 */ /* 0x001fe400078e0003 */
[----:B------:R-:W-:Y:S01]  /*420b0*/  IMAD.MOV.U32 R3, RZ, RZ, R24 ;  /* 0x000000ffff037224 */ /* 0x000fe200078e0018 */
[----:B------:R-:W-:Y:S01]  /*420c0*/  STL.64 [R1+0xa0], R12 ;  /* 0x0000a00c01007387 */ /* 0x000fe20000100a00 */
[----:B------:R0:W-:Y:S03]  /*420d0*/  STL.64 [R1+0xa8], R14 ;  /* 0x0000a80e01007387 */ /* 0x0001e60000100a00 */
[----:B0-----:R-:W4:Y:S01]  /*420e0*/  LDL.LU.64 R14, [R1+0x4858] ;  /* 0x00485800010e7983 */ /* 0x001f220000300a00 */
[----:B------:R-:W4:Y:S02]  /*420f0*/  LDL.LU.64 R12, [R1+0x4850] ;  /* 0x00485000010c7983 */ /* 0x000f240000300a00 */
[----:B------:R-:W4:Y:S02]  /*42100*/  LDL.LU.64 R24, [R1+0x4848] ;  /* 0x0048480001187983 */ /* 0x000f240000300a00 */
[----:B----4-:R-:W-:Y:S01]  /*42110*/  HMMA.16816.F32.BF16 R12, R8, R24, R12 ;  /* 0x00000018080c723c */ /* 0x010fe2000004180c */
[----:B------:R-:W-:-:S02]  /*42120*/  IMAD.MOV.U32 R7, RZ, RZ, R24 ;  /* 0x000000ffff077224 */ /* 0x000fc400078e0018 */
[----:B------:R-:W-:Y:S11]  /*42130*/  IMAD.MOV.U32 R6, RZ, RZ, R25 ;  /* 0x000000ffff067224 */ /* 0x000ff600078e0019 */
[----:B------:R-:W-:Y:S09]  /*42140*/  @!UPT UIADD3 URZ, URZ, URZ, URZ ;  /* 0x0000003f3f3ff290 */ /* 0x000ff2000fffe03f */
[----:B------:R-:W-:Y:S01]  /*42150*/  STL.64 [R1+0x90], R12 ;  /* 0x0000900c01007387 */ /* 0x000fe20000100a00 */
[----:B------:R0:W-:Y:S03]  /*42160*/  STL.64 [R1+0x98], R14 ;  /* 0x0000980e01007387 */ /* 0x0001e60000100a00 */
[----:B0-----:R-:W4:Y:S01]  /*42170*/  LDL.LU.64 R14, [R1+0x4840] ;  /* 0x00484000010e7983 */ /* 0x001f220000300a00 */
[----:B------:R-:W4:Y:S02]  /*42180*/  LDL.LU.64 R12, [R1+0x4838] ;  /* 0x00483800010c7983 */ /* 0x000f240000300a00 */
[----:B------:R-:W4:Y:S02]  /*42190*/  LDL.LU.64 R24, [R1+0x4830] ;  /* 0x0048300001187983 */ /* 0x000f240000300a00 */
[C---:B----4-:R-:W-:Y:S01]  /*421a0*/  HMMA.16816.F32.BF16 R24, R8.reuse, R24, R12 ;  /* 0x000000180818723c */ /* 0x050fe2000004180c */
[----:B------:R-:W2:Y:S11]  /*421b0*/  LDL.LU.64 R12, [R1+0x4828] ;  /* 0x00482800010c7983 */ /* 0x000eb60000300a00 */
[----:B------:R-:W-:Y:S11]  /*421c0*/  @!UPT UIADD3 URZ, URZ, URZ, URZ ;  /* 0x0000003f3f3ff290 */ /* 0x000ff6000fffe03f */
[----:B------:R-:W-:Y:S01]  /*421d0*/  STL.64 [R1+0x80], R24 ;  /* 0x0000801801007387 */ /* 0x000fe20000100a00 */
[----:B------:R0:W-:Y:S03]  /*421e0*/  STL.64 [R1+0x88], R26 ;  /* 0x0000881a01007387 */ /* 0x0001e60000100a00 */
[----:B0-----:R-:W4:Y:S01]  /*421f0*/  LDL.LU.64 R26, [R1+0x4820] ;  /* 0x00482000011a7983 */ /* 0x001f220000300a00 */
[----:B------:R-:W3:Y:S02]  /*42200*/  LDL.LU.64 R24, [R1+0x4818] ;  /* 0x0048180001187983 */ /* 0x000ee40000300a00 */
[C---:B---3--:R-:W-:Y:S11]  /*42210*/  HMMA.16816.F32.BF16 R20, R8.reuse, R24, R20 ;  /* 0x000000180814723c */ /* 0x048ff60000041814 */
[----:B------:R-:W-:Y:S11]  /*42220*/  @!UPT UIADD3 URZ, URZ, URZ, URZ ;  /* 0x0000003f3f3ff290 */ /* 0x000ff6000fffe03f */
[----:B------:R-:W-:Y:S01]  /*42230*/  @!UPT UIADD3 URZ, URZ, URZ, URZ ;  /* 0x0000003f3f3ff290 */ /* 0x000fe2000fffe03f */
[----:B------:R-:W-:Y:S01]  /*42240*/  STL.64 [R1+0x50], R20 ;  /* 0x0000501401007387 */ /* 0x000fe20000100a00 */
[----:B----4-:R-:W-:Y:S02]  /*42250*/  STL.64 [R1+0x47a0], R26 ;  /* 0x0047a01a01007387 */ /* 0x010fe40000100a00 */
[----:B------:R0:W-:Y:S02]  /*42260*/  STL.64 [R1+0x4798], R24 ;  /* 0x0047981801007387 */ /* 0x0001e40000100a00 */
[----:B0-----:R-:W3:Y:S01]  /*42270*/  LDL.64 R24, [R1] ;  /* 0x0000000001187983 */ /* 0x001ee20000100a00 */
[----:B--2---:R-:W-:Y:S01]  /*42280*/  HMMA.16816.F32.BF16 R16, R8, R12, R16 ;  /* 0x0000000c0810723c */ /* 0x004fe20000041810 */
[----:B------:R-:W-:Y:S02]  /*42290*/  IMAD.MOV.U32 R29, RZ, RZ, R22 ;  /* 0x000000ffff1d7224 */ /* 0x000fe400078e0016 */
[----:B------:R-:W-:Y:S02]  /*422a0*/  IMAD.MOV.U32 R5, RZ, RZ, R2 ;  /* 0x000000ffff057224 */ /* 0x000fe400078e0002 */
[----:B------:R-:W-:Y:S01]  /*422b0*/  IMAD.MOV.U32 R2, RZ, RZ, R23 ;  /* 0x000000ffff027224 */ /* 0x000fe200078e0017 */
[----:B---3--:R0:W-:Y:S02]  /*422c0*/  STL.64 [R1+0x47b8], R24 ;  /* 0x0047b81801007387 */ /* 0x0081e40000100a00 */
[----:B0-----:R-:W-:-:S02]  /*422d0*/  IMAD.MOV.U32 R24, RZ, RZ, R7 ;  /* 0x000000ffff187224 */ /* 0x001fc400078e0007 */
[----:B------:R-:W-:-:S05]  /*422e0*/  IMAD.MOV.U32 R25, RZ, RZ, R6 ;  /* 0x000000ffff197224 */ /* 0x000fca00078e0006 */
[----:B------:R-:W-:Y:S01]  /*422f0*/  STL.64 [R1+0x47d0], R24 ;  /* 0x0047d01801007387 */ /* 0x000fe20000100a00 */
[----:B------:R-:W-:Y:S07]  /*42300*/  STL [R1+0x464c], R29 ;  /* 0x00464c1d01007387 */ /* 0x000fee0000100800 */
[----:B------:R-:W-:Y:S02]  /*42310*/  STL.64 [R1+0xc0], R16 ;  /* 0x0000c01001007387 */ /* 0x000fe40000100a00 */
[----:B------:R-:W-:Y:S01]  /*42320*/  STL.64 [R1+0xc8], R18 ;  /* 0x0000c81201007387 */ /* 0x000fe20000100a00 */
[----:B------:R-:W2:Y:S01]  /*42330*/  LDL.LU.64 R20, [R1+0x3b0] ;  /* 0x0003b00001147983 */ /* 0x000ea20000300a00 */
[----:B------:R-:W3:Y:S02]  /*42340*/  LDL.LU.64 R22, [R1+0x3b8] ;  /* 0x0003b80001167983 */ /* 0x000ee40000300a00 */
[----:B------:R-:W-:-:S02]  /*42350*/  IMAD.MOV.U32 R7, RZ, RZ, R12 ;  /* 0x000000ffff077224 */ /* 0x000fc400078e000c */
[----:B------:R-:W-:Y:S01]  /*42360*/  IMAD.MOV.U32 R6, RZ, RZ, R13 ;  /* 0x000000ffff067224 */ /* 0x000fe200078e000d */
[----:B---3--:R-:W-:Y:S01]  /*42370*/  STL.64 [R1+0x4810], R22 ;  /* 0x0048101601007387 */ /* 0x008fe20000100a00 */
[----:B--2---:R0:W-:Y:S03]  /*42380*/  STL.64 [R1+0x4808], R20 ;  /* 0x0048081401007387 */ /* 0x0041e60000100a00 */
[----:B0-----:R-:W2:Y:S01]  /*42390*/  LDL.LU.64 R20, [R1+0x3c0] ;  /* 0x0003c00001147983 */ /* 0x001ea20000300a00 */
[----:B------:R-:W2:Y:S02]  /*423a0*/  LDL.LU.64 R22, [R1+0x3c8] ;  /* 0x0003c80001167983 */ /* 0x000ea40000300a00 */
[----:B------:R-:W3:Y:S02]  /*423b0*/  LDL.LU.64 R12, [R1+0x3a0] ;  /* 0x0003a000010c7983 */ /* 0x000ee40000300a00 */
[----:B------:R-:W4:Y:S02]  /*423c0*/  LDL.LU.64 R14, [R1+0x3a8] ;  /* 0x0003a800010e7983 */ /* 0x000f240000300a00 */
[----:B----4-:R-:W-:Y:S01]  /*423d0*/  STL.64 [R1+0x47f0], R14 ;  /* 0x0047f00e01007387 */ /* 0x010fe20000100a00 */
[----:B---3--:R0:W-:Y:S03]  /*423e0*/  STL.64 [R1+0x47e8], R12 ;  /* 0x0047e80c01007387 */ /* 0x0081e60000100a00 */
[----:B0-----:R-:W3:Y:S01]  /*423f0*/  LDL.64 R12, [R1+0x60] ;  /* 0x00006000010c7983 */ /* 0x001ee20000100a00 */
[----:B------:R-:W4:Y:S02]  /*42400*/  LDL.LU.64 R24, [R1+0x410] ;  /* 0x0004100001187983 */ /* 0x000f240000300a00 */
[----:B------:R-:W4:Y:S02]  /*42410*/  LDL.LU.64 R26, [R1+0x418] ;  /* 0x00041800011a7983 */ /* 0x000f240000300a00 */
[----:B------:R-:W3:Y:S01]  /*42420*/  LDL.LU.64 R16, [R1+0x3e0] ;  /* 0x0003e00001107983 */ /* 0x000ee20000300a00 */
[----:B------:R-:W3:Y:S01]  /*42430*/  LDL.LU.64 R18, [R1+0x3e8] ;  /* 0x0003e80001127983 */ /* 0x000ee20000300a00 */
[----:B--2---:R-:W-:Y:S03]  /*42440*/  HMMA.16816.F32.BF16 R20, R8, R4, R20 ;  /* 0x000000040814723c */ /* 0x004fe60000041814 */
[----:B---3--:R-:W-:Y:S01]  /*42450*/  STL.64 [R1+0x47b0], R18 ;  /* 0x0047b01201007387 */ /* 0x008fe20000100a00 */
[----:B------:R0:W-:Y:S03]  /*42460*/  STL.64 [R1+0x47a8], R16 ;  /* 0x0047a81001007387 */ /* 0x0001e60000100a00 */
[----:B0-----:R-:W2:Y:S01]  /*42470*/  LDL.LU.64 R16, [R1+0x3f0] ;  /* 0x0003f00001107983 */ /* 0x001ea20000300a00 */
[----:B------:R-:W3:Y:S03]  /*42480*/  LDL.LU.64 R18, [R1+0x3f8] ;  /* 0x0003f80001127983 */ /* 0x000ee60000300a00 */
[----:B---3--:R-:W-:Y:S01]  /*42490*/  STL.64 [R1+0x47c8], R18 ;  /* 0x0047c81201007387 */ /* 0x008fe20000100a00 */
[----:B--2---:R0:W-:Y:S03]  /*424a0*/  STL.64 [R1+0x47c0], R16 ;  /* 0x0047c01001007387 */ /* 0x0041e60000100a00 */
[----:B0-----:R-:W2:Y:S01]  /*424b0*/  LDL.LU.64 R16, [R1+0x400] ;  /* 0x0004000001107983 */ /* 0x001ea20000300a00 */
[----:B------:R-:W2:Y:S07]  /*424c0*/  LDL.LU.64 R18, [R1+0x408] ;  /* 0x0004080001127983 */ /* 0x000eae0000300a00 */
[----:B------:R-:W-:Y:S02]  /*424d0*/  STL.64 [R1+0x150], R20 ;  /* 0x0001501401007387 */ /* 0x000fe40000100a00 */
[----:B------:R0:W-:Y:S02]  /*424e0*/  STL.64 [R1+0x158], R22 ;  /* 0x0001581601007387 */ /* 0x0001e40000100a00 */
[----:B0-----:R-:W3:Y:S01]  /*424f0*/  LDL.LU.64 R22, [R1+0x4810] ;  /* 0x0048100001167983 */ /* 0x001ee20000300a00 */
[----:B------:R-:W3:Y:S02]  /*42500*/  LDL.LU.64 R20, [R1+0x4808] ;  /* 0x0048080001147983 */ /* 0x000ee40000300a00 */
[----:B------:R0:W-:Y:S02]  /*42510*/  STL.64 [R1+0x4790], R4 ;  /* 0x0047900401007387 */ /* 0x0001e40000100a00 */
[----:B0-----:R-:W-:-:S02]  /*42520*/  IMAD.MOV.U32 R4, RZ, RZ, R3 ;  /* 0x000000ffff047224 */ /* 0x001fc400078e0003 */
[----:B------:R-:W2:Y:S01]  /*42530*/  LDL.LU R3, [R1+0x4800] ;  /* 0x0048000001037983 */ /* 0x000ea20000300800 */
[C---:B---3--:R-:W-:Y:S11]  /*42540*/  HMMA.16816.F32.BF16 R20, R8.reuse, R12, R20 ;  /* 0x0000000c0814723c */ /* 0x048ff60000041814 */
[----:B------:R-:W-:Y:S11]  /*42550*/  @!UPT UIADD3 URZ, URZ, URZ, URZ ;  /* 0x0000003f3f3ff290 */ /* 0x000ff6000fffe03f */
[----:B------:R-:W-:Y:S01]  /*42560*/  @!UPT UIADD3 URZ, URZ, URZ, URZ ;  /* 0x0000003f3f3ff290 */ /* 0x000fe2000fffe03f */
[----:B------:R0:W-:Y:S01]  /*42570*/  STL.64 [R1+0x1f0], R20 ;  /* 0x0001f01401007387 */ /* 0x0001e20000100a00 */
[----:B------:R1:W-:Y:S03]  /*42580*/  STL.64 [R1+0x1f8], R22 ;  /* 0x0001f81601007387 */ /* 0x0003e60000100a00 */
[----:B0-----:R-:W3:Y:S01]  /*42590*/  LDL.LU.64 R20, [R1+0x47f8] ;  /* 0x0047f80001147983 */ /* 0x001ee20000300a00 */
[----:B-1----:R-:W-:Y:S02]  /*425a0*/  IMAD.MOV.U32 R23, RZ, RZ, R12 ;  /* 0x000000ffff177224 */ /* 0x002fe400078e000c */
[----:B------:R-:W-:Y:S02]  /*425b0*/  IMAD.MOV.U32 R22, RZ, RZ, R13 ;  /* 0x000000ffff167224 */ /* 0x000fe400078e000d */
[----:B------:R-:W3:Y:S01]  /*425c0*/  LDL.LU.64 R14, [R1+0x47f0] ;  /* 0x0047f000010e7983 */ /* 0x000ee20000300a00 */
[----:B------:R-:W3:Y:S01]  /*425d0*/  LDL.LU.64 R12, [R1+0x47e8] ;  /* 0x0047e800010c7983 */ /* 0x000ee20000300a00 */
[----:B------:R-:W-:Y:S01]  /*425e0*/  IMAD.MOV.U32 R5, RZ, RZ, R28 ;  /* 0x000000ffff057224 */ /* 0x000fe200078e001c */
[----:B---3--:R-:W-:Y:S02]  /*425f0*/  HMMA.16816.F32.BF16 R8, R8, R20, R12 ;  /* 0x000000140808723c */ /* 0x008fe4000004180c */
[----:B------:R-:W4:Y:S01]  /*42600*/  LDL.LU.64 R14, [R1+0x47e0] ;  /* 0x0047e000010e7983 */ /* 0x000f220000300a00 */
[----:B------:R-:W4:Y:S02]  /*42610*/  LDL.LU.64 R12, [R1+0x47d8] ;  /* 0x0047d800010c7983 */ /* 0x000f240000300a00 */
[----:B------:R-:W-:Y:S11]  /*42620*/  STL.64 [R1+0x4778], R20 ;  /* 0x0047781401007387 */ /* 0x000ff60000100a00 */
[----:B------:R-:W-:Y:S07]  /*42630*/  @!UPT UIADD3 URZ, URZ, URZ, URZ ;  /* 0x0000003f3f3ff290 */ /* 0x000fee000fffe03f */
[----:B------:R0:W-:Y:S01]  /*42640*/  STL.64 [R1+0x1e0], R8 ;  /* 0x0001e00801007387 */ /* 0x0001e20000100a00 */
[----:B------:R-:W-:Y:S02]  /*42650*/  STL.64 [R1+0x1e8], R10 ;  /* 0x0001e80a01007387 */ /* 0x000fe40000100a00 */
[----:B0-----:R-:W-:Y:S02]  /*42660*/  IMAD.MOV.U32 R8, RZ, RZ, R7 ;  /* 0x000000ffff087224 */ /* 0x001fe400078e0007 */
[----:B------:R-:W-:Y:S02]  /*42670*/  IMAD.MOV.U32 R9, RZ, RZ, R6 ;  /* 0x000000ffff097224 */ /* 0x000fe400078e0006 */
[C---:B----4-:R-:W-:Y:S01]  /*42680*/  HMMA.16816.F32.BF16 R4, R12.reuse, R4, R24 ;  /* 0x000000040c04723c */ /* 0x050fe20000041818 */
[----:B------:R-:W2:Y:S11]  /*42690*/  LDL.LU.64 R24, [R1+0x47d0] ;  /* 0x0047d00001187983 */ /* 0x000eb60000300a00 */
[----:B------:R-:W-:Y:S11]  /*426a0*/  @!UPT UIADD3 URZ, URZ, URZ, URZ ;  /* 0x0000003f3f3ff290 */ /* 0x000ff6000fffe03f */
[----:B------:R0:W-:Y:S01]  /*426b0*/  STL.64 [R1+0x2b0], R4 ;  /* 0x0002b00401007387 */ /* 0x0001e20000100a00 */
[----:B------:R1:W-:Y:S03]  /*426c0*/  STL.64 [R1+0x2b8], R6 ;  /* 0x0002b80601007387 */ /* 0x0003e60000100a00 */
[----:B0-----:R-:W3:Y:S01]  /*426d0*/  LDL.LU.64 R4, [R1+0x390] ;  /* 0x0003900001047983 */ /* 0x001ee20000300a00 */
[----:B-1----:R-:W3:Y:S01]  /*426e0*/  LDL.LU.64 R6, [R1+0x398] ;  /* 0x0003980001067983 */ /* 0x002ee20000300a00 */
[C---:B--2---:R-:W-:Y:S02]  /*426f0*/  HMMA.16816.F32.BF16 R24, R12.reuse, R24, R16 ;  /* 0x000000180c18723c */ /* 0x044fe40000041810 */
[----:B------:R-:W2:Y:S01]  /*42700*/  LDL.LU.64 R18, [R1+0x47c8] ;  /* 0x0047c80001127983 */ /* 0x000ea20000300a00 */
[----:B------:R-:W2:Y:S11]  /*42710*/  LDL.LU.64 R16, [R1+0x47c0] ;  /* 0x0047c00001107983 */ /* 0x000eb60000300a00 */
[----:B------:R-:W-:Y:S09]  /*42720*/  @!UPT UIADD3 URZ, URZ, URZ, URZ ;  /* 0x0000003f3f3ff290 */ /* 0x000ff2000fffe03f */
[----:B------:R0:W-:Y:S01]  /*42730*/  STL.64 [R1+0x2a0], R24 ;  /* 0x0002a01801007387 */ /* 0x0001e20000100a00 */
[----:B------:R-:W-:Y:S03]  /*42740*/  STL.64 [R1+0x2a8], R26 ;  /* 0x0002a81a01007387 */ /* 0x000fe60000100a00 */
[----:B0-----:R-:W2:Y:S01]  /*42750*/  LDL.LU.64 R24, [R1+0x47b8] ;  /* 0x0047b80001187983 */ /* 0x001ea20000300a00 */
[----:B------:R-:W-:Y:S02]  /*42760*/  IMAD.MOV.U32 R20, RZ, RZ, R23 ;  /* 0x000000ffff147224 */ /* 0x000fe400078e0017 */
[----:B------:R-:W-:Y:S01]  /*42770*/  IMAD.MOV.U32 R21, RZ, RZ, R22 ;  /* 0x000000ffff157224 */ /* 0x000fe200078e0016 */
[C---:B--2---:R-:W-:Y:S01]  /*42780*/  HMMA.16816.F32.BF16 R16, R12.reuse, R24, R16 ;  /* 0x000000180c10723c */ /* 0x044fe20000041810 */
[----:B------:R-:W-:Y:S02]  /*42790*/  IMAD.MOV.U32 R23, RZ, RZ, R24 ;  /* 0x000000ffff177224 */ /* 0x000fe400078e0018 */
[----:B------:R-:W-:Y:S11]  /*427a0*/  IMAD.MOV.U32 R22, RZ, RZ, R25 ;  /* 0x000000ffff167224 */ /* 0x000ff600078e0019 */
[----:B------:R-:W-:Y:S09]  /*427b0*/  @!UPT UIADD3 URZ, URZ, URZ, URZ ;  /* 0x0000003f3f3ff290 */ /* 0x000ff2000fffe03f */
[----:B------:R-:W-:Y:S01]  /*427c0*/  STL.64 [R1+0x290], R16 ;  /* 0x0002901001007387 */ /* 0x000fe20000100a00 */
[----:B------:R0:W-:Y:S03]  /*427d0*/  STL.64 [R1+0x298], R18 ;  /* 0x0002981201007387 */ /* 0x0001e60000100a00 */
[----:B0-----:R-:W2:Y:S01]  /*427e0*/  LDL.LU.64 R18, [R1+0x47b0] ;  /* 0x0047b00001127983 */ /* 0x001ea20000300a00 */
[----:B------:R-:W2:Y:S02]  /*427f0*/  LDL.LU.64 R16, [R1+0x47a8] ;  /* 0x0047a80001107983 */ /* 0x000ea40000300a00 */
[----:B------:R-:W4:Y:S02]  /*42800*/  LDL.LU.64 R26, [R1+0x47a0] ;  /* 0x0047a000011a7983 */ /* 0x000f240000300a00 */
[----:B------:R-:W2:Y:S02]  /*42810*/  LDL.LU.64 R24, [R1+0x4798] ;  /* 0x0047980001187983 */ /* 0x000ea40000300a00 */
[C---:B--2---:R-:W-:Y:S11]  /*42820*/  HMMA.16816.F32.BF16 R16, R12.reuse, R24, R16 ;  /* 0x000000180c10723c */ /* 0x044ff60000041810 */
[----:B------:R-:W-:Y:S11]  /*42830*/  @!UPT UIADD3 URZ, URZ, URZ, URZ ;  /* 0x0000003f3f3ff290 */ /* 0x000ff6000fffe03f */
[----:B------:R-:W-:Y:S01]  /*42840*/  @!UPT UIADD3 URZ, URZ, URZ, URZ ;  /* 0x0000003f3f3ff290 */ /* 0x000fe2000fffe03f */
[----:B------:R0:W-:Y:S01]  /*42850*/  STL.64 [R1+0x280], R16 ;  /* 0x0002801001007387 */ /* 0x0001e20000100a00 */
[----:B------:R1:W-:Y:S03]  /*42860*/  STL.64 [R1+0x288], R18 ;  /* 0x0002881201007387 */ /* 0x0003e60000100a00 */
[----:B0-----:R-:W2:Y:S01]  /*42870*/  LDL.LU.64 R16, [R1+0x330] ;  /* 0x0003300001107983 */ /* 0x001ea20000300a00 */
[----:B-1----:R-:W2:Y:S01]  /*42880*/  LDL.LU.64 R18, [R1+0x338] ;  /* 0x0003380001127983 */ /* 0x002ea20000300a00 */
[C---:B---3--:R-:W-:Y:S02]  /*42890*/  HMMA.16816.F32.BF16 R4, R12.reuse, R8, R4 ;  /* 0x000000080c04723c */ /* 0x048fe40000041804 */
[----:B--2---:R-:W-:Y:S01]  /*428a0*/  STL.64 [R1+0x4788], R18 ;  /* 0x0047881201007387 */ /* 0x004fe20000100a00 */
[----:B------:R0:W-:Y:S03]  /*428b0*/  STL.64 [R1+0x4780], R16 ;  /* 0x0047801001007387 */ /* 0x0001e60000100a00 */
[----:B0-----:R-:W2:Y:S01]  /*428c0*/  LDL.LU.64 R16, [R1+0x370] ;  /* 0x0003700001107983 */ /* 0x001ea20000300a00 */
[----:B------:R-:W2:Y:S02]  /*428d0*/  LDL.LU.64 R18, [R1+0x378] ;  /* 0x0003780001127983 */ /* 0x000ea40000300a00 */
[----:B----4-:R-:W-:Y:S02]  /*428e0*/  STL.64 [R1+0x4740], R26 ;  /* 0x0047401a01007387 */ /* 0x010fe40000100a00 */
[----:B------:R0:W-:Y:S02]  /*428f0*/  STL.64 [R1+0x4738], R24 ;  /* 0x0047381801007387 */ /* 0x0001e40000100a00 */
[----:B0-----:R-:W3:Y:S04]  /*42900*/  LDL.64 R24, [R1+0x10] ;  /* 0x0000100001187983 */ /* 0x001ee80000100a00 */
[----:B---3--:R0:W-:Y:S04]  /*42910*/  STL.64 [R1+0x4750], R24 ;  /* 0x0047501801007387 */ /* 0x0081e80000100a00 */
[----:B0-----:R-:W3:Y:S02]  /*42920*/  LDL.64 R24, [R1+0x20] ;  /* 0x0000200001187983 */ /* 0x001ee40000100a00 */
[----:B------:R0:W-:Y:S02]  /*42930*/  STL.64 [R1+0x270], R4 ;  /* 0x0002700401007387 */ /* 0x0001e40000100a00 */
[----:B------:R-:W-:Y:S01]  /*42940*/  STL.64 [R1+0x278], R6 ;  /* 0x0002780601007387 */ /* 0x000fe20000100a00 */
[----:B0-----:R-:W4:Y:S01]  /*42950*/  LDL.LU.64 R4, [R1+0x4790] ;  /* 0x0047900001047983 */ /* 0x001f220000300a00 */
[----:B------:R0:W-:Y:S03]  /*42960*/  STL.64 [R1+0x4748], R8 ;  /* 0x0047480801007387 */ /* 0x0001e60000100a00 */
[----:B0-----:R-:W4:Y:S01]  /*42970*/  LDL.LU.64 R8, [R1+0x380] ;  /* 0x0003800001087983 */ /* 0x001f220000300a00 */
[----:B------:R-:W4:Y:S02]  /*42980*/  LDL.LU.64 R10, [R1+0x388] ;  /* 0x00038800010a7983 */ /* 0x000f240000300a00 */
[----:B----4-:R-:W-:Y:S01]  /*42990*/  HMMA.16816.F32.BF16 R4, R12, R4, R8 ;  /* 0x000000040c04723c */ /* 0x010fe20000041808 */
[----:B------:R-:W4:Y:S01]  /*429a0*/  LDL.LU.64 R8, [R1+0x740] ;  /* 0x0007400001087983 */ /* 0x000f220000300a00 */
[----:B------:R-:W2:Y:S11]  /*429b0*/  LDL.LU.64 R10, [R1+0x748] ;  /* 0x00074800010a7983 */ /* 0x000eb60000300a00 */
[----:B------:R-:W-:Y:S10]  /*429c0*/  @!UPT UIADD3 URZ, URZ, URZ, URZ ;  /* 0x0000003f3f3ff290 */ /* 0x000ff4000fffe03f */
[----:B------:R-:W-:Y:S01]  /*429d0*/  STL.64 [R1+0x260], R4 ;  /* 0x0002600401007387 */ /* 0x000fe20000100a00 */
[----:B------:R-:W-:Y:S03]  /*429e0*/  STL.64 [R1+0x268], R6 ;  /* 0x0002680601007387 */ /* 0x000fe60000100a00 */
[----:B--2---:R-:W-:Y:S01]  /*429f0*/  STL.64 [R1+0x4760], R10 ;  /* 0x0047600a01007387 */ /* 0x004fe20000100a00 */
[----:B----4-:R0:W-:Y:S03]  /*42a00*/  STL.64 [R1+0x4758], R8 ;  /* 0x0047580801007387 */ /* 0x0101e60000100a00 */
[----:B0-----:R-:W3:Y:S01]  /*42a10*/  LDL.LU.64 R8, [R1+0x750] ;  /* 0x0007500001087983 */ /* 0x001ee20000300a00 */
[----:B------:R-:W3:Y:S02]  /*42a20*/  LDL.LU.64 R10, [R1+0x758] ;  /* 0x00075800010a7983 */ /* 0x000ee40000300a00 */
[----:B------:R-:W2:Y:S02]  /*42a30*/  LDL.LU.64 R4, [R1+0x6e0] ;  /* 0x0006e00001047983 */ /* 0x000ea40000300a00 */
[----:B------:R-:W4:Y:S02]  /*42a40*/  LDL.LU.64 R6, [R1+0x6e8] ;  /* 0x0006e80001067983 */ /* 0x000f240000300a00 */
[----:B----4-:R-:W-:Y:S01]  /*42a50*/  STL.64 [R1+0x46b0], R6 ;  /* 0x0046b00601007387 */ /* 0x010fe20000100a00 */
[----:B--2---:R0:W-:Y:S02]  /*42a60*/  STL.64 [R1+0x46a8], R4 ;  /* 0x0046a80401007387 */ /* 0x0041e40000100a00 */
[----:B0-----:R-:W-:-:S02]  /*42a70*/  IMAD.MOV.U32 R4, RZ, RZ, R23 ;  /* 0x000000ffff047224 */ /* 0x001fc400078e0017 */
[----:B------:R-:W-:Y:S02]  /*42a80*/  IMAD.MOV.U32 R5, RZ, RZ, R22 ;  /* 0x000000ffff057224 */ /* 0x000fe400078e0016 */
[C---:B------:R-:W-:Y:S01]  /*42a90*/  HMMA.16816.F32.BF16 R20, R12.reuse, R20, R16 ;  /* 0x000000140c14723c */ /* 0x040fe20000041810 */
[----:B------:R-:W2:Y:S01]  /*42aa0*/  LDL.LU.64 R18, [R1+0x4788] ;  /* 0x0047880001127983 */ /* 0x000ea20000300a00 */
[----:B------:R-:W2:Y:S11]  /*42ab0*/  LDL.LU.64 R16, [R1+0x4780] ;  /* 0x0047800001107983 */ /* 0x000eb60000300a00 */
[----:B------:R-:W-:Y:S10]  /*42ac0*/  @!UPT UIADD3 URZ, URZ, URZ, URZ ;  /* 0x0000003f3f3ff290 */ /* 0x000ff4000fffe03f */
[----:B------:R0:W-:Y:S01]  /*42ad0*/  STL.64 [R1+0x250], R20 ;  /* 0x0002501401007387 */ /* 0x0001e20000100a00 */
[----:B------:R-:W-:Y:S03]  /*42ae0*/  STL.64 [R1+0x258], R22 ;  /* 0x0002581601007387 */ /* 0x000fe60000100a00 */
[----:B0-----:R-:W2:Y:S02]  /*42af0*/  LDL.LU.64 R20, [R1+0x4778] ;  /* 0x0047780001147983 */ /* 0x001ea40000300a00 */
[----:B--2---:R-:W-:Y:S02]  /*42b00*/  HMMA.16816.F32.BF16 R12, R12, R20, R16 ;  /* 0x000000140c0c723c */ /* 0x004fe40000041810 */
[----:B------:R-:W3:Y:S01]  /*42b10*/  LDL.LU.64 R18, [R1+0x4770] ;  /* 0x0047700001127983 */ /* 0x000ee20000300a00 */
[----:B------:R-:W3:Y:S02]  /*42b20*/  LDL.LU.64 R16, [R1+0x4768] ;  /* 0x0047680001107983 */ /* 0x000ee40000300a00 */
[----:B------:R0:W-:Y:S02]  /*42b30*/  STL.64 [R1+0x4718], R20 ;  /* 0x0047181401007387 */ /* 0x0001e40000100a00 */
[----:B0-----:R-:W2:Y:S11]  /*42b40*/  LDL.64 R20, [R1+0x60] ;  /* 0x0000600001147983 */ /* 0x001eb60000100a00 */
[----:B------:R-:W-:Y:S05]  /*42b50*/  @!UPT UIADD3 URZ, URZ, URZ, URZ ;  /* 0x0000003f3f3ff290 */ /* 0x000fea000fffe03f */
[----:B------:R-:W-:Y:S01]  /*42b60*/  STL.64 [R1+0x1d0], R12 ;  /* 0x0001d00c01007387 */ /* 0x000fe20000100a00 */
[----:B------:R-:W-:Y:S03]  /*42b70*/  STL.64 [R1+0x1d8], R14 ;  /* 0x0001d80e01007387 */ /* 0x000fe60000100a00 */
[----:B--2---:R0:W-:Y:S04]  /*42b80*/  STL.64 [R1+0x4728], R20 ;  /* 0x0047281401007387 */ /* 0x0041e80000100a00 */
[----:B0-----:R-:W2:Y:S01]  /*42b90*/  LDL.LU.64 R20, [R1+0x720] ;  /* 0x0007200001147983 */ /* 0x001ea20000300a00 */
[----:B------:R-:W2:Y:S02]  /*42ba0*/  LDL.LU.64 R22, [R1+0x728] ;  /* 0x0007280001167983 */ /* 0x000ea40000300a00 */
[----:B------:R-:W4:Y:S01]  /*42bb0*/  LDL.LU.64 R12, [R1+0x40] ;  /* 0x00004000010c7983 */ /* 0x000f220000300a00 */
[----:B---3--:R-:W-:Y:S01]  /*42bc0*/  HMMA.16816.F32.BF16 R8, R16, R24, R8 ;  /* 0x000000181008723c */ /* 0x008fe20000041808 */
[----:B------:R-:W-:-:S02]  /*42bd0*/  IMAD.MOV.U32 R7, RZ, RZ, R24 ;  /* 0x000000ffff077224 */ /* 0x000fc400078e0018 */
[----:B------:R-:W-:Y:S01]  /*42be0*/  IMAD.MOV.U32 R6, RZ, RZ, R25 ;  /* 0x000000ffff067224 */ /* 0x000fe200078e0019 */
[----:B----4-:R0:W-:Y:S04]  /*42bf0*/  STL.64 [R1+0x4730], R12 ;  /* 0x0047300c01007387 */ /* 0x0101e80000100a00 */
[----:B0-----:R-:W3:Y:S01]  /*42c00*/  LDL.LU.64 R12, [R1+0x730] ;  /* 0x00073000010c7983 */ /* 0x001ee20000300a00 */
[----:B------:R-:W3:Y:S11]  /*42c10*/  LDL.LU.64 R14, [R1+0x738] ;  /* 0x00073800010e7983 */ /* 0x000ef60000300a00 */
[----:B------:R-:W-:Y:S03]  /*42c20*/  @!UPT UIADD3 URZ, URZ, URZ, URZ ;  /* 0x0000003f3f3ff290 */ /* 0x000fe6000fffe03f */
[----:B------:R-:W-:Y:S02]  /*42c30*/  STL.64 [R1+0x240], R8 ;  /* 0x0002400801007387 */ /* 0x000fe40000100a00 */
[----:B------:R0:W-:Y:S02]  /*42c40*/  STL.64 [R1+0x248], R10 ;  /* 0x0002480a01007387 */ /* 0x0001e40000100a00 */
[----:B0-----:R-:W4:Y:S01]  /*42c50*/  LDL.LU.64 R10, [R1+0x4760] ;  /* 0x00476000010a7983 */ /* 0x001f220000300a00 */
[----:B------:R-:W4:Y:S02]  /*42c60*/  LDL.LU.64 R8, [R1+0x4758] ;  /* 0x0047580001087983 */ /* 0x000f240000300a00 */
[----:B------:R-:W4:Y:S02]  /*42c70*/  LDL.LU.64 R24, [R1+0x4750] ;  /* 0x0047500001187983 */ /* 0x000f240000300a00 */
[C---:B----4-:R-:W-:Y:S11]  /*42c80*/  HMMA.16816.F32.BF16 R8, R16.reuse, R24, R8 ;  /* 0x000000181008723c */ /* 0x050ff60000041808 */
[----:B------:R-:W-:Y:S11]  /*42c90*/  @!UPT UIADD3 URZ, URZ, URZ, URZ ;  /* 0x0000003f3f3ff290 */ /* 0x000ff6000fffe03f */
[----:B------:R-:W-:Y:S01]  /*42ca0*/  @!UPT UIADD3 URZ, URZ, URZ, URZ ;  /* 0x0000003f3f3ff290 */ /* 0x000fe2000fffe03f */
[----:B------:R0:W-:Y:S01]  /*42cb0*/  STL.64 [R1+0x230], R8 ;  /* 0x0002300801007387 */ /* 0x0001e20000100a00 */
[----:B------:R1:W-:Y:S03]  /*42cc0*/  STL.64 [R1+0x238], R10 ;  /* 0x0002380a01007387 */ /* 0x0003e60000100a00 */
[----:B0-----:R-:W4:Y:S01]  /*42cd0*/  LDL.LU.64 R8, [R1+0x4748] ;  /* 0x0047480001087983 */ /* 0x001f220000300a00 */
[----:B-1----:R-:W-:Y:S02]  /*42ce0*/  IMAD.MOV.U32 R11, RZ, RZ, R24 ;  /* 0x000000ffff0b7224 */ /* 0x002fe400078e0018 */
[----:B------:R-:W-:Y:S02]  /*42cf0*/  IMAD.MOV.U32 R10, RZ, RZ, R25 ;  /* 0x000000ffff0a7224 */ /* 0x000fe400078e0019 */
[----:B------:R-:W2:Y:S01]  /*42d00*/  LDL.LU.64 R26, [R1+0x4740] ;  /* 0x00474000011a7983 */ /* 0x000ea20000300a00 */
[----:B------:R-:W2:Y:S01]  /*42d10*/  LDL.LU.64 R24, [R1+0x4738] ;  /* 0x0047380001187983 */ /* 0x000ea20000300a00 */
[----:B---3--:R-:W-:Y:S01]  /*42d20*/  HMMA.16816.F32.BF16 R12, R16, R4, R12 ;  /* 0x00000004100c723c */ /* 0x008fe2000004180c */
[----:B------:R0:W-:Y:S06]  /*42d30*/  STL.64 [R1+0x46c8], R4 ;  /* 0x0046c80401007387 */ /* 0x0001ec0000100a00 */
[----:B0-----:R-:W-:-:S02]  /*42d40*/  IMAD.MOV.U32 R4, RZ, RZ, R11 ;  /* 0x000000ffff047224 */ /* 0x001fc400078e000b */
[----:B------:R-:W-:Y:S11]  /*42d50*/  IMAD.MOV.U32 R5, RZ, RZ, R10 ;  /* 0x000000ffff057224 */ /* 0x000ff600078e000a */
[----:B------:R-:W-:Y:S03]  /*42d60*/  @!UPT UIADD3 URZ, URZ, URZ, URZ ;  /* 0x0000003f3f3ff290 */ /* 0x000fe6000fffe03f */
[----:B------:R-:W-:Y:S01]  /*42d70*/  STL.64 [R1+0x220], R12 ;  /* 0x0002200c01007387 */ /* 0x000fe20000100a00 */
[----:B------:R-:W-:Y:S02]  /*42d80*/  STL.64 [R1+0x228], R14 ;  /* 0x0002280e01007387 */ /* 0x000fe40000100a00 */
[----:B------:R0:W-:Y:S02]  /*42d90*/  STL.64 [R1+0x46e0], R4 ;  /* 0x0046e00401007387 */ /* 0x0001e40000100a00 */
[----:B0-----:R-:W-:Y:S02]  /*42da0*/  IMAD.MOV.U32 R4, RZ, RZ, R7 ;  /* 0x000000ffff047224 */ /* 0x001fe400078e0007 */
[----:B------:R-:W-:-:S05]  /*42db0*/  IMAD.MOV.U32 R5, RZ, RZ, R6 ;  /* 0x000000ffff057224 */ /* 0x000fca00078e0006 */
[----:B------:R2:W-:Y:S01]  /*42dc0*/  STL.64 [R1+0x4720], R4 ;  /* 0x0047200401007387 */ /* 0x0005e20000100a00 */
[----:B------:R-:W4:Y:S02]  /*42dd0*/  LDL.LU.64 R12, [R1+0x6d0] ;  /* 0x0006d000010c7983 */ /* 0x000f240000300a00 */
[----:B------:R-:W4:Y:S01]  /*42de0*/  LDL.LU.64 R14, [R1+0x6d8] ;  /* 0x0006d800010e7983 */ /* 0x000f220000300a00 */
[C---:B--2---:R-:W-:Y:S11]  /*42df0*/  HMMA.16816.F32.BF16 R4, R16.reuse, R24, R20 ;  /* 0x000000181004723c */ /* 0x044ff60000041814 */
[----:B------:R-:W-:Y:S11]  /*42e00*/  @!UPT UIADD3 URZ, URZ, URZ, URZ ;  /* 0x0000003f3f3ff290 */ /* 0x000ff6000fffe03f */
[----:B------:R-:W-:Y:S01]  /*42e10*/  @!UPT UIADD3 URZ, URZ, URZ, URZ ;  /* 0x0000003f3f3ff290 */ /* 0x000fe2000fffe03f */
[----:B------:R0:W-:Y:S01]  /*42e20*/  STL.64 [R1+0x210], R4 ;  /* 0x0002100401007387 */ /* 0x0001e20000100a00 */
[----:B------:R1:W-:Y:S02]  /*42e30*/  STL.64 [R1+0x218], R6 ;  /* 0x0002180601007387 */ /* 0x0003e40000100a00 */
[----:B------:R-:W2:Y:S02]  /*42e40*/  LDL.LU.64 R20, [R1+0x6c0] ;  /* 0x0006c00001147983 */ /* 0x000ea40000300a00 */
[----:B------:R-:W2:Y:S01]  /*42e50*/  LDL.LU.64 R22, [R1+0x6c8] ;  /* 0x0006c80001167983 */ /* 0x000ea20000300a00 */
[----:B0-----:R-:W3:Y:S01]  /*42e60*/  LDL.LU.64 R4, [R1+0x6b0] ;  /* 0x0006b00001047983 */ /* 0x001ee20000300a00 */
[----:B-1----:R-:W3:Y:S02]  /*42e70*/  LDL.LU.64 R6, [R1+0x6b8] ;  /* 0x0006b80001067983 */ /* 0x002ee40000300a00 */
[----:B------:R-:W-:Y:S02]  /*42e80*/  STL.64 [R1+0x46c0], R26 ;  /* 0x0046c01a01007387 */ /* 0x000fe40000100a00 */
[----:B------:R0:W-:Y:S02]  /*42e90*/  STL.64 [R1+0x46b8], R24 ;  /* 0x0046b81801007387 */ /* 0x0001e40000100a00 */
[----:B0-----:R-:W2:Y:S01]  /*42ea0*/  LDL.LU.64 R24, [R1+0x6f0] ;  /* 0x0006f00001187983 */ /* 0x001ea20000300a00 */
[----:B------:R-:W2:Y:S03]  /*42eb0*/  LDL.LU.64 R26, [R1+0x6f8] ;  /* 0x0006f800011a7983 */ /* 0x000ea60000300a00 */
[----:B--2---:R-:W-:Y:S01]  /*42ec0*/  STL.64 [R1+0x46d8], R26 ;  /* 0x0046d81a01007387 */ /* 0x004fe20000100a00 */
[----:B------:R0:W-:Y:S03]  /*42ed0*/  STL.64 [R1+0x46d0], R24 ;  /* 0x0046d01801007387 */ /* 0x0001e60000100a00 */
[----:B0-----:R-:W2:Y:S01]  /*42ee0*/  LDL.LU.64 R24, [R1+0x700] ;  /* 0x0007000001187983 */ /* 0x001ea20000300a00 */
[----:B------:R-:W2:Y:S01]  /*42ef0*/  LDL.LU.64 R26, [R1+0x708] ;  /* 0x00070800011a7983 */ /* 0x000ea20000300a00 */
[C---:B----4-:R-:W-:Y:S02]  /*42f00*/  HMMA.16816.F32.BF16 R12, R16.reuse, R8, R12 ;  /* 0x00000008100c723c */ /* 0x050fe4000004180c */
[----:B--2---:R-:W-:Y:S01]  /*42f10*/  STL.64 [R1+0x46f0], R26 ;  /* 0x0046f01a01007387 */ /* 0x004fe20000100a00 */
[----:B------:R0:W-:Y:S03]  /*42f20*/  STL.64 [R1+0x46e8], R24 ;  /* 0x0046e81801007387 */ /* 0x0001e60000100a00 */
[----:B0-----:R-:W2:Y:S01]  /*42f30*/  LDL.LU.64 R24, [R1+0x710] ;  /* 0x0007100001187983 */ /* 0x001ea20000300a00 */
[----:B------:R-:W4:Y:S03]  /*42f40*/  LDL.LU.64 R26, [R1+0x718] ;  /* 0x00071800011a7983 */ /* 0x000f260000300a00 */
[----:B----4-:R-:W-:Y:S01]  /*42f50*/  STL.64 [R1+0x4710], R26 ;  /* 0x0047101a01007387 */ /* 0x010fe20000100a00 */
[----:B--2---:R0:W-:Y:S03]  /*42f60*/  STL.64 [R1+0x4708], R24 ;  /* 0x0047081801007387 */ /* 0x0041e60000100a00 */
[----:B0-----:R-:W2:Y:S01]  /*42f70*/  LDL.LU.64 R24, [R1+0x6a0] ;  /* 0x0006a00001187983 */ /* 0x001ea20000300a00 */
[----:B------:R-:W2:Y:S08]  /*42f80*/  LDL.LU.64 R26, [R1+0x6a8] ;  /* 0x0006a800011a7983 */ /* 0x000eb00000300a00 */
[----:B------:R0:W-:Y:S02]  /*42f90*/  STL.64 [R1+0x200], R12 ;  /* 0x0002000c01007387 */ /* 0x0001e40000100a00 */
[----:B------:R-:W-:Y:S01]  /*42fa0*/  STL.64 [R1+0x208], R14 ;  /* 0x0002080e01007387 */ /* 0x000fe20000100a00 */
[----:B0-----:R-:W4:Y:S02]  /*42fb0*/  LDL.LU.64 R12, [R1+0x4730] ;  /* 0x00473000010c7983 */ /* 0x001f240000300a00 */
[C---:B----4-:R-:W-:Y:S11]  /*42fc0*/  HMMA.16816.F32.BF16 R20, R16.reuse, R12, R20 ;  /* 0x0000000c1014723c */ /* 0x050ff60000041814 */
[----:B------:R-:W-:Y:S11]  /*42fd0*/  @!UPT UIADD3 URZ, URZ, URZ, URZ ;  /* 0x0000003f3f3ff290 */ /* 0x000ff6000fffe03f */
[----:B------:R-:W-:Y:S01]  /*42fe0*/  @!UPT UIADD3 URZ, URZ, URZ, URZ ;  /* 0x0000003f3f3ff290 */ /* 0x000fe2000fffe03f */
[----:B------:R0:W-:Y:S01]  /*42ff0*/  STL.64 [R1+0x2c0], R20 ;  /* 0x0002c01401007387 */ /* 0x0001e20000100a00 */
[----:B------:R-:W-:Y:S03]  /*43000*/  STL.64 [R1+0x2c8], R22 ;  /* 0x0002c81601007387 */ /* 0x000fe60000100a00 */
[----:B0-----:R-:W3:Y:S02]  /*43010*/  LDL.LU.64 R20, [R1+0x4728] ;  /* 0x0047280001147983 */ /* 0x001ee40000300a00 */
        /* <DEDUP_REMOVED lines=8> */
[----:B------:R-:W2:Y:S02]  /*430a0*/  LDL.LU.64 R20, [R1+0x4718] ;  /* 0x0047180001147983 */ /* 0x000ea40000300a00 */
[----:B--2---:R-:W-:Y:S02]  /*430b0*/  HMMA.16816.F32.BF16 R16, R16, R20, R24 ;  /* 0x000000141010723c */ /* 0x004fe40000041818 */
[----:B------:R-:W3:Y:S01]  /*430c0*/  LDL.LU.64 R26, [R1+0x4710] ;  /* 0x00471000011a7983 */ /* 0x000ee20000300a00 */
[----:B------:R-:W3:Y:S02]  /*430d0*/  LDL.LU.64 R24, [R1+0x4708] ;  /* 0x0047080001187983 */ /* 0x000ee40000300a00 */
[----:B------:R-:W3:Y:S02]  /*430e0*/  LDL.LU.64 R22, [R1+0x4700] ;  /* 0x0047000001167983 */ /* 0x000ee40000300a00 */
[----:B------:R-:W3:Y:S11]  /*430f0*/  LDL.LU.64 R20, [R1+0x46f8] ;  /* 0x0046f80001147983 */ /* 0x000ef60000300a00 */
[----:B------:R-:W-:Y:S05]  /*43100*/  @!UPT UIADD3 URZ, URZ, URZ, URZ ;  /* 0x0000003f3f3ff290 */ /* 0x000fea000fffe03f */
[----:B------:R0:W-:Y:S02]  /*43110*/  STL.64 [R1+0x2d0], R16 ;  /* 0x0002d01001007387 */ /* 0x0001e40000100a00 */
[----:B0-----:R-:W-:Y:S02]  /*43120*/  IMAD.MOV.U32 R16, RZ, RZ, R7 ;  /* 0x000000ffff107224 */ /* 0x001fe400078e0007 */
[----:B------:R-:W-:Y:S01]  /*43130*/  IMAD.MOV.U32 R17, RZ, RZ, R6 ;  /* 0x000000ffff117224 */ /* 0x000fe200078e0006 */
[----:B------:R-:W-:Y:S01]  /*43140*/  STL.64 [R1+0x2d8], R18 ;  /* 0x0002d81201007387 */ /* 0x000fe20000100a00 */
[C---:B---3--:R-:W-:Y:S03]  /*43150*/  HMMA.16816.F32.BF16 R4, R20.reuse, R4, R24 ;  /* 0x000000041404723c */ /* 0x048fe60000041818 */
[----:B------:R-:W2:Y:S01]  /*43160*/  LDL.LU.64 R26, [R1+0x46f0] ;  /* 0x0046f000011a7983 */ /* 0x000ea20000300a00 */
[----:B------:R-:W2:Y:S11]  /*43170*/  LDL.LU.64 R24, [R1+0x46e8] ;  /* 0x0046e80001187983 */ /* 0x000eb60000300a00 */
[----:B------:R-:W-:Y:S08]  /*43180*/  @!UPT UIADD3 URZ, URZ, URZ, URZ ;  /* 0x0000003f3f3ff290 */ /* 0x000ff0000fffe03f */
[----:B------:R0:W-:Y:S01]  /*43190*/  STL.64 [R1+0x2f0], R4 ;  /* 0x0002f00401007387 */ /* 0x0001e20000100a00 */
[----:B------:R2:W-:Y:S03]  /*431a0*/  STL.64 [R1+0x2f8], R6 ;  /* 0x0002f80601007387 */ /* 0x0005e60000100a00 */
[----:B0-----:R-:W2:Y:S02]  /*431b0*/  LDL.LU.64 R4, [R1+0x46e0] ;  /* 0x0046e00001047983 */ /* 0x001ea40000300a00 */
[C---:B--2---:R-:W-:Y:S02]  /*431c0*/  HMMA.16816.F32.BF16 R4, R20.reuse, R4, R24 ;  /* 0x000000041404723c */ /* 0x044fe40000041818 */
[----:B------:R-:W2:Y:S01]  /*431d0*/  LDL.LU.64 R26, [R1+0x46d8] ;  /* 0x0046d800011a7983 */ /* 0x000ea20000300a00 */
[----:B------:R-:W2:Y:S11]  /*431e0*/  LDL.LU.64 R24, [R1+0x46d0] ;  /* 0x0046d00001187983 */ /* 0x000eb60000300a00 */
[----:B------:R-:W-:Y:S09]  /*431f0*/  @!UPT UIADD3 URZ, URZ, URZ, URZ ;  /* 0x0000003f3f3ff290 */ /* 0x000ff2000fffe03f */
[----:B------:R0:W-:Y:S01]  /*43200*/  STL.64 [R1+0x300], R4 ;  /* 0x0003000401007387 */ /* 0x0001e20000100a00 */
[----:B------:R2:W-:Y:S03]  /*43210*/  STL.64 [R1+0x308], R6 ;  /* 0x0003080601007387 */ /* 0x0005e60000100a00 */
[----:B0-----:R-:W2:Y:S02]  /*43220*/  LDL.LU.64 R4, [R1+0x46c8] ;  /* 0x0046c80001047983 */ /* 0x001ea40000300a00 */
[C---:B--2---:R-:W-:Y:S02]  /*43230*/  HMMA.16816.F32.BF16 R4, R20.reuse, R4, R24 ;  /* 0x000000041404723c */ /* 0x044fe40000041818 */
[----:B------:R-:W2:Y:S01]  /*43240*/  LDL.LU.64 R26, [R1+0x46c0] ;  /* 0x0046c000011a7983 */ /* 0x000ea20000300a00 */
[----:B------:R-:W3:Y:S11]  /*43250*/  LDL.LU.64 R24, [R1+0x46b8] ;  /* 0x0046b80001187983 */ /* 0x000ef60000300a00 */
[----:B------:R-:W-:Y:S09]  /*43260*/  @!UPT UIADD3 URZ, URZ, URZ, URZ ;  /* 0x0000003f3f3ff290 */ /* 0x000ff2000fffe03f */
        /* <DEDUP_REMOVED lines=11> */
[----:B0-----:R-:W2:Y:S02]  /*43320*/  LDL.LU.64 R24, [R1+0x5f0] ;  /* 0x0005f00001187983 */ /* 0x001ea40000300a00 */
[----:B------:R-:W2:Y:S01]  /*43330*/  LDL.LU.64 R26, [R1+0x5f8] ;  /* 0x0005f800011a7983 */ /* 0x000ea20000300a00 */
[----:B------:R-:W-:Y:S01]  /*43340*/  LDSM.16.MT88.4 R4, [R0+0x100] ;  /* 0x000100000004783b */ /* 0x000fe20000004200 */
[C---:B--2---:R-:W-:Y:S03]  /*43350*/  HMMA.16816.F32.BF16 R8, R20.reuse, R8, R24 ;  /* 0x000000081408723c */ /* 0x044fe60000041818 */
[----:B------:R-:W2:Y:S04]  /*43360*/  LDL.LU.64 R24, [R1] ;  /* 0x0000000001187983 */ /* 0x000ea80000300a00 */
[----:B--2---:R0:W-:Y:S11]  /*43370*/  STL.64 [R1+0x4698], R24 ;  /* 0x0046981801007387 */ /* 0x0041f60000100a00 */
[----:B------:R-:W-:Y:S05]  /*43380*/  @!UPT UIADD3 URZ, URZ, URZ, URZ ;  /* 0x0000003f3f3ff290 */ /* 0x000fea000fffe03f */
[----:B------:R-:W-:Y:S02]  /*43390*/  STL.64 [R1+0x3e0], R8 ;  /* 0x0003e00801007387 */ /* 0x000fe40000100a00 */
[----:B------:R-:W-:Y:S02]  /*433a0*/  STL.64 [R1+0x3e8], R10 ;  /* 0x0003e80a01007387 */ /* 0x000fe40000100a00 */
[----:B------:R-:W1:Y:S04]  /*433b0*/  LDSM.16.MT88.4 R8, [R0+0x180] ;  /* 0x000180000008783b */ /* 0x000e680000004200 */
[----:B0-----:R-:W2:Y:S04]  /*433c0*/  LDL.LU.64 R24, [R1+0x10] ;  /* 0x0000100001187983 */ /* 0x001ea80000300a00 */
[----:B--2---:R0:W-:Y:S04]  /*433d0*/  STL.64 [R1+0x46a0], R24 ;  /* 0x0046a01801007387 */ /* 0x0041e80000100a00 */
[----:B0-----:R-:W2:Y:S01]  /*433e0*/  LDL.LU.64 R24, [R1+0x70] ;  /* 0x0000700001187983 */ /* 0x001ea20000300a00 */
[----:B-1----:R-:W-:Y:S02]  /*433f0*/  STL.64 [R1+0x4658], R10 ;  /* 0x0046580a01007387 */ /* 0x002fe40000100a00 */
[----:B------:R0:W-:Y:S02]  /*43400*/  STL.64 [R1+0x4650], R8 ;  /* 0x0046500801007387 */ /* 0x0001e40000100a00 */
[----:B0-----:R-:W3:Y:S01]  /*43410*/  LDL.LU.64 R8, [R1+0x5e0] ;  /* 0x0005e00001087983 */ /* 0x001ee20000300a00 */
[----:B------:R-:W3:Y:S02]  /*43420*/  LDL.LU.64 R10, [R1+0x5e8] ;  /* 0x0005e800010a7983 */ /* 0x000ee40000300a00 */
[C---:B---3--:R-:W-:Y:S11]  /*43430*/  HMMA.16816.F32.BF16 R8, R20.reuse, R12, R8 ;  /* 0x0000000c1408723c */ /* 0x048ff60000041808 */
[----:B------:R-:W-:Y:S11]  /*43440*/  @!UPT UIADD3 URZ, URZ, URZ, URZ ;  /* 0x0000003f3f3ff290 */ /* 0x000ff6000fffe03f */
[----:B------:R-:W-:Y:S01]  /*43450*/  @!UPT UIADD3 URZ, URZ, URZ, URZ ;  /* 0x0000003f3f3ff290 */ /* 0x000fe2000fffe03f */
[----:B------:R-:W-:Y:S01]  /*43460*/  STL.64 [R1+0x410], R8 ;  /* 0x0004100801007387 */ /* 0x000fe20000100a00 */
[----:B------:R0:W-:Y:S02]  /*43470*/  STL.64 [R1+0x418], R10 ;  /* 0x0004180a01007387 */ /* 0x0001e40000100a00 */
[----:B0-----:R-:W-:Y:S02]  /*43480*/  IMAD.MOV.U32 R11, RZ, RZ, R12 ;  /* 0x000000ffff0b7224 */ /* 0x001fe400078e000c */
[----:B------:R-:W-:Y:S02]  /*43490*/  IMAD.MOV.U32 R10, RZ, RZ, R13 ;  /* 0x000000ffff0a7224 */ /* 0x000fe400078e000d */
[----:B------:R-:W0:Y:S04]  /*434a0*/  LDSM.16.MT88.4 R12, [R3+0x2000] ;  /* 0x00200000030c783b */ /* 0x000e280000004200 */
[----:B------:R1:W-:Y:S01]  /*434b0*/  STL.64 [R1+0x4670], R10 ;  /* 0x0046700a01007387 */ /* 0x0003e20000100a00 */
[----:B------:R-:W2:Y:S03]  /*434c0*/  LDL.LU.64 R8, [R1+0x600] ;  /* 0x0006000001087983 */ /* 0x000ea60000300a00 */
[----:B-1----:R-:W2:Y:S04]  /*434d0*/  LDL.LU.64 R10, [R1+0x608] ;  /* 0x00060800010a7983 */ /* 0x002ea80000300a00 */
[----:B0-----:R-:W-:Y:S01]  /*434e0*/  STL.64 [R1+0x45c0], R14 ;  /* 0x0045c00e01007387 */ /* 0x001fe20000100a00 */
[----:B------:R0:W-:Y:S03]  /*434f0*/  STL.64 [R1+0x45b8], R12 ;  /* 0x0045b80c01007387 */ /* 0x0001e60000100a00 */
[----:B0-----:R-:W3:Y:S01]  /*43500*/  LDL.LU.64 R12, [R1+0x610] ;  /* 0x00061000010c7983 */ /* 0x001ee20000300a00 */
[----:B------:R-:W3:Y:S02]  /*43510*/  LDL.LU.64 R14, [R1+0x618] ;  /* 0x00061800010e7983 */ /* 0x000ee40000300a00 */
[C---:B---3--:R-:W-:Y:S01]  /*43520*/  HMMA.16816.F32.BF16 R12, R20.reuse, R16, R12 ;  /* 0x00000010140c723c */ /* 0x048fe2000004180c */
[----:B------:R-:W0:Y:S04]  /*43530*/  LDSM.16.MT88.4 R16, [R3+0x2080] ;  /* 0x002080000310783b */ /* 0x000e280000004200 */
[----:B0-----:R-:W-:Y:S11]  /*43540*/  STL.64 [R1+0x4538], R18 ;  /* 0x0045381201007387 */ /* 0x001ff60000100a00 */
[----:B------:R-:W-:Y:S07]  /*43550*/  @!UPT UIADD3 URZ, URZ, URZ, URZ ;  /* 0x0000003f3f3ff290 */ /* 0x000fee000fffe03f */
[----:B------:R-:W-:Y:S02]  /*43560*/  STL.64 [R1+0x400], R12 ;  /* 0x0004000c01007387 */ /* 0x000fe40000100a00 */
[----:B------:R2:W-:Y:S02]  /*43570*/  STL.64 [R1+0x408], R14 ;  /* 0x0004080e01007387 */ /* 0x0005e40000100a00 */
[----:B--2---:R-:W-:Y:S01]  /*43580*/  HMMA.16816.F32.BF16 R12, R20, R24, R8 ;  /* 0x00000018140c723c */ /* 0x004fe20000041808 */
[----:B------:R-:W0:Y:S04]  /*43590*/  LDSM.16.MT88.4 R20, [R3+0x2100] ;  /* 0x002100000314783b */ /* 0x000e280000004200 */
[----:B------:R1:W-:Y:S02]  /*435a0*/  STL.64 [R1+0x4530], R16 ;  /* 0x0045301001007387 */ /* 0x0003e40000100a00 */
[----:B------:R-:W-:-:S02]  /*435b0*/  IMAD.MOV.U32 R9, RZ, RZ, R24 ;  /* 0x000000ffff097224 */ /* 0x000fc400078e0018 */
[----:B------:R-:W-:Y:S01]  /*435c0*/  IMAD.MOV.U32 R8, RZ, RZ, R25 ;  /* 0x000000ffff087224 */ /* 0x000fe200078e0019 */
[----:B-1----:R-:W2:Y:S01]  /*435d0*/  LDL.LU.64 R16, [R1+0x20] ;  /* 0x0000200001107983 */ /* 0x002ea20000300a00 */
[----:B------:R-:W3:Y:S11]  /*435e0*/  LDL.64 R18, [R1+0x28] ;  /* 0x0000280001127983 */ /* 0x000ef60000100a00 */
[----:B------:R-:W-:Y:S01]  /*435f0*/  @!UPT UIADD3 URZ, URZ, URZ, URZ ;  /* 0x0000003f3f3ff290 */ /* 0x000fe2000fffe03f */
[----:B------:R1:W-:Y:S01]  /*43600*/  STL.64 [R1+0x3d0], R12 ;  /* 0x0003d00c01007387 */ /* 0x0003e20000100a00 */
[----:B------:R4:W-:Y:S02]  /*43610*/  STL.64 [R1+0x3d8], R14 ;  /* 0x0003d80e01007387 */ /* 0x0009e40000100a00 */
[----:B------:R-:W2:Y:S02]  /*43620*/  LDL.LU.64 R24, [R1+0x690] ;  /* 0x0006900001187983 */ /* 0x000ea40000300a00 */
[----:B------:R-:W2:Y:S01]  /*43630*/  LDL.LU.64 R26, [R1+0x698] ;  /* 0x00069800011a7983 */ /* 0x000ea20000300a00 */
[----:B-1----:R-:W3:Y:S01]  /*43640*/  LDL.LU.64 R12, [R1+0x680] ;  /* 0x00068000010c7983 */ /* 0x002ee20000300a00 */
[----:B----4-:R-:W3:Y:S03]  /*43650*/  LDL.LU.64 R14, [R1+0x688] ;  /* 0x00068800010e7983 */ /* 0x010ee60000300a00 */
[----:B0-----:R0:W-:Y:S01]  /*43660*/  STL.64 [R1+0x44d8], R22 ;  /* 0x0044d81601007387 */ /* 0x0011e20000100a00 */
[----:B------:R1:W-:Y:S03]  /*43670*/  STL.64 [R1+0x44d0], R20 ;  /* 0x0044d01401007387 */ /* 0x0003e60000100a00 */
[----:B0-----:R-:W4:Y:S01]  /*43680*/  LDL R22, [R1+0x78] ;  /* 0x0000780001167983 */ /* 0x001f220000100800 */
[----:B-1----:R-:W-:-:S02]  /*43690*/  IMAD.MOV.U32 R20, RZ, RZ, R9 ;  /* 0x000000ffff147224 */ /* 0x002fc400078e0009 */
[----:B------:R-:W-:Y:S01]  /*436a0*/  IMAD.MOV.U32 R21, RZ, RZ, R8 ;  /* 0x000000ffff157224 */ /* 0x000fe200078e0008 */
[----:B------:R-:W4:Y:S01]  /*436b0*/  LDL R23, [R1+0x7c] ;  /* 0x00007c0001177983 */ /* 0x000f220000100800 */
[----:B------:R-:W3:Y:S02]  /*436c0*/  LDL.LU.64 R8, [R1+0x580] ;  /* 0x0005800001087983 */ /* 0x000ee40000300a00 */
[----:B------:R-:W3:Y:S01]  /*436d0*/  LDL.LU.64 R10, [R1+0x588] ;  /* 0x00058800010a7983 */ /* 0x000ee20000300a00 */
[C---:B--2---:R-:W-:Y:S01]  /*436e0*/  HMMA.16816.F32.BF16 R24, R4.reuse, R16, R24 ;  /* 0x000000100418723c */ /* 0x044fe20000041818 */
[----:B---3--:R-:W-:Y:S01]  /*436f0*/  STL.64 [R1+0x4690], R10 ;  /* 0x0046900a01007387 */ /* 0x008fe20000100a00 */
[----:B------:R0:W-:Y:S03]  /*43700*/  STL.64 [R1+0x4688], R8 ;  /* 0x0046880801007387 */ /* 0x0001e60000100a00 */
[----:B0-----:R-:W2:Y:S01]  /*43710*/  LDL.LU.64 R8, [R1+0x670] ;  /* 0x0006700001087983 */ /* 0x001ea20000300a00 */
[----:B------:R-:W2:Y:S02]  /*43720*/  LDL.LU.64 R10, [R1+0x678] ;  /* 0x00067800010a7983 */ /* 0x000ea40000300a00 */
[----:B----4-:R-:W-:Y:S02]  /*43730*/  STL.64 [R1+0x4668], R22 ;  /* 0x0046681601007387 */ /* 0x010fe40000100a00 */
[----:B------:R0:W-:Y:S02]  /*43740*/  STL.64 [R1+0x4660], R20 ;  /* 0x0046601401007387 */ /* 0x0001e40000100a00 */
[----:B0-----:R-:W3:Y:S01]  /*43750*/  LDL.LU.64 R20, [R1+0x660] ;  /* 0x0006600001147983 */ /* 0x001ee20000300a00 */
[----:B------:R-:W3:Y:S10]  /*43760*/  LDL.LU.64 R22, [R1+0x668] ;  /* 0x0006680001167983 */ /* 0x000ef40000300a00 */
[----:B------:R0:W-:Y:S02]  /*43770*/  STL.64 [R1+0x3c0], R24 ;  /* 0x0003c01801007387 */ /* 0x0001e40000100a00 */
[----:B------:R-:W-:Y:S01]  /*43780*/  STL.64 [R1+0x3c8], R26 ;  /* 0x0003c81a01007387 */ /* 0x000fe20000100a00 */
[----:B0-----:R-:W4:Y:S02]  /*43790*/  LDL.LU.64 R24, [R1+0x46a0] ;  /* 0x0046a00001187983 */ /* 0x001f240000300a00 */
[C---:B----4-:R-:W-:Y:S11]  /*437a0*/  HMMA.16816.F32.BF16 R12, R4.reuse, R24, R12 ;  /* 0x00000018040c723c */ /* 0x050ff6000004180c */
[----:B------:R-:W-:Y:S11]  /*437b0*/  @!UPT UIADD3 URZ, URZ, URZ, URZ ;  /* 0x0000003f3f3ff290 */ /* 0x000ff6000fffe03f */
[----:B------:R-:W-:Y:S01]  /*437c0*/  @!UPT UIADD3 URZ, URZ, URZ, URZ ;  /* 0x0000003f3f3ff290 */ /* 0x000fe2000fffe03f */
[----:B------:R0:W-:Y:S01]  /*437d0*/  STL.64 [R1+0x3b0], R12 ;  /* 0x0003b00c01007387 */ /* 0x0001e20000100a00 */
[----:B------:R1:W-:Y:S02]  /*437e0*/  STL.64 [R1+0x3b8], R14 ;  /* 0x0003b80e01007387 */ /* 0x0003e40000100a00 */
[----:B0-----:R-:W-:Y:S02]  /*437f0*/  IMAD.MOV.U32 R13, RZ, RZ, R24 ;  /* 0x000000ffff0d7224 */ /* 0x001fe400078e0018 */
[----:B------:R-:W-:Y:S02]  /*43800*/  IMAD.MOV.U32 R12, RZ, RZ, R25 ;  /* 0x000000ffff0c7224 */ /* 0x000fe400078e0019 */
[----:B------:R-:W2:Y:S02]  /*43810*/  LDL.LU.64 R24, [R1+0x4698] ;  /* 0x0046980001187983 */ /* 0x000ea40000300a00 */
[----:B--2---:R-:W-:Y:S01]  /*43820*/  HMMA.16816.F32.BF16 R8, R4, R24, R8 ;  /* 0x000000180408723c */ /* 0x004fe20000041808 */
[----:B-1----:R-:W-:-:S02]  /*43830*/  IMAD.MOV.U32 R15, RZ, RZ, R24 ;  /* 0x000000ffff0f7224 */ /* 0x002fc400078e0018 */
[----:B------:R-:W-:Y:S11]  /*43840*/  IMAD.MOV.U32 R14, RZ, RZ, R25 ;  /* 0x000000ffff0e7224 */ /* 0x000ff600078e0019 */
[----:B------:R-:W-:Y:S09]  /*43850*/  @!UPT UIADD3 URZ, URZ, URZ, URZ ;  /* 0x0000003f3f3ff290 */ /* 0x000ff2000fffe03f */
[----:B------:R-:W-:Y:S01]  /*43860*/  STL.64 [R1+0x3a0], R8 ;  /* 0x0003a00801007387 */ /* 0x000fe20000100a00 */
[----:B------:R0:W-:Y:S03]  /*43870*/  STL.64 [R1+0x3a8], R10 ;  /* 0x0003a80a01007387 */ /* 0x0001e60000100a00 */
[----:B0-----:R-:W2:Y:S01]  /*43880*/  LDL.LU.64 R10, [R1+0x4690] ;  /* 0x00469000010a7983 */ /* 0x001ea20000300a00 */
[----:B------:R-:W2:Y:S02]  /*43890*/  LDL.LU.64 R8, [R1+0x4688] ;  /* 0x0046880001087983 */ /* 0x000ea40000300a00 */
[----:B------:R-:W4:Y:S02]  /*438a0*/  LDL.LU.64 R26, [R1+0x4680] ;  /* 0x00468000011a7983 */ /* 0x000f240000300a00 */
[----:B------:R-:W3:Y:S02]  /*438b0*/  LDL.LU.64 R24, [R1+0x4678] ;  /* 0x0046780001187983 */ /* 0x000ee40000300a00 */
[----:B---3--:R-:W-:Y:S11]  /*438c0*/  HMMA.16816.F32.BF16 R20, R4, R24, R20 ;  /* 0x000000180414723c */ /* 0x008ff60000041814 */
[----:B------:R-:W-:Y:S11]  /*438d0*/  @!UPT UIADD3 URZ, URZ, URZ, URZ ;  /* 0x0000003f3f3ff290 */ /* 0x000ff6000fffe03f */
[----:B------:R-:W-:Y:S01]  /*438e0*/  @!UPT UIADD3 URZ, URZ, URZ, URZ ;  /* 0x0000003f3f3ff290 */ /* 0x000fe2000fffe03f */
[----:B------:R0:W-:Y:S01]  /*438f0*/  STL.64 [R1+0x390], R20 ;  /* 0x0003901401007387 */ /* 0x0001e20000100a00 */
[----:B------:R1:W-:Y:S03]  /*43900*/  STL.64 [R1+0x398], R22 ;  /* 0x0003981601007387 */ /* 0x0003e60000100a00 */
[----:B0-----:R-:W3:Y:S01]  /*43910*/  LDL.LU.64 R20, [R1+0x550] ;  /* 0x0005500001147983 */ /* 0x001ee20000300a00 */
[----:B-1----:R-:W3:Y:S02]  /*43920*/  LDL.LU.64 R22, [R1+0x558] ;  /* 0x0005580001167983 */ /* 0x002ee40000300a00 */
[----:B----4-:R-:W-:Y:S02]  /*43930*/  STL.64 [R1+0x4610], R26 ;  /* 0x0046101a01007387 */ /* 0x010fe40000100a00 */
[----:B------:R0:W-:Y:S02]  /*43940*/  STL.64 [R1+0x4608], R24 ;  /* 0x0046081801007387 */ /* 0x0001e40000100a00 */
[----:B0-----:R-:W-:-:S02]  /*43950*/  IMAD.MOV.U32 R24, RZ, RZ, R15 ;  /* 0x000000ffff187224 */ /* 0x001fc400078e000f */
[----:B------:R-:W-:-:S05]  /*43960*/  IMAD.MOV.U32 R25, RZ, RZ, R14 ;  /* 0x000000ffff197224 */ /* 0x000fca00078e000e */
[----:B------:R0:W-:Y:S04]  /*43970*/  STL.64 [R1+0x4628], R24 ;  /* 0x0046281801007387 */ /* 0x0001e80000100a00 */
[----:B0-----:R-:W2:Y:S02]  /*43980*/  LDL.LU.64 R24, [R1+0x30] ;  /* 0x0000300001187983 */ /* 0x001ea40000300a00 */
[----:B--2---:R-:W-:Y:S11]  /*43990*/  HMMA.16816.F32.BF16 R8, R4, R24, R8 ;  /* 0x000000180408723c */ /* 0x004ff60000041808 */
[----:B------:R-:W-:Y:S11]  /*439a0*/  @!UPT UIADD3 URZ, URZ, URZ, URZ ;  /* 0x0000003f3f3ff290 */ /* 0x000ff6000fffe03f */
[----:B------:R-:W-:Y:S01]  /*439b0*/  @!UPT UIADD3 URZ, URZ, URZ, URZ ;  /* 0x0000003f3f3ff290 */ /* 0x000fe2000fffe03f */
[----:B------:R0:W-:Y:S01]  /*439c0*/  STL.64 [R1+0x380], R8 ;  /* 0x0003800801007387 */ /* 0x0001e20000100a00 */
[----:B------:R1:W-:Y:S02]  /*439d0*/  STL.64 [R1+0x388], R10 ;  /* 0x0003880a01007387 */ /* 0x0003e40000100a00 */
[----:B0-----:R-:W-:Y:S02]  /*439e0*/  IMAD.MOV.U32 R9, RZ, RZ, R24 ;  /* 0x000000ffff097224 */ /* 0x001fe400078e0018 */
[----:B------:R-:W-:Y:S02]  /*439f0*/  IMAD.MOV.U32 R8, RZ, RZ, R25 ;  /* 0x000000ffff087224 */ /* 0x000fe400078e0019 */
[----:B------:R-:W-:Y:S02]  /*43a00*/  IMAD.MOV.U32 R24, RZ, RZ, R13 ;  /* 0x000000ffff187224 */ /* 0x000fe400078e000d */
[----:B------:R-:W-:Y:S01]  /*43a10*/  IMAD.MOV.U32 R25, RZ, RZ, R12 ;  /* 0x000000ffff197224 */ /* 0x000fe200078e000c */
[----:B-1----:R-:W2:Y:S04]  /*43a20*/  LDL.LU.64 R10, [R1+0x4670] ;  /* 0x00467000010a7983 */ /* 0x002ea80000300a00 */
[----:B------:R0:W-:Y:S04]  /*43a30*/  STL.64 [R1+0x4640], R24 ;  /* 0x0046401801007387 */ /* 0x0001e80000100a00 */
[----:B0-----:R-:W4:Y:S01]  /*43a40*/  LDL.LU.64 R24, [R1+0x60] ;  /* 0x0000600001187983 */ /* 0x001f220000300a00 */
[----:B------:R-:W2:Y:S02]  /*43a50*/  LDL.LU.64 R12, [R1+0x450] ;  /* 0x00045000010c7983 */ /* 0x000ea40000300a00 */
[----:B------:R-:W2:Y:S02]  /*43a60*/  LDL.LU.64 R14, [R1+0x458] ;  /* 0x00045800010e7983 */ /* 0x000ea40000300a00 */
[----:B--2---:R-:W-:Y:S01]  /*43a70*/  STL.64 [R1+0x45d0], R14 ;  /* 0x0045d00e01007387 */ /* 0x004fe20000100a00 */
[----:B------:R0:W-:Y:S02]  /*43a80*/  STL.64 [R1+0x45c8], R12 ;  /* 0x0045c80c01007387 */ /* 0x0001e40000100a00 */
[----:B0-----:R-:W-:-:S02]  /*43a90*/  IMAD.MOV.U32 R12, RZ, RZ, R11 ;  /* 0x000000ffff0c7224 */ /* 0x001fc400078e000b */
[----:B------:R-:W-:-:S07]  /*43aa0*/  IMAD.MOV.U32 R13, RZ, RZ, R10 ;  /* 0x000000ffff0d7224 */ /* 0x000fce00078e000a */
[----:B---3--:R-:W-:Y:S11]  /*43ab0*/  HMMA.16816.F32.BF16 R20, R4, R12, R20 ;  /* 0x0000000c0414723c */ /* 0x008ff60000041814 */
[----:B------:R-:W-:Y:S11]  /*43ac0*/  @!UPT UIADD3 URZ, URZ, URZ, URZ ;  /* 0x0000003f3f3ff290 */ /* 0x000ff6000fffe03f */
[----:B------:R-:W-:Y:S01]  /*43ad0*/  @!UPT UIADD3 URZ, URZ, URZ, URZ ;  /* 0x0000003f3f3ff290 */ /* 0x000fe2000fffe03f */
[----:B------:R-:W-:Y:S01]  /*43ae0*/  STL.64 [R1+0x370], R20 ;  /* 0x0003701401007387 */ /* 0x000fe20000100a00 */
[----:B------:R0:W-:Y:S03]  /*43af0*/  STL.64 [R1+0x378], R22 ;  /* 0x0003781601007387 */ /* 0x0001e60000100a00 */
[----:B0-----:R-:W2:Y:S01]  /*43b00*/  LDL.LU.64 R22, [R1+0x4668] ;  /* 0x0046680001167983 */ /* 0x001ea20000300a00 */
[----:B------:R-:W3:Y:S02]  /*43b10*/  LDL.LU.64 R20, [R1+0x4660] ;  /* 0x0046600001147983 */ /* 0x000ee40000300a00 */
[----:B------:R0:W-:Y:S02]  /*43b20*/  STL.64 [R1+0x45e8], R12 ;  /* 0x0045e80c01007387 */ /* 0x0001e40000100a00 */
[----:B0-----:R-:W-:Y:S02]  /*43b30*/  IMAD.MOV.U32 R12, RZ, RZ, R9 ;  /* 0x000000ffff0c7224 */ /* 0x001fe400078e0009 */
[----:B------:R-:W-:-:S02]  /*43b40*/  IMAD.MOV.U32 R13, RZ, RZ, R8 ;  /* 0x000000ffff0d7224 */ /* 0x000fc400078e0008 */
[----:B------:R-:W3:Y:S01]  /*43b50*/  LDL.LU.64 R8, [R1+0x500] ;  /* 0x0005000001087983 */ /* 0x000ee20000300a00 */
[----:B------:R-:W3:Y:S02]  /*43b60*/  LDL.LU.64 R10, [R1+0x508] ;  /* 0x00050800010a7983 */ /* 0x000ee40000300a00 */
[----:B------:R0:W-:Y:S02]  /*43b70*/  STL.64 [R1+0x4600], R12 ;  /* 0x0046000c01007387 */ /* 0x0001e40000100a00 */
[----:B0-----:R-:W2:Y:S01]  /*43b80*/  LDL.LU.64 R12, [R1+0x540] ;  /* 0x00054000010c7983 */ /* 0x001ea20000300a00 */
[----:B------:R-:W2:Y:S02]  /*43b90*/  LDL.LU.64 R14, [R1+0x548] ;  /* 0x00054800010e7983 */ /* 0x000ea40000300a00 */
[----:B----4-:R-:W-:Y:S02]  /*43ba0*/  IMAD.MOV.U32 R29, RZ, RZ, R24 ;  /* 0x000000ffff1d7224 */ /* 0x010fe400078e0018 */
[----:B------:R-:W-:Y:S01]  /*43bb0*/  IMAD.MOV.U32 R28, RZ, RZ, R25 ;  /* 0x000000ffff1c7224 */ /* 0x000fe200078e0019 */
[C---:B--2---:R-:W-:Y:S11]  /*43bc0*/  HMMA.16816.F32.BF16 R12, R4.reuse, R24, R12 ;  /* 0x00000018040c723c */ /* 0x044ff6000004180c */
[----:B------:R-:W-:Y:S11]  /*43bd0*/  @!UPT UIADD3 URZ, URZ, URZ, URZ ;  /* 0x0000003f3f3ff290 */ /* 0x000ff6000fffe03f */
[----:B------:R-:W-:Y:S01]  /*43be0*/  @!UPT UIADD3 URZ, URZ, URZ, URZ ;  /* 0x0000003f3f3ff290 */ /* 0x000fe2000fffe03f */
[----:B------:R0:W-:Y:S01]  /*43bf0*/  STL.64 [R1+0x360], R12 ;  /* 0x0003600c01007387 */ /* 0x0001e20000100a00 */
[----:B------:R1:W-:Y:S02]  /*43c00*/  STL.64 [R1+0x368], R14 ;  /* 0x0003680e01007387 */ /* 0x0003e40000100a00 */
[----:B------:R-:W2:Y:S02]  /*43c10*/  LDL.LU.64 R24, [R1+0x590] ;  /* 0x0005900001187983 */ /* 0x000ea40000300a00 */
[----:B------:R-:W2:Y:S01]  /*43c20*/  LDL.LU.64 R26, [R1+0x598] ;  /* 0x00059800011a7983 */ /* 0x000ea20000300a00 */
[----:B0-----:R-:W4:Y:S01]  /*43c30*/  LDL.LU.64 R12, [R1+0x4e0] ;  /* 0x0004e000010c7983 */ /* 0x001f220000300a00 */
[----:B-1----:R-:W2:Y:S01]  /*43c40*/  LDL.LU.64 R14, [R1+0x4e8] ;  /* 0x0004e800010e7983 */ /* 0x002ea20000300a00 */
[----:B---3--:R-:W-:Y:S02]  /*43c50*/  HMMA.16816.F32.BF16 R4, R4, R20, R8 ;  /* 0x000000140404723c */ /* 0x008fe40000041808 */
[----:B--2---:R-:W-:Y:S01]  /*43c60*/  STL.64 [R1+0x4620], R14 ;  /* 0x0046200e01007387 */ /* 0x004fe20000100a00 */
[----:B----4-:R0:W-:Y:S03]  /*43c70*/  STL.64 [R1+0x4618], R12 ;  /* 0x0046180c01007387 */ /* 0x0101e60000100a00 */
[----:B0-----:R-:W2:Y:S01]  /*43c80*/  LDL.LU.64 R12, [R1+0x4f0] ;  /* 0x0004f000010c7983 */ /* 0x001ea20000300a00 */
[----:B------:R-:W3:Y:S03]  /*43c90*/  LDL.LU.64 R14, [R1+0x4f8] ;  /* 0x0004f800010e7983 */ /* 0x000ee60000300a00 */
[----:B---3--:R-:W-:Y:S01]  /*43ca0*/  STL.64 [R1+0x4638], R14 ;  /* 0x0046380e01007387 */ /* 0x008fe20000100a00 */
[----:B--2---:R0:W-:Y:S03]  /*43cb0*/  STL.64 [R1+0x4630], R12 ;  /* 0x0046300c01007387 */ /* 0x0041e60000100a00 */
[----:B0-----:R-:W2:Y:S01]  /*43cc0*/  LDL.LU.64 R12, [R1+0x530] ;  /* 0x00053000010c7983 */ /* 0x001ea20000300a00 */
[----:B------:R-:W2:Y:S02]  /*43cd0*/  LDL.LU.64 R14, [R1+0x538] ;  /* 0x00053800010e7983 */ /* 0x000ea40000300a00 */
[----:B------:R-:W3:Y:S02]  /*43ce0*/  LDL.LU.64 R10, [R1+0x4658] ;  /* 0x00465800010a7983 */ /* 0x000ee40000300a00 */
[----:B------:R-:W3:Y:S04]  /*43cf0*/  LDL.LU.64 R8, [R1+0x4650] ;  /* 0x0046500001087983 */ /* 0x000ee80000300a00 */
[----:B------:R-:W-:Y:S01]  /*43d00*/  STL.64 [R1+0x340], R4 ;  /* 0x0003400401007387 */ /* 0x000fe20000100a00 */
[----:B------:R0:W-:Y:S02]  /*43d10*/  STL.64 [R1+0x348], R6 ;  /* 0x0003480601007387 */ /* 0x0001e40000100a00 */
[----:B0-----:R-:W-:-:S02]  /*43d20*/  IMAD.MOV.U32 R6, RZ, RZ, R29 ;  /* 0x000000ffff067224 */ /* 0x001fc400078e001d */
[----:B------:R-:W-:Y:S01]  /*43d30*/  IMAD.MOV.U32 R7, RZ, RZ, R28 ;  /* 0x000000ffff077224 */ /* 0x000fe200078e001c */
[----:B------:R-:W4:Y:S01]  /*43d40*/  LDL.LU R29, [R1+0x464c] ;  /* 0x00464c00011d7983 */ /* 0x000f220000300800 */
[----:B------:R-:W2:Y:S02]  /*43d50*/  LDL.LU R28, [R1+0x4648] ;  /* 0x00464800011c7983 */ /* 0x000ea40000300800 */
[----:B------:R-:W-:Y:S02]  /*43d60*/  STL.64 [R1+0x45e0], R22 ;  /* 0x0045e01601007387 */ /* 0x000fe40000100a00 */
[----:B------:R0:W-:Y:S02]  /*43d70*/  STL.64 [R1+0x45d8], R20 ;  /* 0x0045d81401007387 */ /* 0x0001e40000100a00 */
[----:B0-----:R-:W2:Y:S01]  /*43d80*/  LDL.LU.64 R20, [R1+0x440] ;  /* 0x0004400001147983 */ /* 0x001ea20000300a00 */
[----:B------:R-:W2:Y:S02]  /*43d90*/  LDL.LU.64 R22, [R1+0x448] ;  /* 0x0004480001167983 */ /* 0x000ea40000300a00 */
[----:B------:R-:W-:-:S02]  /*43da0*/  IMAD.MOV.U32 R4, RZ, RZ, R6 ;  /* 0x000000ffff047224 */ /* 0x000fc400078e0006 */
[----:B------:R-:W-:Y:S01]  /*43db0*/  IMAD.MOV.U32 R5, RZ, RZ, R7 ;  /* 0x000000ffff057224 */ /* 0x000fe200078e0007 */
[C---:B---3--:R-:W-:Y:S01]  /*43dc0*/  HMMA.16816.F32.BF16 R24, R8.reuse, R16, R24 ;  /* 0x000000100818723c */ /* 0x048fe20000041818 */
[----:B--2---:R-:W-:Y:S01]  /*43dd0*/  STL.64 [R1+0x45f8], R22 ;  /* 0x0045f81601007387 */ /* 0x004fe20000100a00 */
[----:B------:R0:W-:Y:S03]  /*43de0*/  STL.64 [R1+0x45f0], R20 ;  /* 0x0045f01401007387 */ /* 0x0001e60000100a00 */
[----:B0-----:R-:W2:Y:S01]  /*43df0*/  LDL.LU.64 R20, [R1+0x430] ;  /* 0x0004300001147983 */ /* 0x001ea20000300a00 */
[----:B------:R-:W2:Y:S02]  /*43e00*/  LDL.LU.64 R22, [R1+0x438] ;  /* 0x0004380001167983 */ /* 0x000ea40000300a00 */
[----:B------:R-:W3:Y:S02]  /*43e10*/  LDL R6, [R1+0x68] ;  /* 0x0000680001067983 */ /* 0x000ee40000100800 */
[----:B------:R-:W3:Y:S11]  /*43e20*/  LDL R7, [R1+0x6c] ;  /* 0x00006c0001077983 */ /* 0x000ef60000100800 */
[----:B------:R-:W-:Y:S02]  /*43e30*/  @!UPT UIADD3 URZ, URZ, URZ, URZ ;  /* 0x0000003f3f3ff290 */ /* 0x000fe4000fffe03f */
[----:B------:R0:W-:Y:S01]  /*43e40*/  STL.64 [R1+0x330], R24 ;  /* 0x0003301801007387 */ /* 0x0001e20000100a00 */
[----:B------:R1:W-:Y:S03]  /*43e50*/  STL.64 [R1+0x338], R26 ;  /* 0x0003381a01007387 */ /* 0x0003e60000100a00 */
[----:B0-----:R-:W1:Y:S02]  /*43e60*/  LDL.LU.64 R24, [R1+0x4640] ;  /* 0x0046400001187983 */ /* 0x001e640000300a00 */
[C---:B-1----:R-:W-:Y:S02]  /*43e70*/  HMMA.16816.F32.BF16 R24, R8.reuse, R24, R12 ;  /* 0x000000180818723c */ /* 0x042fe4000004180c */
        /* <DEDUP_REMOVED lines=8> */
[----:B------:R-:W2:Y:S11]  /*43f00*/  LDL.LU.64 R12, [R1+0x4618] ;  /* 0x00461800010c7983 */ /* 0x000eb60000300a00 */
[----:B------:R-:W-:Y:S09]  /*43f10*/  @!UPT UIADD3 URZ, URZ, URZ, URZ ;  /* 0x0000003f3f3ff290 */ /* 0x000ff2000fffe03f */
[----:B------:R-:W-:Y:S01]  /*43f20*/  STL.64 [R1+0x3f0], R24 ;  /* 0x0003f01801007387 */ /* 0x000fe20000100a00 */
[----:B------:R0:W-:Y:S03]  /*43f30*/  STL.64 [R1+0x3f8], R26 ;  /* 0x0003f81a01007387 */ /* 0x0001e60000100a00 */
[----:B0-----:R-:W2:Y:S01]  /*43f40*/  LDL.LU.64 R26, [R1+0x4610] ;  /* 0x00461000011a7983 */ /* 0x001ea20000300a00 */
[----:B------:R-:W2:Y:S02]  /*43f50*/  LDL.LU.64 R24, [R1+0x4608] ;  /* 0x0046080001187983 */ /* 0x000ea40000300a00 */
[C---:B--2---:R-:W-:Y:S11]  /*43f60*/  HMMA.16816.F32.BF16 R12, R8.reuse, R24, R12 ;  /* 0x00000018080c723c */ /* 0x044ff6000004180c */
[----:B------:R-:W-:Y:S11]  /*43f70*/  @!UPT UIADD3 URZ, URZ, URZ, URZ ;  /* 0x0000003f3f3ff290 */ /* 0x000ff6000fffe03f */
[----:B------:R-:W-:Y:S01]  /*43f80*/  @!UPT UIADD3 URZ, URZ, URZ, URZ ;  /* 0x0000003f3f3ff290 */ /* 0x000fe2000fffe03f */
[----:B------:R0:W-:Y:S01]  /*43f90*/  STL.64 [R1+0x420], R12 ;  /* 0x0004200c01007387 */ /* 0x0001e20000100a00 */
[----:B------:R-:W-:Y:S03]  /*43fa0*/  STL.64 [R1+0x428], R14 ;  /* 0x0004280e01007387 */ /* 0x000fe60000100a00 */
[----:B0-----:R-:W2:Y:S01]  /*43fb0*/  LDL.LU.64 R12, [R1+0x4600] ;  /* 0x00460000010c7983 */ /* 0x001ea20000300a00 */
[----:B------:R0:W-:Y:S02]  /*43fc0*/  STL.64 [R1+0x4580], R26 ;  /* 0x0045801a01007387 */ /* 0x0001e40000100a00 */
[----:B------:R-:W3:Y:S01]  /*43fd0*/  LDL.LU.64 R24, [R1+0x460] ;  /* 0x0004600001187983 */ /* 0x000ee20000300a00 */
[----:B0-----:R-:W3:Y:S01]  /*43fe0*/  LDL.LU.64 R26, [R1+0x468] ;  /* 0x00046800011a7983 */ /* 0x001ee20000300a00 */
[C---:B--2---:R-:W-:Y:S03]  /*43ff0*/  HMMA.16816.F32.BF16 R12, R8.reuse, R12, R20 ;  /* 0x0000000c080c723c */ /* 0x044fe60000041814 */
        /* <DEDUP_REMOVED lines=17> */
[----:B------:R-:W-:Y:S01]  /*44110*/  STL.64 [R1+0x450], R12 ;  /* 0x0004500c01007387 */ /* 0x000fe20000100a00 */
[----:B------:R0:W-:Y:S03]  /*44120*/  STL.64 [R1+0x458], R14 ;  /* 0x0004580e01007387 */ /* 0x0001e60000100a00 */
[----:B0-----:R-:W2:Y:S01]  /*44130*/  LDL.LU.64 R14, [R1+0x45c0] ;  /* 0x0045c000010e7983 */ /* 0x001ea20000300a00 */
[----:B------:R-:W2:Y:S02]  /*44140*/  LDL.LU.64 R12, [R1+0x45b8] ;  /* 0x0045b800010c7983 */ /* 0x000ea40000300a00 */
[----:B---3--:R0:W-:Y:S02]  /*44150*/  STL.64 [R1+0x45b0], R6 ;  /* 0x0045b00601007387 */ /* 0x0081e40000100a00 */
[----:B0-----:R-:W-:Y:S01]  /*44160*/  HMMA.16816.F32.BF16 R4, R8, R20, R24 ;  /* 0x000000140804723c */ /* 0x001fe20000041818 */
[----:B------:R0:W-:Y:S01]  /*44170*/  STL.64 [R1+0x4540], R22 ;  /* 0x0045401601007387 */ /* 0x0001e20000100a00 */
[----:B------:R-:W3:Y:S11]  /*44180*/  LDL.LU R20, [R1+0x160] ;  /* 0x0001600001147983 */ /* 0x000ef60000300800 */
[----:B------:R-:W-:Y:S10]  /*44190*/  @!UPT UIADD3 URZ, URZ, URZ, URZ ;  /* 0x0000003f3f3ff290 */ /* 0x000ff4000fffe03f */
[----:B------:R1:W-:Y:S01]  /*441a0*/  STL.64 [R1+0x460], R4 ;  /* 0x0004600401007387 */ /* 0x0003e20000100a00 */
[----:B------:R4:W-:Y:S02]  /*441b0*/  STL.64 [R1+0x468], R6 ;  /* 0x0004680601007387 */ /* 0x0009e40000100a00 */
[----:B------:R-:W3:Y:S02]  /*441c0*/  LDL.LU R21, [R1+0x164] ;  /* 0x0001640001157983 */ /* 0x000ee40000300800 */
[----:B0-----:R-:W2:Y:S01]  /*441d0*/  LDL.LU R22, [R1+0x168] ;  /* 0x0001680001167983 */ /* 0x001ea20000300800 */
[----:B------:R-:W2:Y:S04]  /*441e0*/  LDL.LU R23, [R1+0x16c] ;  /* 0x00016c0001177983 */ /* 0x000ea80000300800 */
[----:B-1----:R-:W2:Y:S01]  /*441f0*/  LDL.LU R4, [R1+0x1c0] ;  /* 0x0001c00001047983 */ /* 0x002ea20000300800 */
[----:B------:R-:W2:Y:S02]  /*44200*/  LDL.LU R5, [R1+0x1c4] ;  /* 0x0001c40001057983 */ /* 0x000ea40000300800 */
[----:B----4-:R-:W4:Y:S02]  /*44210*/  LDL.LU R6, [R1+0x1c8] ;  /* 0x0001c80001067983 */ /* 0x010f240000300800 */
[----:B------:R-:W4:Y:S01]  /*44220*/  LDL.LU R7, [R1+0x1cc] ;  /* 0x0001cc0001077983 */ /* 0x000f220000300800 */
[----:B------:R-:W2:Y:S04]  /*44230*/  LDL.64 R26, [R1+0x8] ;  /* 0x00000800011a7983 */ /* 0x000ea80000100a00 */
[----:B--2---:R0:W-:Y:S04]  /*44240*/  STL.64 [R1+0x4598], R26 ;  /* 0x0045981a01007387 */ /* 0x0041e80000100a00 */
[----:B0-----:R-:W2:Y:S04]  /*44250*/  LDL R26, [R1+0x18] ;  /* 0x00001800011a7983 */ /* 0x001ea80000100800 */
[----:B------:R-:W2:Y:S01]  /*44260*/  LDL R27, [R1+0x1c] ;  /* 0x00001c00011b7983 */ /* 0x000ea20000100800 */
[----:B------:R-:W-:Y:S02]  /*44270*/  STL.64 [R1+0x4550], R22 ;  /* 0x0045501601007387 */ /* 0x000fe40000100a00 */
[----:B---3--:R0:W-:Y:S02]  /*44280*/  STL.64 [R1+0x4548], R20 ;  /* 0x0045481401007387 */ /* 0x0081e40000100a00 */
[----:B0-----:R-:W3:Y:S01]  /*44290*/  LDL.LU R20, [R1+0x170] ;  /* 0x0001700001147983 */ /* 0x001ee20000300800 */
[----:B------:R-:W3:Y:S02]  /*442a0*/  LDL.LU R21, [R1+0x174] ;  /* 0x0001740001157983 */ /* 0x000ee40000300800 */
[----:B------:R-:W2:Y:S02]  /*442b0*/  LDL.LU R22, [R1+0x178] ;  /* 0x0001780001167983 */ /* 0x000ea40000300800 */
[----:B------:R-:W2:Y:S02]  /*442c0*/  LDL.LU R23, [R1+0x17c] ;  /* 0x00017c0001177983 */ /* 0x000ea40000300800 */
[----:B--2---:R0:W-:Y:S01]  /*442d0*/  STL.64 [R1+0x4560], R22 ;  /* 0x0045601601007387 */ /* 0x0041e20000100a00 */
[----:B---3--:R1:W-:Y:S03]  /*442e0*/  STL.64 [R1+0x4558], R20 ;  /* 0x0045581401007387 */ /* 0x0083e60000100a00 */
[----:B0-----:R-:W2:Y:S04]  /*442f0*/  LDL R22, [R1+0x38] ;  /* 0x0000380001167983 */ /* 0x001ea80000100800 */
[----:B------:R-:W2:Y:S04]  /*44300*/  LDL R23, [R1+0x3c] ;  /* 0x00003c0001177983 */ /* 0x000ea80000100800 */
[----:B--2---:R0:W-:Y:S01]  /*44310*/  STL.64 [R1+0x4578], R22 ;  /* 0x0045781601007387 */ /* 0x0041e20000100a00 */
[----:B-1----:R-:W2:Y:S02]  /*44320*/  LDL.LU R20, [R1+0x190] ;  /* 0x0001900001147983 */ /* 0x002ea40000300800 */
[----:B------:R-:W2:Y:S01]  /*44330*/  LDL.LU R21, [R1+0x194] ;  /* 0x0001940001157983 */ /* 0x000ea20000300800 */
[----:B0-----:R-:W3:Y:S01]  /*44340*/  LDL.LU R22, [R1+0x198] ;  /* 0x0001980001167983 */ /* 0x001ee20000300800 */
[----:B------:R-:W3:Y:S01]  /*44350*/  LDL.LU R23, [R1+0x19c] ;  /* 0x00019c0001177983 */ /* 0x000ee20000300800 */
[----:B----4-:R-:W-:Y:S02]  /*44360*/  HMMA.16816.F32.BF16 R4, R12, R18, R4 ;  /* 0x000000120c04723c */ /* 0x010fe40000041804 */
[----:B---3--:R-:W-:Y:S01]  /*44370*/  STL.64 [R1+0x4590], R22 ;  /* 0x0045901601007387 */ /* 0x008fe20000100a00 */
[----:B--2---:R0:W-:Y:S03]  /*44380*/  STL.64 [R1+0x4588], R20 ;  /* 0x0045881401007387 */ /* 0x0041e60000100a00 */
[----:B0-----:R-:W2:Y:S01]  /*44390*/  LDL.LU R20, [R1+0x1a0] ;  /* 0x0001a00001147983 */ /* 0x001ea20000300800 */
[----:B------:R-:W2:Y:S02]  /*443a0*/  LDL.LU R21, [R1+0x1a4] ;  /* 0x0001a40001157983 */ /* 0x000ea40000300800 */
[----:B------:R-:W3:Y:S02]  /*443b0*/  LDL.LU R22, [R1+0x1a8] ;  /* 0x0001a80001167983 */ /* 0x000ee40000300800 */
[----:B------:R-:W3:Y:S02]  /*443c0*/  LDL.LU R23, [R1+0x1ac] ;  /* 0x0001ac0001177983 */ /* 0x000ee40000300800 */
[----:B---3--:R-:W-:Y:S01]  /*443d0*/  STL.64 [R1+0x45a8], R22 ;  /* 0x0045a81601007387 */ /* 0x008fe20000100a00 */
[----:B--2---:R0:W-:Y:S03]  /*443e0*/  STL.64 [R1+0x45a0], R20 ;  /* 0x0045a01401007387 */ /* 0x0041e60000100a00 */
[----:B0-----:R-:W2:Y:S01]  /*443f0*/  LDL.LU R20, [R1+0x1b0] ;  /* 0x0001b00001147983 */ /* 0x001ea20000300800 */
[----:B------:R-:W2:Y:S02]  /*44400*/  LDL.LU R21, [R1+0x1b4] ;  /* 0x0001b40001157983 */ /* 0x000ea40000300800 */
[----:B------:R-:W2:Y:S02]  /*44410*/  LDL.LU R22, [R1+0x1b8] ;  /* 0x0001b80001167983 */ /* 0x000ea40000300800 */
[----:B------:R-:W2:Y:S01]  /*44420*/  LDL.LU R23, [R1+0x1bc] ;  /* 0x0001bc0001177983 */ /* 0x000ea20000300800 */
[----:B------:R-:W3:Y:S01]  /*44430*/  LDL.64 R10, [R1+0x48] ;  /* 0x00004800010a7983 */ /* 0x000ee20000100a00 */
[----:B------:R-:W-:Y:S02]  /*44440*/  STL.64 [R1+0x470], R4 ;  /* 0x0004700401007387 */ /* 0x000fe40000100a00 */
[----:B------:R0:W-:Y:S02]  /*44450*/  STL.64 [R1+0x478], R6 ;  /* 0x0004780601007387 */ /* 0x0001e40000100a00 */
[----:B0-----:R-:W4:Y:S01]  /*44460*/  LDL.LU.64 R6, [R1+0x45b0] ;  /* 0x0045b00001067983 */ /* 0x001f220000300a00 */
[----:B------:R-:W-:-:S02]  /*44470*/  IMAD.MOV.U32 R5, RZ, RZ, R18 ;  /* 0x000000ffff057224 */ /* 0x000fc400078e0012 */
[----:B------:R-:W-:Y:S02]  /*44480*/  IMAD.MOV.U32 R4, RZ, RZ, R19 ;  /* 0x000000ffff047224 */ /* 0x000fe400078e0013 */
[----:B------:R-:W-:Y:S01]  /*44490*/  IMAD.MOV.U32 R19, RZ, RZ, R28 ;  /* 0x000000ffff137224 */ /* 0x000fe200078e001c */
[----:B--2---:R-:W-:Y:S01]  /*444a0*/  HMMA.16816.F32.BF16 R24, R12, R26, R20 ;  /* 0x0000001a0c18723c */ /* 0x004fe20000041814 */
[----:B----4-:R-:W-:Y:S01]  /*444b0*/  STL.64 [R1+0x4570], R6 ;  /* 0x0045700601007387 */ /* 0x010fe20000100a00 */
[----:B------:R0:W-:Y:S03]  /*444c0*/  STL.64 [R1+0x4568], R4 ;  /* 0x0045680401007387 */ /* 0x0001e60000100a00 */
[----:B0-----:R-:W2:Y:S01]  /*444d0*/  LDL.LU R4, [R1+0x180] ;  /* 0x0001800001047983 */ /* 0x001ea20000300800 */
[----:B------:R-:W2:Y:S02]  /*444e0*/  LDL.LU R5, [R1+0x184] ;  /* 0x0001840001057983 */ /* 0x000ea40000300800 */
[----:B------:R-:W2:Y:S02]  /*444f0*/  LDL.LU R6, [R1+0x188] ;  /* 0x0001880001067983 */ /* 0x000ea40000300800 */
[----:B------:R-:W2:Y:S01]  /*44500*/  LDL.LU R7, [R1+0x18c] ;  /* 0x00018c0001077983 */ /* 0x000ea20000300800 */
[----:B------:R-:W4:Y:S01]  /*44510*/  LDL.LU R16, [R1+0x140] ;  /* 0x0001400001107983 */ /* 0x000f220000300800 */
[----:B------:R-:W4:Y:S02]  /*44520*/  LDL.LU R17, [R1+0x144] ;  /* 0x0001440001117983 */ /* 0x000f240000300800 */
[----:B------:R-:W4:Y:S02]  /*44530*/  LDL.LU R18, [R1+0x148] ;  /* 0x0001480001127983 */ /* 0x000f240000300800 */
[----:B------:R-:W2:Y:S01]  /*44540*/  LDL.LU.64 R22, [R1+0x45a8] ;  /* 0x0045a80001167983 */ /* 0x000ea20000300a00 */
[----:B------:R-:W2:Y:S06]  /*44550*/  LDL.LU.64 R20, [R1+0x45a0] ;  /* 0x0045a00001147983 */ /* 0x000eac0000300a00 */
[----:B------:R-:W-:Y:S02]  /*44560*/  STL.64 [R1+0x480], R24 ;  /* 0x0004801801007387 */ /* 0x000fe40000100a00 */
[----:B------:R0:W-:Y:S02]  /*44570*/  STL [R1+0x488], R26 ;  /* 0x0004881a01007387 */ /* 0x0001e40000100800 */
[----:B------:R-:W-:-:S02]  /*44580*/  IMAD.MOV.U32 R28, RZ, RZ, R27 ;  /* 0x000000ffff1c7224 */ /* 0x000fc400078e001b */
[----:B0-----:R-:W2:Y:S03]  /*44590*/  LDL.LU.64 R26, [R1+0x4598] ;  /* 0x00459800011a7983 */ /* 0x001ea60000300a00 */
[----:B------:R-:W-:Y:S01]  /*445a0*/  STL [R1+0x41f0], R28 ;  /* 0x0041f01c01007387 */ /* 0x000fe20000100800 */
        /* <DEDUP_REMOVED lines=8> */
[----:B------:R-:W2:Y:S02]  /*44630*/  LDL.LU.64 R26, [R1+0x4580] ;  /* 0x00458000011a7983 */ /* 0x000ea40000300a00 */
[C---:B--2---:R-:W-:Y:S11]  /*44640*/  HMMA.16816.F32.BF16 R20, R12.reuse, R26, R20 ;  /* 0x0000001a0c14723c */ /* 0x044ff60000041814 */
[----:B------:R-:W-:Y:S11]  /*44650*/  @!UPT UIADD3 URZ, URZ, URZ, URZ ;  /* 0x0000003f3f3ff290 */ /* 0x000ff6000fffe03f */
[----:B------:R-:W-:Y:S01]  /*44660*/  @!UPT UIADD3 URZ, URZ, URZ, URZ ;  /* 0x0000003f3f3ff290 */ /* 0x000fe2000fffe03f */
[----:B------:R-:W-:Y:S01]  /*44670*/  STL [R1+0x494], R21 ;  /* 0x0004941501007387 */ /* 0x000fe20000100800 */
[----:B------:R-:W-:Y:S02]  /*44680*/  IMAD.MOV.U32 R28, RZ, RZ, R22 ;  /* 0x000000ffff1c7224 */ /* 0x000fe400078e0016 */
[----:B------:R-:W-:Y:S02]  /*44690*/  IMAD.MOV.U32 R24, RZ, RZ, R23 ;  /* 0x000000ffff187224 */ /* 0x000fe400078e0017 */
[----:B------:R-:W2:Y:S01]  /*446a0*/  LDL.LU.64 R22, [R1+0x4578] ;  /* 0x0045780001167983 */ /* 0x000ea20000300a00 */
[----:B------:R-:W-:Y:S02]  /*446b0*/  IMAD.MOV.U32 R25, RZ, RZ, R20 ;  /* 0x000000ffff197224 */ /* 0x000fe400078e0014 */
[----:B------:R-:W-:Y:S03]  /*446c0*/  STL [R1+0x4444], R28 ;  /* 0x0044441c01007387 */ /* 0x000fe60000100800 */
[----:B------:R-:W-:Y:S01]  /*446d0*/  STL [R1+0x4440], R25 ;  /* 0x0044401901007387 */ /* 0x000fe20000100800 */
[----:B------:R0:W-:Y:S02]  /*446e0*/  STL.64 [R1+0x4518], R26 ;  /* 0x0045181a01007387 */ /* 0x0001e40000100a00 */
[----:B------:R1:W-:Y:S01]  /*446f0*/  STL [R1+0x4510], R24 ;  /* 0x0045101801007387 */ /* 0x0003e20000100800 */
[----:B0-----:R-:W3:Y:S01]  /*44700*/  LDL.64 R26, [R1+0x18] ;  /* 0x00001800011a7983 */ /* 0x001ee20000100a00 */
[C---:B--2---:R-:W-:Y:S03]  /*44710*/  HMMA.16816.F32.BF16 R20, R12.reuse, R22, R4 ;  /* 0x000000160c14723c */ /* 0x044fe60000041804 */
[----:B---3--:R0:W-:Y:S01]  /*44720*/  STL.64 [R1+0x4528], R26 ;  /* 0x0045281a01007387 */ /* 0x0081e20000100a00 */
[----:B-1----:R-:W2:Y:S02]  /*44730*/  LDL.LU R24, [R1+0x130] ;  /* 0x0001300001187983 */ /* 0x002ea40000300800 */
[----:B------:R-:W2:Y:S01]  /*44740*/  LDL.LU R25, [R1+0x134] ;  /* 0x0001340001197983 */ /* 0x000ea20000300800 */
[----:B0-----:R-:W2:Y:S01]  /*44750*/  LDL.LU R26, [R1+0x138] ;  /* 0x00013800011a7983 */ /* 0x001ea20000300800 */
[----:B------:R-:W2:Y:S02]  /*44760*/  LDL.LU R27, [R1+0x13c] ;  /* 0x00013c00011b7983 */ /* 0x000ea40000300800 */
[----:B------:R-:W3:Y:S02]  /*44770*/  LDL.LU.64 R6, [R1+0x4570] ;  /* 0x0045700001067983 */ /* 0x000ee40000300a00 */
[----:B------:R-:W2:Y:S11]  /*44780*/  LDL.LU.64 R4, [R1+0x4568] ;  /* 0x0045680001047983 */ /* 0x000eb60000300a00 */
        /* <DEDUP_REMOVED lines=9> */
[----:B0-----:R-:W3:Y:S01]  /*44820*/  LDL.LU.64 R22, [R1+0x4550] ;  /* 0x0045500001167983 */ /* 0x001ee20000300a00 */
[----:B------:R-:W3:Y:S02]  /*44830*/  LDL.LU.64 R20, [R1+0x4548] ;  /* 0x0045480001147983 */ /* 0x000ee40000300a00 */
[----:B------:R-:W-:Y:S01]  /*44840*/  STL.64 [R1+0x4500], R10 ;  /* 0x0045000a01007387 */ /* 0x000fe20000100a00 */
[C---:B---3--:R-:W-:Y:S11]  /*44850*/  HMMA.16816.F32.BF16 R20, R12.reuse, R6, R20 ;  /* 0x000000060c14723c */ /* 0x048ff60000041814 */
[----:B------:R-:W-:Y:S11]  /*44860*/  @!UPT UIADD3 URZ, URZ, URZ, URZ ;  /* 0x0000003f3f3ff290 */ /* 0x000ff6000fffe03f */
[----:B------:R-:W-:Y:S01]  /*44870*/  @!UPT UIADD3 URZ, URZ, URZ, URZ ;  /* 0x0000003f3f3ff290 */ /* 0x000fe2000fffe03f */
[----:B------:R-:W-:Y:S01]  /*44880*/  STL.64 [R1+0x600], R20 ;  /* 0x0006001401007387 */ /* 0x000fe20000100a00 */
[----:B------:R0:W-:Y:S03]  /*44890*/  STL.64 [R1+0x608], R22 ;  /* 0x0006081601007387 */ /* 0x0001e60000100a00 */
[----:B0-----:R-:W4:Y:S01]  /*448a0*/  LDL.LU.64 R22, [R1+0x4540] ;  /* 0x0045400001167983 */ /* 0x001f220000300a00 */
[----:B------:R-:W-:Y:S02]  /*448b0*/  IMAD.MOV.U32 R11, RZ, RZ, R4 ;  /* 0x000000ffff0b7224 */ /* 0x000fe400078e0004 */
[----:B------:R0:W-:Y:S02]  /*448c0*/  STL.64 [R1+0x4520], R6 ;  /* 0x0045200601007387 */ /* 0x0001e40000100a00 */
[----:B------:R-:W-:Y:S01]  /*448d0*/  IMAD.MOV.U32 R10, RZ, RZ, R5 ;  /* 0x000000ffff0a7224 */ /* 0x000fe200078e0005 */
[----:B------:R-:W2:Y:S01]  /*448e0*/  LDL.LU R4, [R1+0x120] ;  /* 0x0001200001047983 */ /* 0x000ea20000300800 */
[----:B------:R-:W2:Y:S03]  /*448f0*/  LDL.LU R5, [R1+0x124] ;  /* 0x0001240001057983 */ /* 0x000ea60000300800 */
[----:B0-----:R-:W2:Y:S01]  /*44900*/  LDL.LU R6, [R1+0x128] ;  /* 0x0001280001067983 */ /* 0x001ea20000300800 */
[----:B------:R-:W2:Y:S01]  /*44910*/  LDL.LU R7, [R1+0x12c] ;  /* 0x00012c0001077983 */ /* 0x000ea20000300800 */
[----:B----4-:R-:W-:Y:S02]  /*44920*/  HMMA.16816.F32.BF16 R12, R12, R22, R16 ;  /* 0x000000160c0c723c */ /* 0x010fe40000041810 */
[----:B------:R-:W3:Y:S01]  /*44930*/  LDL.LU.64 R18, [R1+0x4538] ;  /* 0x0045380001127983 */ /* 0x000ee20000300a00 */
[----:B------:R-:W3:Y:S02]  /*44940*/  LDL.LU.64 R16, [R1+0x4530] ;  /* 0x0045300001107983 */ /* 0x000ee40000300a00 */
[----:B------:R-:W-:Y:S11]  /*44950*/  STL.64 [R1+0x44e8], R22 ;  /* 0x0044e81601007387 */ /* 0x000ff60000100a00 */
[----:B------:R-:W-:Y:S07]  /*44960*/  @!UPT UIADD3 URZ, URZ, URZ, URZ ;  /* 0x0000003f3f3ff290 */ /* 0x000fee000fffe03f */
[----:B------:R-:W-:Y:S01]  /*44970*/  STL.64 [R1+0x5f0], R12 ;  /* 0x0005f00c01007387 */ /* 0x000fe20000100a00 */
[----:B------:R0:W-:Y:S03]  /*44980*/  STL.64 [R1+0x5f8], R14 ;  /* 0x0005f80e01007387 */ /* 0x0001e60000100a00 */
[----:B0-----:R-:W4:Y:S01]  /*44990*/  LDL.64 R14, [R1+0x38] ;  /* 0x00003800010e7983 */ /* 0x001f220000100a00 */
[----:B------:R-:W-:Y:S02]  /*449a0*/  IMAD.MOV.U32 R22, RZ, RZ, R9 ;  /* 0x000000ffff167224 */ /* 0x000fe400078e0009 */
[----:B------:R-:W-:Y:S02]  /*449b0*/  IMAD.MOV.U32 R23, RZ, RZ, R8 ;  /* 0x000000ffff177224 */ /* 0x000fe400078e0008 */
[C---:B---3--:R-:W-:Y:S01]  /*449c0*/  HMMA.16816.F32.BF16 R8, R16.reuse, R10, R24 ;  /* 0x0000000a1008723c */ /* 0x048fe20000041818 */
[----:B----4-:R0:W-:Y:S01]  /*449d0*/  STL.64 [R1+0x4508], R14 ;  /* 0x0045080e01007387 */ /* 0x0101e20000100a00 */
[----:B------:R-:W3:Y:S02]  /*449e0*/  LDL.LU R12, [R1+0x100] ;  /* 0x00010000010c7983 */ /* 0x000ee40000300800 */
[----:B------:R-:W3:Y:S01]  /*449f0*/  LDL.LU R13, [R1+0x104] ;  /* 0x00010400010d7983 */ /* 0x000ee20000300800 */
[----:B0-----:R-:W3:Y:S01]  /*44a00*/  LDL.LU R14, [R1+0x108] ;  /* 0x00010800010e7983 */ /* 0x001ee20000300800 */
[----:B------:R-:W3:Y:S02]  /*44a10*/  LDL.LU R15, [R1+0x10c] ;  /* 0x00010c00010f7983 */ /* 0x000ee40000300800 */
[----:B------:R-:W2:Y:S11]  /*44a20*/  LDL.LU.64 R26, [R1+0x4528] ;  /* 0x00452800011a7983 */ /* 0x000eb60000300a00 */
[----:B------:R-:W-:Y:S04]  /*44a30*/  @!UPT UIADD3 URZ, URZ, URZ, URZ ;  /* 0x0000003f3f3ff290 */ /* 0x000fe8000fffe03f */
[----:B------:R0:W-:Y:S01]  /*44a40*/  STL.64 [R1+0x6e0], R8 ;  /* 0x0006e00801007387 */ /* 0x0001e20000100a00 */
[----:B------:R1:W-:Y:S04]  /*44a50*/  STL.64 [R1+0x6e8], R10 ;  /* 0x0006e80a01007387 */ /* 0x0003e80000100a00 */
[----:B0-----:R-:W4:Y:S01]  /*44a60*/  LDL.LU R8, [R1+0xf0] ;  /* 0x0000f00001087983 */ /* 0x001f220000300800 */
[----:B------:R-:W4:Y:S02]  /*44a70*/  LDL.LU R9, [R1+0xf4] ;  /* 0x0000f40001097983 */ /* 0x000f240000300800 */
[----:B-1----:R-:W4:Y:S02]  /*44a80*/  LDL.LU R10, [R1+0xf8] ;  /* 0x0000f800010a7983 */ /* 0x002f240000300800 */
[----:B------:R-:W4:Y:S01]  /*44a90*/  LDL.LU R11, [R1+0xfc] ;  /* 0x0000fc00010b7983 */ /* 0x000f220000300800 */
[C---:B--2---:R-:W-:Y:S11]  /*44aa0*/  HMMA.16816.F32.BF16 R4, R16.reuse, R26, R4 ;  /* 0x0000001a1004723c */ /* 0x044ff60000041804 */
[----:B------:R-:W-:Y:S11]  /*44ab0*/  @!UPT UIADD3 URZ, URZ, URZ, URZ ;  /* 0x0000003f3f3ff290 */ /* 0x000ff6000fffe03f */
[----:B------:R-:W-:Y:S01]  /*44ac0*/  @!UPT UIADD3 URZ, URZ, URZ, URZ ;  /* 0x0000003f3f3ff290 */ /* 0x000fe2000fffe03f */
[----:B------:R-:W-:Y:S01]  /*44ad0*/  STL.64 [R1+0x6d0], R4 ;  /* 0x0006d00401007387 */ /* 0x000fe20000100a00 */
[----:B------:R0:W-:Y:S03]  /*44ae0*/  STL.64 [R1+0x6d8], R6 ;  /* 0x0006d80601007387 */ /* 0x0001e60000100a00 */
[----:B0-----:R-:W2:Y:S01]  /*44af0*/  LDL.LU.64 R6, [R1+0x4520] ;  /* 0x0045200001067983 */ /* 0x001ea20000300a00 */
[----:B------:R-:W-:Y:S02]  /*44b00*/  IMAD.MOV.U32 R5, RZ, RZ, R26 ;  /* 0x000000ffff057224 */ /* 0x000fe400078e001a */
[----:B------:R-:W-:Y:S02]  /*44b10*/  IMAD.MOV.U32 R4, RZ, RZ, R27 ;  /* 0x000000ffff047224 */ /* 0x000fe400078e001b */
[----:B------:R-:W3:Y:S01]  /*44b20*/  LDL.LU.64 R26, [R1+0x4518] ;  /* 0x00451800011a7983 */ /* 0x000ee20000300a00 */
[----:B------:R-:W3:Y:S03]  /*44b30*/  LDL.LU R24, [R1+0x4510] ;  /* 0x0045100001187983 */ /* 0x000ee60000300800 */
[----:B--2---:R-:W-:Y:S01]  /*44b40*/  STL.64 [R1+0x44f8], R6 ;  /* 0x0044f80601007387 */ /* 0x004fe20000100a00 */
[----:B------:R0:W-:Y:S03]  /*44b50*/  STL.64 [R1+0x44f0], R4 ;  /* 0x0044f00401007387 */ /* 0x0001e60000100a00 */
[----:B0-----:R-:W2:Y:S01]  /*44b60*/  LDL.LU R4, [R1+0x110] ;  /* 0x0001100001047983 */ /* 0x001ea20000300800 */
[----:B------:R-:W2:Y:S02]  /*44b70*/  LDL.LU R5, [R1+0x114] ;  /* 0x0001140001057983 */ /* 0x000ea40000300800 */
[----:B------:R-:W2:Y:S02]  /*44b80*/  LDL.LU R6, [R1+0x118] ;  /* 0x0001180001067983 */ /* 0x000ea40000300800 */
[----:B------:R-:W2:Y:S01]  /*44b90*/  LDL.LU R7, [R1+0x11c] ;  /* 0x00011c0001077983 */ /* 0x000ea20000300800 */
[C---:B---3--:R-:W-:Y:S08]  /*44ba0*/  HMMA.16816.F32.BF16 R12, R16.reuse, R26, R12 ;  /* 0x0000001a100c723c */ /* 0x048ff0000004180c */
[C---:B--2---:R-:W-:Y:S01]  /*44bb0*/  HMMA.16816.F32.BF16 R20, R16.reuse, R22, R4 ;  /* 0x000000161014723c */ /* 0x044fe20000041804 */
[----:B------:R-:W2:Y:S11]  /*44bc0*/  LDL.LU R4, [R1+0xe0] ;  /* 0x0000e00001047983 */ /* 0x000eb60000300800 */
[----:B------:R-:W-:Y:S11]  /*44bd0*/  @!UPT UIADD3 URZ, URZ, URZ, URZ ;  /* 0x0000003f3f3ff290 */ /* 0x000ff6000fffe03f */
[----:B------:R0:W-:Y:S01]  /*44be0*/  STL.64 [R1+0x6c0], R20 ;  /* 0x0006c01401007387 */ /* 0x0001e20000100a00 */
[----:B------:R1:W-:Y:S02]  /*44bf0*/  STL.64 [R1+0x6c8], R22 ;  /* 0x0006c81601007387 */ /* 0x0003e40000100a00 */
[----:B------:R-:W2:Y:S02]  /*44c00*/  LDL.LU R5, [R1+0xe4] ;  /* 0x0000e40001057983 */ /* 0x000ea40000300800 */
[----:B------:R-:W2:Y:S01]  /*44c10*/  LDL.LU R6, [R1+0xe8] ;  /* 0x0000e80001067983 */ /* 0x000ea20000300800 */
[----:B------:R-:W2:Y:S04]  /*44c20*/  LDL.LU R7, [R1+0xec] ;  /* 0x0000ec0001077983 */ /* 0x000ea80000300800 */
[----:B0-----:R-:W3:Y:S01]  /*44c30*/  LDL.LU R20, [R1+0xd0] ;  /* 0x0000d00001147983 */ /* 0x001ee20000300800 */
[----:B------:R-:W3:Y:S02]  /*44c40*/  LDL.LU R21, [R1+0xd4] ;  /* 0x0000d40001157983 */ /* 0x000ee40000300800 */
[----:B-1----:R-:W3:Y:S02]  /*44c50*/  LDL.LU R22, [R1+0xd8] ;  /* 0x0000d80001167983 */ /* 0x002ee40000300800 */
[----:B------:R-:W3:Y:S01]  /*44c60*/  LDL.LU R23, [R1+0xdc] ;  /* 0x0000dc0001177983 */ /* 0x000ee20000300800 */
[----:B------:R-:W-:Y:S01]  /*44c70*/  STL.64 [R1+0x6b0], R12 ;  /* 0x0006b00c01007387 */ /* 0x000fe20000100a00 */
[----:B------:R0:W-:Y:S03]  /*44c80*/  STL.64 [R1+0x6b8], R14 ;  /* 0x0006b80e01007387 */ /* 0x0001e60000100a00 */
[----:B0-----:R-:W4:Y:S01]  /*44c90*/  LDL.LU.64 R14, [R1+0x4508] ;  /* 0x00450800010e7983 */ /* 0x001f220000300a00 */
[----:B------:R0:W-:Y:S02]  /*44ca0*/  STL.64 [R1+0x4498], R26 ;  /* 0x0044981a01007387 */ /* 0x0001e40000100a00 */
[----:B------:R1:W-:Y:S01]  /*44cb0*/  STL [R1+0x4490], R24 ;  /* 0x0044901801007387 */ /* 0x0003e20000100800 */
[----:B0-----:R-:W2:Y:S04]  /*44cc0*/  LDL.64 R26, [R1+0x8] ;  /* 0x00000800011a7983 */ /* 0x001ea80000100a00 */
[----:B--2---:R0:W-:Y:S01]  /*44cd0*/  STL.64 [R1+0x44a8], R26 ;  /* 0x0044a81a01007387 */ /* 0x0041e20000100a00 */
[----:B-1----:R-:W2:Y:S02]  /*44ce0*/  LDL.LU R24, [R1+0x90] ;  /* 0x0000900001187983 */ /* 0x002ea40000300800 */
[----:B------:R-:W2:Y:S01]  /*44cf0*/  LDL.LU R25, [R1+0x94] ;  /* 0x0000940001197983 */ /* 0x000ea20000300800 */
[----:B0-----:R-:W2:Y:S01]  /*44d00*/  LDL.LU R26, [R1+0x98] ;  /* 0x00009800011a7983 */ /* 0x001ea20000300800 */
[----:B------:R-:W2:Y:S01]  /*44d10*/  LDL.LU R27, [R1+0x9c] ;  /* 0x00009c00011b7983 */ /* 0x000ea20000300800 */
[C---:B----4-:R-:W-:Y:S02]  /*44d20*/  HMMA.16816.F32.BF16 R8, R16.reuse, R14, R8 ;  /* 0x0000000e1008723c */ /* 0x050fe40000041808 */
[----:B--2---:R0:W-:Y:S01]  /*44d30*/  STL.64 [R1+0x44b8], R26 ;  /* 0x0044b81a01007387 */ /* 0x0041e20000100a00 */
[----:B------:R1:W-:Y:S03]  /*44d40*/  STL.64 [R1+0x44b0], R24 ;  /* 0x0044b01801007387 */ /* 0x0003e60000100a00 */
[----:B0-----:R-:W2:Y:S04]  /*44d50*/  LDL.64 R26, [R1+0x28] ;  /* 0x00002800011a7983 */ /* 0x001ea80000100a00 */
[----:B--2---:R0:W-:Y:S01]  /*44d60*/  STL.64 [R1+0x44e0], R26 ;  /* 0x0044e01a01007387 */ /* 0x0041e20000100a00 */
[----:B-1----:R-:W2:Y:S02]  /*44d70*/  LDL.LU R24, [R1+0xb0] ;  /* 0x0000b00001187983 */ /* 0x002ea40000300800 */
[----:B------:R-:W2:Y:S01]  /*44d80*/  LDL.LU R25, [R1+0xb4] ;  /* 0x0000b40001197983 */ /* 0x000ea20000300800 */
[----:B0-----:R-:W2:Y:S01]  /*44d90*/  LDL.LU R26, [R1+0xb8] ;  /* 0x0000b800011a7983 */ /* 0x001ea20000300800 */
[----:B------:R-:W2:Y:S08]  /*44da0*/  LDL.LU R27, [R1+0xbc] ;  /* 0x0000bc00011b7983 */ /* 0x000eb00000300800 */
[----:B------:R-:W-:Y:S02]  /*44db0*/  STL.64 [R1+0x6a0], R8 ;  /* 0x0006a00801007387 */ /* 0x000fe40000100a00 */
[----:B------:R0:W-:Y:S02]  /*44dc0*/  STL.64 [R1+0x6a8], R10 ;  /* 0x0006a80a01007387 */ /* 0x0001e40000100a00 */
[----:B0-----:R-:W4:Y:S01]  /*44dd0*/  LDL.LU.64 R10, [R1+0x4500] ;  /* 0x00450000010a7983 */ /* 0x001f220000300a00 */
[----:B------:R0:W-:Y:S02]  /*44de0*/  STL.64 [R1+0x44a0], R14 ;  /* 0x0044a00e01007387 */ /* 0x0001e40000100a00 */
[----:B------:R-:W2:Y:S02]  /*44df0*/  LDL.LU R12, [R1+0x80] ;  /* 0x00008000010c7983 */ /* 0x000ea40000300800 */
[----:B------:R-:W2:Y:S01]  /*44e00*/  LDL.LU R13, [R1+0x84] ;  /* 0x00008400010d7983 */ /* 0x000ea20000300800 */
[----:B0-----:R-:W2:Y:S01]  /*44e10*/  LDL.LU R14, [R1+0x88] ;  /* 0x00008800010e7983 */ /* 0x001ea20000300800 */
[----:B------:R-:W2:Y:S01]  /*44e20*/  LDL.LU R15, [R1+0x8c] ;  /* 0x00008c00010f7983 */ /* 0x000ea20000300800 */
[C---:B----4-:R-:W-:Y:S02]  /*44e30*/  HMMA.16816.F32.BF16 R4, R16.reuse, R10, R4 ;  /* 0x0000000a1004723c */ /* 0x050fe40000041804 */
[----:B--2---:R-:W-:Y:S01]  /*44e40*/  STL.64 [R1+0x44c8], R14 ;  /* 0x0044c80e01007387 */ /* 0x004fe20000100a00 */
[----:B------:R0:W-:Y:S03]  /*44e50*/  STL.64 [R1+0x44c0], R12 ;  /* 0x0044c00c01007387 */ /* 0x0001e60000100a00 */
[----:B0-----:R-:W2:Y:S01]  /*44e60*/  LDL.LU R12, [R1+0xa0] ;  /* 0x0000a000010c7983 */ /* 0x001ea20000300800 */
[----:B------:R-:W2:Y:S02]  /*44e70*/  LDL.LU R13, [R1+0xa4] ;  /* 0x0000a400010d7983 */ /* 0x000ea40000300800 */
[----:B------:R-:W2:Y:S02]  /*44e80*/  LDL.LU R14, [R1+0xa8] ;  /* 0x0000a800010e7983 */ /* 0x000ea40000300800 */
[----:B------:R-:W2:Y:S11]  /*44e90*/  LDL.LU R15, [R1+0xac] ;  /* 0x0000ac00010f7983 */ /* 0x000eb60000300800 */
[----:B------:R-:W-:Y:S01]  /*44ea0*/  @!UPT UIADD3 URZ, URZ, URZ, URZ ;  /* 0x0000003f3f3ff290 */ /* 0x000fe2000fffe03f */
[----:B------:R-:W-:Y:S01]  /*44eb0*/  STL.64 [R1+0x690], R4 ;  /* 0x0006900401007387 */ /* 0x000fe20000100a00 */
[----:B------:R0:W-:Y:S03]  /*44ec0*/  STL.64 [R1+0x698], R6 ;  /* 0x0006980601007387 */ /* 0x0001e60000100a00 */
[----:B0-----:R-:W3:Y:S01]  /*44ed0*/  LDL.LU.64 R6, [R1+0x44f8] ;  /* 0x0044f80001067983 */ /* 0x001ee20000300a00 */
[----:B------:R-:W4:Y:S01]  /*44ee0*/  LDL.LU.64 R4, [R1+0x44f0] ;  /* 0x0044f00001047983 */ /* 0x000f220000300a00 */
[C---:B---3--:R-:W-:Y:S11]  /*44ef0*/  HMMA.16816.F32.BF16 R20, R16.reuse, R6, R20 ;  /* 0x000000061014723c */ /* 0x048ff60000041814 */
[----:B------:R-:W-:Y:S11]  /*44f00*/  @!UPT UIADD3 URZ, URZ, URZ, URZ ;  /* 0x0000003f3f3ff290 */ /* 0x000ff6000fffe03f */
[----:B------:R-:W-:Y:S01]  /*44f10*/  @!UPT UIADD3 URZ, URZ, URZ, URZ ;  /* 0x0000003f3f3ff290 */ /* 0x000fe2000fffe03f */
[----:B------:R-:W-:Y:S01]  /*44f20*/  STL.64 [R1+0x680], R20 ;  /* 0x0006801401007387 */ /* 0x000fe20000100a00 */
[----:B------:R0:W-:Y:S03]  /*44f30*/  STL.64 [R1+0x688], R22 ;  /* 0x0006881601007387 */ /* 0x0001e60000100a00 */
[----:B0-----:R-:W3:Y:S01]  /*44f40*/  LDL.LU.64 R22, [R1+0x44e8] ;  /* 0x0044e80001167983 */ /* 0x001ee20000300a00 */
[----:B------:R-:W-:Y:S01]  /*44f50*/  STL.64 [R1+0x4488], R6 ;  /* 0x0044880601007387 */ /* 0x000fe20000100a00 */
[----:B---3--:R-:W-:Y:S02]  /*44f60*/  HMMA.16816.F32.BF16 R16, R16, R22, R24 ;  /* 0x000000161010723c */ /* 0x008fe40000041818 */
[----:B------:R-:W2:Y:S01]  /*44f70*/  LDL.LU.64 R26, [R1+0x44e0] ;  /* 0x0044e000011a7983 */ /* 0x000ea20000300a00 */
[----:B------:R-:W2:Y:S02]  /*44f80*/  LDL.LU.64 R22, [R1+0x44d8] ;  /* 0x0044d80001167983 */ /* 0x000ea40000300a00 */
[----:B------:R-:W2:Y:S11]  /*44f90*/  LDL.LU.64 R20, [R1+0x44d0] ;  /* 0x0044d00001147983 */ /* 0x000eb60000300a00 */
[----:B------:R-:W-:Y:S07]  /*44fa0*/  @!UPT UIADD3 URZ, URZ, URZ, URZ ;  /* 0x0000003f3f3ff290 */ /* 0x000fee000fffe03f */
[----:B------:R0:W-:Y:S01]  /*44fb0*/  STL.64 [R1+0x5e0], R16 ;  /* 0x0005e01001007387 */ /* 0x0001e20000100a00 */
[----:B------:R-:W-:Y:S03]  /*44fc0*/  STL.64 [R1+0x5e8], R18 ;  /* 0x0005e81201007387 */ /* 0x000fe60000100a00 */
[----:B0-----:R-:W3:Y:S01]  /*44fd0*/  LDL.LU R16, [R1+0x50] ;  /* 0x0000500001107983 */ /* 0x001ee20000300800 */
[----:B------:R-:W3:Y:S01]  /*44fe0*/  LDL.LU R17, [R1+0x54] ;  /* 0x0000540001117983 */ /* 0x000ee20000300800 */
[----:B--2---:R-:W-:Y:S01]  /*44ff0*/  HMMA.16816.F32.BF16 R12, R20, R26, R12 ;  /* 0x0000001a140c723c */ /* 0x004fe2000004180c */
        /* <DEDUP_REMOVED lines=8> */
[----:B------:R-:W2:Y:S02]  /*45080*/  LDL.LU.64 R24, [R1+0x44b0] ;  /* 0x0044b00001187983 */ /* 0x000ea40000300a00 */
[----:B----4-:R-:W-:-:S02]  /*45090*/  IMAD.MOV.U32 R6, RZ, RZ, R5 ;  /* 0x000000ffff067224 */ /* 0x010fc400078e0005 */
[----:B------:R-:W-:-:S07]  /*450a0*/  IMAD.MOV.U32 R7, RZ, RZ, R4 ;  /* 0x000000ffff077224 */ /* 0x000fce00078e0004 */
[C---:B--2---:R-:W-:Y:S01]  /*450b0*/  HMMA.16816.F32.BF16 R4, R20.reuse, R6, R24 ;  /* 0x000000061404723c */ /* 0x044fe20000041818 */
[----:B------:R-:W2:Y:S01]  /*450c0*/  LDL.LU.64 R26, [R1+0x44a8] ;  /* 0x0044a800011a7983 */ /* 0x000ea20000300a00 */
[----:B------:R-:W-:Y:S02]  /*450d0*/  IMAD.MOV.U32 R19, RZ, RZ, R2 ;  /* 0x000000ffff137224 */ /* 0x000fe400078e0002 */
[----:B------:R-:W-:Y:S11]  /*450e0*/  IMAD.MOV.U32 R18, RZ, RZ, R29 ;  /* 0x000000ffff127224 */ /* 0x000ff600078e001d */
[----:B------:R-:W-:Y:S08]  /*450f0*/  @!UPT UIADD3 URZ, URZ, URZ, URZ ;  /* 0x0000003f3f3ff290 */ /* 0x000ff0000fffe03f */
[----:B------:R0:W-:Y:S01]  /*45100*/  STL.64 [R1+0x5a0], R4 ;  /* 0x0005a00401007387 */ /* 0x0001e20000100a00 */
[----:B------:R-:W-:Y:S02]  /*45110*/  IMAD.MOV.U32 R2, RZ, RZ, R7 ;  /* 0x000000ffff027224 */ /* 0x000fe400078e0007 */
[----:B------:R-:W-:Y:S01]  /*45120*/  IMAD.MOV.U32 R29, RZ, RZ, R6 ;  /* 0x000000ffff1d7224 */ /* 0x000fe200078e0006 */
[----:B0-----:R-:W4:Y:S01]  /*45130*/  LDL.LU R4, [R1+0x150] ;  /* 0x0001500001047983 */ /* 0x001f220000300800 */
[----:B------:R-:W4:Y:S02]  /*45140*/  LDL.LU R5, [R1+0x154] ;  /* 0x0001540001057983 */ /* 0x000f240000300800 */
[----:B------:R-:W4:Y:S02]  /*45150*/  LDL.LU R6, [R1+0x158] ;  /* 0x0001580001067983 */ /* 0x000f240000300800 */
[----:B------:R-:W4:Y:S01]  /*45160*/  LDL.LU R7, [R1+0x15c] ;  /* 0x00015c0001077983 */ /* 0x000f220000300800 */
[----:B------:R-:W-:Y:S01]  /*45170*/  STL [R1+0x416c], R2 ;  /* 0x00416c0201007387 */ /* 0x000fe20000100800 */
[----:B------:R0:W-:Y:S01]  /*45180*/  STL [R1+0x4168], R29 ;  /* 0x0041681d01007387 */ /* 0x0001e20000100800 */
[----:B--2---:R-:W-:Y:S01]  /*45190*/  HMMA.16816.F32.BF16 R12, R20, R26, R12 ;  /* 0x0000001a140c723c */ /* 0x004fe2000004180c */
[----:B0-----:R-:W-:-:S02]  /*451a0*/  IMAD.MOV.U32 R29, RZ, RZ, R26 ;  /* 0x000000ffff1d7224 */ /* 0x001fc400078e001a */
[----:B------:R-:W-:Y:S11]  /*451b0*/  IMAD.MOV.U32 R2, RZ, RZ, R27 ;  /* 0x000000ffff027224 */ /* 0x000ff600078e001b */
[----:B------:R-:W-:Y:S09]  /*451c0*/  @!UPT UIADD3 URZ, URZ, URZ, URZ ;  /* 0x0000003f3f3ff290 */ /* 0x000ff2000fffe03f */
[----:B------:R-:W-:Y:S01]  /*451d0*/  STL.64 [R1+0x590], R12 ;  /* 0x0005900c01007387 */ /* 0x000fe20000100a00 */
[----:B------:R0:W-:Y:S03]  /*451e0*/  STL.64 [R1+0x598], R14 ;  /* 0x0005980e01007387 */ /* 0x0001e60000100a00 */
[----:B0-----:R-:W2:Y:S01]  /*451f0*/  LDL.LU.64 R14, [R1+0x44a0] ;  /* 0x0044a000010e7983 */ /* 0x001ea20000300a00 */
[----:B------:R-:W3:Y:S02]  /*45200*/  LDL.LU.64 R26, [R1+0x4498] ;  /* 0x00449800011a7983 */ /* 0x000ee40000300a00 */
[----:B------:R-:W2:Y:S01]  /*45210*/  LDL.LU R24, [R1+0x4490] ;  /* 0x0044900001187983 */ /* 0x000ea20000300800 */
[----:B---3--:R-:W-:Y:S11]  /*45220*/  HMMA.16816.F32.BF16 R16, R20, R26, R16 ;  /* 0x0000001a1410723c */ /* 0x008ff60000041810 */
[----:B------:R-:W-:Y:S11]  /*45230*/  @!UPT UIADD3 URZ, URZ, URZ, URZ ;  /* 0x0000003f3f3ff290 */ /* 0x000ff6000fffe03f */
[----:B------:R-:W-:Y:S01]  /*45240*/  @!UPT UIADD3 URZ, URZ, URZ, URZ ;  /* 0x0000003f3f3ff290 */ /* 0x000fe2000fffe03f */
[----:B------:R-:W-:Y:S01]  /*45250*/  STL.64 [R1+0x580], R16 ;  /* 0x0005801001007387 */ /* 0x000fe20000100a00 */
[----:B------:R-:W-:Y:S02]  /*45260*/  STL.64 [R1+0x588], R18 ;  /* 0x0005881201007387 */ /* 0x000fe40000100a00 */
[----:B------:R-:W0:Y:S02]  /*45270*/  LDSM.16.MT88.4 R16, [R3+0x2180] ;  /* 0x002180000310783b */ /* 0x000e240000004200 */
[----:B0-----:R-:W-:Y:S02]  /*45280*/  STL.64 [R1+0x4480], R18 ;  /* 0x0044801201007387 */ /* 0x001fe40000100a00 */
[----:B------:R0:W-:Y:S02]  /*45290*/  STL.64 [R1+0x4478], R16 ;  /* 0x0044781001007387 */ /* 0x0001e40000100a00 */
[----:B0-----:R-:W3:Y:S01]  /*452a0*/  LDL.LU R16, [R1+0xc0] ;  /* 0x0000c00001107983 */ /* 0x001ee20000300800 */
[----:B------:R-:W3:Y:S02]  /*452b0*/  LDL.LU R17, [R1+0xc4] ;  /* 0x0000c40001117983 */ /* 0x000ee40000300800 */
[----:B------:R-:W3:Y:S02]  /*452c0*/  LDL.LU R18, [R1+0xc8] ;  /* 0x0000c80001127983 */ /* 0x000ee40000300800 */
[----:B------:R-:W3:Y:S02]  /*452d0*/  LDL.LU R19, [R1+0xcc] ;  /* 0x0000cc0001137983 */ /* 0x000ee40000300800 */
[----:B--2---:R-:W-:-:S02]  /*452e0*/  IMAD.MOV.U32 R25, RZ, RZ, R15 ;  /* 0x000000ffff197224 */ /* 0x004fc400078e000f */
[----:B------:R-:W-:Y:S01]  /*452f0*/  IMAD.MOV.U32 R28, RZ, RZ, R14 ;  /* 0x000000ffff1c7224 */ /* 0x000fe200078e000e */
[C---:B---3--:R-:W-:Y:S01]  /*45300*/  HMMA.16816.F32.BF16 R16, R20.reuse, R14, R16 ;  /* 0x0000000e1410723c */ /* 0x048fe20000041810 */
[----:B------:R-:W0:Y:S11]  /*45310*/  LDSM.16.MT88.4 R12, [R0+0x2000] ;  /* 0x00200000000c783b */ /* 0x000e360000004200 */
[----:B------:R-:W-:Y:S11]  /*45320*/  @!UPT UIADD3 URZ, URZ, URZ, URZ ;  /* 0x0000003f3f3ff290 */ /* 0x000ff6000fffe03f */
[----:B------:R-:W-:Y:S01]  /*45330*/  STL.64 [R1+0x570], R16 ;  /* 0x0005701001007387 */ /* 0x000fe20000100a00 */
[----:B------:R-:W-:Y:S02]  /*45340*/  STL.64 [R1+0x578], R18 ;  /* 0x0005781201007387 */ /* 0x000fe40000100a00 */
[----:B------:R-:W-:Y:S02]  /*45350*/  STL.64 [R1+0x4450], R26 ;  /* 0x0044501a01007387 */ /* 0x000fe40000100a00 */
[----:B------:R1:W-:Y:S02]  /*45360*/  STL.64 [R1+0x4448], R24 ;  /* 0x0044481801007387 */ /* 0x0003e40000100a00 */
[----:B-1----:R-:W2:Y:S01]  /*45370*/  LDL.LU R24, [R1+0x2a0] ;  /* 0x0002a00001187983 */ /* 0x002ea20000300800 */
[----:B------:R-:W2:Y:S02]  /*45380*/  LDL.LU R25, [R1+0x2a4] ;  /* 0x0002a40001197983 */ /* 0x000ea40000300800 */
[----:B------:R-:W3:Y:S02]  /*45390*/  LDL.LU R26, [R1+0x2a8] ;  /* 0x0002a800011a7983 */ /* 0x000ee40000300800 */
[----:B------:R-:W3:Y:S01]  /*453a0*/  LDL.LU R27, [R1+0x2ac] ;  /* 0x0002ac00011b7983 */ /* 0x000ee20000300800 */
[----:B----4-:R-:W-:Y:S01]  /*453b0*/  HMMA.16816.F32.BF16 R4, R20, R10, R4 ;  /* 0x0000000a1404723c */ /* 0x010fe20000041804 */
[----:B------:R-:W4:Y:S01]  /*453c0*/  LDL.LU R16, [R1+0x1e0] ;  /* 0x0001e00001107983 */ /* 0x000f220000300800 */
[----:B------:R-:W4:Y:S02]  /*453d0*/  LDL.LU R17, [R1+0x1e4] ;  /* 0x0001e40001117983 */ /* 0x000f240000300800 */
[----:B------:R-:W4:Y:S02]  /*453e0*/  LDL.LU R18, [R1+0x1e8] ;  /* 0x0001e80001127983 */ /* 0x000f240000300800 */
[----:B------:R-:W4:Y:S01]  /*453f0*/  LDL.LU R19, [R1+0x1ec] ;  /* 0x0001ec0001137983 */ /* 0x000f220000300800 */
[----:B---3--:R-:W-:Y:S01]  /*45400*/  STL.64 [R1+0x4460], R26 ;  /* 0x0044601a01007387 */ /* 0x008fe20000100a00 */
[----:B--2---:R-:W-:Y:S02]  /*45410*/  STL.64 [R1+0x4458], R24 ;  /* 0x0044581801007387 */ /* 0x004fe40000100a00 */
[----:B0-----:R-:W-:Y:S02]  /*45420*/  STL.64 [R1+0x4410], R14 ;  /* 0x0044100e01007387 */ /* 0x001fe40000100a00 */
[----:B------:R0:W-:Y:S02]  /*45430*/  STL.64 [R1+0x4408], R12 ;  /* 0x0044080c01007387 */ /* 0x0001e40000100a00 */
[----:B0-----:R-:W2:Y:S01]  /*45440*/  LDL.LU R12, [R1+0x1f0] ;  /* 0x0001f000010c7983 */ /* 0x001ea20000300800 */
[----:B------:R-:W2:Y:S02]  /*45450*/  LDL.LU R13, [R1+0x1f4] ;  /* 0x0001f400010d7983 */ /* 0x000ea40000300800 */
[----:B------:R-:W2:Y:S02]  /*45460*/  LDL.LU R14, [R1+0x1f8] ;  /* 0x0001f800010e7983 */ /* 0x000ea40000300800 */
[----:B------:R-:W2:Y:S04]  /*45470*/  LDL.LU R15, [R1+0x1fc] ;  /* 0x0001fc00010f7983 */ /* 0x000ea80000300800 */
[----:B------:R-:W-:Y:S01]  /*45480*/  STL.64 [R1+0x560], R4 ;  /* 0x0005600401007387 */ /* 0x000fe20000100a00 */
[----:B------:R0:W-:Y:S03]  /*45490*/  STL.64 [R1+0x568], R6 ;  /* 0x0005680601007387 */ /* 0x0001e60000100a00 */
[----:B0-----:R-:W2:Y:S01]  /*454a0*/  LDL.LU.64 R6, [R1+0x4488] ;  /* 0x0044880001067983 */ /* 0x001ea20000300a00 */
[----:B------:R-:W-:-:S02]  /*454b0*/  IMAD.MOV.U32 R26, RZ, RZ, R9 ;  /* 0x000000ffff1a7224 */ /* 0x000fc400078e0009 */
[----:B------:R-:W-:Y:S02]  /*454c0*/  IMAD.MOV.U32 R27, RZ, RZ, R8 ;  /* 0x000000ffff1b7224 */ /* 0x000fe400078e0008 */
[----:B------:R-:W-:Y:S02]  /*454d0*/  IMAD.MOV.U32 R25, RZ, RZ, R10 ;  /* 0x000000ffff197224 */ /* 0x000fe400078e000a */
[----:B------:R-:W-:Y:S02]  /*454e0*/  IMAD.MOV.U32 R24, RZ, RZ, R11 ;  /* 0x000000ffff187224 */ /* 0x000fe400078e000b */
[----:B------:R-:W0:Y:S04]  /*454f0*/  LDSM.16.MT88.4 R8, [R0+0x2080] ;  /* 0x002080000008783b */ /* 0x000e280000004200 */
[----:B0-----:R0:W-:Y:S01]  /*45500*/  STL.64 [R1+0x43a0], R10 ;  /* 0x0043a00a01007387 */ /* 0x0011e20000100a00 */
[----:B------:R-:W-:Y:S03]  /*45510*/  STL.64 [R1+0x4398], R8 ;  /* 0x0043980801007387 */ /* 0x000fe60000100a00 */
[----:B0-----:R-:W4:Y:S01]  /*45520*/  LDL.LU.64 R10, [R1+0x78] ;  /* 0x00007800010a7983 */ /* 0x001f220000300a00 */
[C---:B--2---:R-:W-:Y:S03]  /*45530*/  HMMA.16816.F32.BF16 R4, R20.reuse, R6, R12 ;  /* 0x000000061404723c */ /* 0x044fe6000004180c */
[----:B------:R-:W2:Y:S11]  /*45540*/  LDL.LU R12, [R1+0x280] ;  /* 0x00028000010c7983 */ /* 0x000eb60000300800 */
[----:B------:R-:W-:Y:S09]  /*45550*/  @!UPT UIADD3 URZ, URZ, URZ, URZ ;  /* 0x0000003f3f3ff290 */ /* 0x000ff2000fffe03f */
[----:B------:R-:W-:Y:S01]  /*45560*/  STL.64 [R1+0x550], R4 ;  /* 0x0005500401007387 */ /* 0x000fe20000100a00 */
[----:B------:R-:W-:Y:S02]  /*45570*/  STL.64 [R1+0x558], R6 ;  /* 0x0005580601007387 */ /* 0x000fe40000100a00 */
[----:B------:R-:W2:Y:S02]  /*45580*/  LDL.LU R13, [R1+0x284] ;  /* 0x00028400010d7983 */ /* 0x000ea40000300800 */
[----:B------:R-:W3:Y:S01]  /*45590*/  LDL.LU R14, [R1+0x288] ;  /* 0x00028800010e7983 */ /* 0x000ee20000300800 */
[----:B------:R-:W3:Y:S04]  /*455a0*/  LDL.LU R15, [R1+0x28c] ;  /* 0x00028c00010f7983 */ /* 0x000ee80000300800 */
[----:B------:R-:W0:Y:S01]  /*455b0*/  LDSM.16.MT88.4 R4, [R0+0x2100] ;  /* 0x002100000004783b */ /* 0x000e220000004200 */
[----:B----4-:R-:W-:Y:S03]  /*455c0*/  HMMA.16816.F32.BF16 R20, R20, R10, R16 ;  /* 0x0000000a1414723c */ /* 0x010fe60000041810 */
[----:B---3--:R-:W-:Y:S01]  /*455d0*/  STL.64 [R1+0x4470], R14 ;  /* 0x0044700e01007387 */ /* 0x008fe20000100a00 */
[----:B--2---:R1:W-:Y:S03]  /*455e0*/  STL.64 [R1+0x4468], R12 ;  /* 0x0044680c01007387 */ /* 0x0043e60000100a00 */
[----:B-1----:R-:W2:Y:S01]  /*455f0*/  LDL.LU R12, [R1+0x2b0] ;  /* 0x0002b000010c7983 */ /* 0x002ea20000300800 */
[----:B------:R-:W2:Y:S02]  /*45600*/  LDL.LU R13, [R1+0x2b4] ;  /* 0x0002b400010d7983 */ /* 0x000ea40000300800 */
[----:B------:R-:W2:Y:S02]  /*45610*/  LDL.LU R14, [R1+0x2b8] ;  /* 0x0002b800010e7983 */ /* 0x000ea40000300800 */
[----:B------:R-:W2:Y:S01]  /*45620*/  LDL.LU R15, [R1+0x2bc] ;  /* 0x0002bc00010f7983 */ /* 0x000ea20000300800 */
[----:B0-----:R0:W-:Y:S01]  /*45630*/  STL.64 [R1+0x4310], R6 ;  /* 0x0043100601007387 */ /* 0x0011e20000100a00 */
[----:B------:R-:W-:Y:S02]  /*45640*/  STL.64 [R1+0x4308], R4 ;  /* 0x0043080401007387 */ /* 0x000fe40000100a00 */
[----:B0-----:R-:W-:-:S02]  /*45650*/  IMAD.MOV.U32 R6, RZ, RZ, R25 ;  /* 0x000000ffff067224 */ /* 0x001fc400078e0019 */
[----:B------:R-:W-:-:S05]  /*45660*/  IMAD.MOV.U32 R7, RZ, RZ, R24 ;  /* 0x000000ffff077224 */ /* 0x000fca00078e0018 */
[----:B------:R-:W-:Y:S01]  /*45670*/  STL.64 [R1+0x4438], R6 ;  /* 0x0044380601007387 */ /* 0x000fe20000100a00 */
[----:B------:R-:W2:Y:S02]  /*45680*/  LDL.LU.64 R18, [R1+0x4480] ;  /* 0x0044800001127983 */ /* 0x000ea40000300a00 */
[----:B------:R-:W2:Y:S02]  /*45690*/  LDL.LU.64 R16, [R1+0x4478] ;  /* 0x0044780001107983 */ /* 0x000ea40000300a00 */
[----:B------:R0:W-:Y:S01]  /*456a0*/  STL.64 [R1+0x4418], R10 ;  /* 0x0044180a01007387 */ /* 0x0001e20000100a00 */
[----:B------:R-:W3:Y:S01]  /*456b0*/  LDL.LU R8, [R1+0x290] ;  /* 0x0002900001087983 */ /* 0x000ee20000300800 */
[----:B------:R-:W-:Y:S02]  /*456c0*/  STL.64 [R1+0x510], R20 ;  /* 0x0005101401007387 */ /* 0x000fe40000100a00 */
[----:B------:R-:W-:Y:S02]  /*456d0*/  STL.64 [R1+0x518], R22 ;  /* 0x0005181601007387 */ /* 0x000fe40000100a00 */
[----:B------:R-:W1:Y:S04]  /*456e0*/  LDSM.16.MT88.4 R20, [R0+0x2180] ;  /* 0x002180000014783b */ /* 0x000e680000004200 */
[----:B------:R-:W3:Y:S04]  /*456f0*/  LDL.LU R9, [R1+0x294] ;  /* 0x0002940001097983 */ /* 0x000ee80000300800 */
[----:B0-----:R-:W3:Y:S01]  /*45700*/  LDL.LU R10, [R1+0x298] ;  /* 0x00029800010a7983 */ /* 0x001ee20000300800 */
[----:B------:R-:W3:Y:S03]  /*45710*/  LDL.LU R11, [R1+0x29c] ;  /* 0x00029c00010b7983 */ /* 0x000ee60000300800 */
[----:B-1----:R0:W-:Y:S01]  /*45720*/  STL.64 [R1+0x4270], R22 ;  /* 0x0042701601007387 */ /* 0x0021e20000100a00 */
[----:B------:R-:W-:Y:S03]  /*45730*/  STL.64 [R1+0x4268], R20 ;  /* 0x0042681401007387 */ /* 0x000fe60000100a00 */
[----:B0-----:R-:W4:Y:S01]  /*45740*/  LDL.64 R22, [R1+0x18] ;  /* 0x0000180001167983 */ /* 0x001f220000100a00 */
[----:B--2---:R-:W-:Y:S03]  /*45750*/  HMMA.16816.F32.BF16 R24, R16, R26, R12 ;  /* 0x0000001a1018723c */ /* 0x004fe6000004180c */
[----:B------:R-:W2:Y:S01]  /*45760*/  LDL.LU.64 R14, [R1+0x4470] ;  /* 0x00447000010e7983 */ /* 0x000ea20000300a00 */
[----:B------:R-:W2:Y:S11]  /*45770*/  LDL.LU.64 R12, [R1+0x4468] ;  /* 0x00446800010c7983 */ /* 0x000eb60000300a00 */
[----:B------:R-:W-:Y:S08]  /*45780*/  @!UPT UIADD3 URZ, URZ, URZ, URZ ;  /* 0x0000003f3f3ff290 */ /* 0x000ff0000fffe03f */
[----:B------:R-:W-:Y:S01]  /*45790*/  STL.64 [R1+0x500], R24 ;  /* 0x0005001801007387 */ /* 0x000fe20000100a00 */
[----:B------:R0:W-:Y:S03]  /*457a0*/  STL.64 [R1+0x508], R26 ;  /* 0x0005081a01007387 */ /* 0x0001e60000100a00 */
[----:B0-----:R-:W2:Y:S01]  /*457b0*/  LDL.LU.64 R26, [R1+0x4460] ;  /* 0x00446000011a7983 */ /* 0x001ea20000300a00 */
[----:B------:R-:W2:Y:S02]  /*457c0*/  LDL.LU.64 R24, [R1+0x4458] ;  /* 0x0044580001187983 */ /* 0x000ea40000300a00 */
[----:B------:R-:W-:Y:S02]  /*457d0*/  IMAD.MOV.U32 R6, RZ, RZ, R29 ;  /* 0x000000ffff067224 */ /* 0x000fe400078e001d */
[----:B------:R-:W-:Y:S02]  /*457e0*/  IMAD.MOV.U32 R7, RZ, RZ, R2 ;  /* 0x000000ffff077224 */ /* 0x000fe400078e0002 */
[----:B----4-:R-:W-:-:S02]  /*457f0*/  IMAD.MOV.U32 R29, RZ, RZ, R22 ;  /* 0x000000ffff1d7224 */ /* 0x010fc400078e0016 */
[----:B------:R-:W-:Y:S01]  /*45800*/  IMAD.MOV.U32 R2, RZ, RZ, R23 ;  /* 0x000000ffff027224 */ /* 0x000fe200078e0017 */
[C---:B--2---:R-:W-:Y:S11]  /*45810*/  HMMA.16816.F32.BF16 R24, R16.reuse, R22, R24 ;  /* 0x000000161018723c */ /* 0x044ff60000041818 */
[----:B------:R-:W-:Y:S11]  /*45820*/  @!UPT UIADD3 URZ, URZ, URZ, URZ ;  /* 0x0000003f3f3ff290 */ /* 0x000ff6000fffe03f */
[----:B------:R-:W-:Y:S01]  /*45830*/  @!UPT UIADD3 URZ, URZ, URZ, URZ ;  /* 0x0000003f3f3ff290 */ /* 0x000fe2000fffe03f */
[----:B------:R-:W-:Y:S01]  /*45840*/  STL.64 [R1+0x4f0], R24 ;  /* 0x0004f01801007387 */ /* 0x000fe20000100a00 */
[----:B------:R0:W-:Y:S03]  /*45850*/  STL.64 [R1+0x4f8], R26 ;  /* 0x0004f81a01007387 */ /* 0x0001e60000100a00 */
[----:B0-----:R-:W2:Y:S01]  /*45860*/  LDL.LU.64 R26, [R1+0x4450] ;  /* 0x00445000011a7983 */ /* 0x001ea20000300a00 */
[----:B------:R-:W4:Y:S02]  /*45870*/  LDL.LU.64 R24, [R1+0x4448] ;  /* 0x0044480001187983 */ /* 0x000f240000300a00 */
[----:B------:R-:W2:Y:S02]  /*45880*/  LDL.LU R20, [R1+0x3d0] ;  /* 0x0003d00001147983 */ /* 0x000ea40000300800 */
[----:B------:R-:W2:Y:S01]  /*45890*/  LDL.LU R21, [R1+0x3d4] ;  /* 0x0003d40001157983 */ /* 0x000ea20000300800 */
[----:B------:R-:W2:Y:S01]  /*458a0*/  LDL.LU R22, [R1+0x3d8] ;  /* 0x0003d80001167983 */ /* 0x000ea20000300800 */
[----:B------:R-:W2:Y:S01]  /*458b0*/  LDL.LU R23, [R1+0x3dc] ;  /* 0x0003dc0001177983 */ /* 0x000ea20000300800 */
[C---:B---3--:R-:W-:Y:S02]  /*458c0*/  HMMA.16816.F32.BF16 R8, R16.reuse, R6, R8 ;  /* 0x000000061008723c */ /* 0x048fe40000041808 */
[----:B--2---:R-:W-:Y:S01]  /*458d0*/  STL.64 [R1+0x4320], R22 ;  /* 0x0043201601007387 */ /* 0x004fe20000100a00 */
[----:B------:R0:W-:Y:S02]  /*458e0*/  STL.64 [R1+0x4318], R20 ;  /* 0x0043181401007387 */ /* 0x0001e40000100a00 */
[----:B------:R-:W2:Y:S11]  /*458f0*/  LDL.LU R4, [R1+0x270] ;  /* 0x0002700001047983 */ /* 0x000eb60000300800 */
[----:B------:R-:W-:Y:S07]  /*45900*/  @!UPT UIADD3 URZ, URZ, URZ, URZ ;  /* 0x0000003f3f3ff290 */ /* 0x000fee000fffe03f */
[----:B------:R-:W-:Y:S01]  /*45910*/  STL.64 [R1+0x4e0], R8 ;  /* 0x0004e00801007387 */ /* 0x000fe20000100a00 */
[----:B------:R-:W-:Y:S01]  /*45920*/  STL.64 [R1+0x4e8], R10 ;  /* 0x0004e80a01007387 */ /* 0x000fe20000100a00 */
[----:B------:R-:W2:Y:S02]  /*45930*/  LDL.LU R5, [R1+0x274] ;  /* 0x0002740001057983 */ /* 0x000ea40000300800 */
[----:B------:R-:W2:Y:S02]  /*45940*/  LDL.LU R6, [R1+0x278] ;  /* 0x0002780001067983 */ /* 0x000ea40000300800 */
[----:B------:R-:W2:Y:S01]  /*45950*/  LDL.LU R7, [R1+0x27c] ;  /* 0x00027c0001077983 */ /* 0x000ea20000300800 */
[----:B0-----:R-:W3:Y:S01]  /*45960*/  LDL.LU R20, [R1+0x410] ;  /* 0x0004100001147983 */ /* 0x001ee20000300800 */
[----:B------:R-:W3:Y:S02]  /*45970*/  LDL.LU R21, [R1+0x414] ;  /* 0x0004140001157983 */ /* 0x000ee40000300800 */
[----:B------:R-:W2:Y:S02]  /*45980*/  LDL.LU R22, [R1+0x418] ;  /* 0x0004180001167983 */ /* 0x000ea40000300800 */
[----:B------:R-:W2:Y:S01]  /*45990*/  LDL.LU R23, [R1+0x41c] ;  /* 0x00041c0001177983 */ /* 0x000ea20000300800 */
[----:B------:R-:W-:Y:S01]  /*459a0*/  HMMA.16816.F32.BF16 R12, R16, R26, R12 ;  /* 0x0000001a100c723c */ /* 0x000fe2000004180c */
[----:B--2---:R0:W-:Y:S01]  /*459b0*/  STL.64 [R1+0x4330], R22 ;  /* 0x0043301601007387 */ /* 0x0041e20000100a00 */
[----:B---3--:R-:W-:Y:S02]  /*459c0*/  STL.64 [R1+0x4328], R20 ;  /* 0x0043281401007387 */ /* 0x008fe40000100a00 */
[----:B0-----:R-:W-:-:S02]  /*459d0*/  IMAD.MOV.U32 R22, RZ, RZ, R28 ;  /* 0x000000ffff167224 */ /* 0x001fc400078e001c */
[----:B----4-:R-:W-:Y:S01]  /*459e0*/  IMAD.MOV.U32 R23, RZ, RZ, R25 ;  /* 0x000000ffff177224 */ /* 0x010fe200078e0019 */
[----:B------:R-:W2:Y:S01]  /*459f0*/  LDL.LU R28, [R1+0x4444] ;  /* 0x00444400011c7983 */ /* 0x000ea20000300800 */
[----:B------:R-:W3:Y:S02]  /*45a00*/  LDL.LU R25, [R1+0x4440] ;  /* 0x0044400001197983 */ /* 0x000ee40000300800 */
[----:B------:R-:W4:Y:S02]  /*45a10*/  LDL.LU.64 R10, [R1+0x68] ;  /* 0x00006800010a7983 */ /* 0x000f240000300a00 */
[----:B----4-:R-:W-:Y:S11]  /*45a20*/  STL.64 [R1+0x4430], R10 ;  /* 0x0044300a01007387 */ /* 0x010ff60000100a00 */
[----:B------:R0:W-:Y:S02]  /*45a30*/  STL.64 [R1+0x4d0], R12 ;  /* 0x0004d00c01007387 */ /* 0x0001e40000100a00 */
[----:B------:R1:W-:Y:S01]  /*45a40*/  STL.64 [R1+0x4d8], R14 ;  /* 0x0004d80e01007387 */ /* 0x0003e20000100a00 */
[----:B0-----:R-:W4:Y:S01]  /*45a50*/  LDL.LU R12, [R1+0x1d0] ;  /* 0x0001d000010c7983 */ /* 0x001f220000300800 */
[----:B------:R-:W4:Y:S02]  /*45a60*/  LDL.LU R13, [R1+0x1d4] ;  /* 0x0001d400010d7983 */ /* 0x000f240000300800 */
[----:B-1----:R-:W2:Y:S02]  /*45a70*/  LDL.LU R14, [R1+0x1d8] ;  /* 0x0001d800010e7983 */ /* 0x002ea40000300800 */
[----:B------:R-:W2:Y:S01]  /*45a80*/  LDL.LU R15, [R1+0x1dc] ;  /* 0x0001dc00010f7983 */ /* 0x000ea20000300800 */
[----:B------:R-:W3:Y:S01]  /*45a90*/  LDL.LU R8, [R1+0x260] ;  /* 0x0002600001087983 */ /* 0x000ee20000300800 */
[----:B------:R-:W3:Y:S02]  /*45aa0*/  LDL.LU R9, [R1+0x264] ;  /* 0x0002640001097983 */ /* 0x000ee40000300800 */
[----:B------:R-:W3:Y:S02]  /*45ab0*/  LDL.LU R10, [R1+0x268] ;  /* 0x00026800010a7983 */ /* 0x000ee40000300800 */
[----:B------:R-:W3:Y:S01]  /*45ac0*/  LDL.LU R11, [R1+0x26c] ;  /* 0x00026c00010b7983 */ /* 0x000ee20000300800 */
[----:B------:R-:W-:Y:S01]  /*45ad0*/  HMMA.16816.F32.BF16 R4, R16, R22, R4 ;  /* 0x000000161004723c */ /* 0x000fe20000041804 */
[----:B--2---:R-:W-:Y:S01]  /*45ae0*/  STL.64 [R1+0x4428], R14 ;  /* 0x0044280e01007387 */ /* 0x004fe20000100a00 */
[----:B----4-:R0:W-:Y:S03]  /*45af0*/  STL.64 [R1+0x4420], R12 ;  /* 0x0044200c01007387 */ /* 0x0101e60000100a00 */
[----:B0-----:R-:W2:Y:S01]  /*45b00*/  LDL.LU R12, [R1+0x250] ;  /* 0x00025000010c7983 */ /* 0x001ea20000300800 */
[----:B------:R-:W2:Y:S02]  /*45b10*/  LDL.LU R13, [R1+0x254] ;  /* 0x00025400010d7983 */ /* 0x000ea40000300800 */
[----:B------:R-:W2:Y:S02]  /*45b20*/  LDL.LU R14, [R1+0x258] ;  /* 0x00025800010e7983 */ /* 0x000ea40000300800 */
[----:B------:R-:W2:Y:S01]  /*45b30*/  LDL.LU R15, [R1+0x25c] ;  /* 0x00025c00010f7983 */ /* 0x000ea20000300800 */
[----:B------:R0:W-:Y:S01]  /*45b40*/  STL.64 [R1+0x43d0], R26 ;  /* 0x0043d01a01007387 */ /* 0x0001e20000100a00 */
[----:B---3--:R-:W-:Y:S03]  /*45b50*/  STL.64 [R1+0x43c8], R24 ;  /* 0x0043c81801007387 */ /* 0x008fe60000100a00 */
[----:B0-----:R-:W3:Y:S04]  /*45b60*/  LDL.64 R26, [R1+0x8] ;  /* 0x00000800011a7983 */ /* 0x001ee80000100a00 */
[----:B---3--:R0:W-:Y:S02]  /*45b70*/  STL.64 [R1+0x43d8], R26 ;  /* 0x0043d81a01007387 */ /* 0x0081e40000100a00 */
[----:B0-----:R-:W-:-:S02]  /*45b80*/  IMAD.MOV.U32 R26, RZ, RZ, R29 ;  /* 0x000000ffff1a7224 */ /* 0x001fc400078e001d */
[----:B------:R-:W-:-:S05]  /*45b90*/  IMAD.MOV.U32 R27, RZ, RZ, R2 ;  /* 0x000000ffff1b7224 */ /* 0x000fca00078e0002 */
[----:B------:R0:W-:Y:S04]  /*45ba0*/  STL.64 [R1+0x43f0], R26 ;  /* 0x0043f01a01007387 */ /* 0x0001e80000100a00 */
[----:B0-----:R-:W3:Y:S01]  /*45bb0*/  LDL.64 R26, [R1+0x28] ;  /* 0x00002800011a7983 */ /* 0x001ee20000100a00 */
[----:B------:R-:W-:Y:S02]  /*45bc0*/  STL.64 [R1+0x4c0], R4 ;  /* 0x0004c00401007387 */ /* 0x000fe40000100a00 */
[----:B------:R0:W-:Y:S02]  /*45bd0*/  STL.64 [R1+0x4c8], R6 ;  /* 0x0004c80601007387 */ /* 0x0001e40000100a00 */
[----:B0-----:R-:W4:Y:S01]  /*45be0*/  LDL.LU.64 R6, [R1+0x4438] ;  /* 0x0044380001067983 */ /* 0x001f220000300a00 */
[----:B------:R0:W-:Y:S02]  /*45bf0*/  STL.64 [R1+0x43c0], R22 ;  /* 0x0043c01601007387 */ /* 0x0001e40000100a00 */
[----:B------:R-:W2:Y:S02]  /*45c00*/  LDL.LU R20, [R1+0x210] ;  /* 0x0002100001147983 */ /* 0x000ea40000300800 */
[----:B------:R-:W2:Y:S01]  /*45c10*/  LDL.LU R21, [R1+0x214] ;  /* 0x0002140001157983 */ /* 0x000ea20000300800 */
[----:B0-----:R-:W2:Y:S01]  /*45c20*/  LDL.LU R22, [R1+0x218] ;  /* 0x0002180001167983 */ /* 0x001ea20000300800 */
[----:B------:R-:W2:Y:S03]  /*45c30*/  LDL.LU R23, [R1+0x21c] ;  /* 0x00021c0001177983 */ /* 0x000ea60000300800 */
[----:B--2---:R-:W-:Y:S01]  /*45c40*/  STL.64 [R1+0x43e8], R22 ;  /* 0x0043e81601007387 */ /* 0x004fe20000100a00 */
[----:B------:R0:W-:Y:S03]  /*45c50*/  STL.64 [R1+0x43e0], R20 ;  /* 0x0043e01401007387 */ /* 0x0001e60000100a00 */
[----:B0-----:R-:W2:Y:S01]  /*45c60*/  LDL.LU R20, [R1+0x230] ;  /* 0x0002300001147983 */ /* 0x001ea20000300800 */
[----:B------:R-:W2:Y:S02]  /*45c70*/  LDL.LU R21, [R1+0x234] ;  /* 0x0002340001157983 */ /* 0x000ea40000300800 */
[----:B------:R-:W2:Y:S02]  /*45c80*/  LDL.LU R22, [R1+0x238] ;  /* 0x0002380001167983 */ /* 0x000ea40000300800 */
[----:B------:R-:W2:Y:S01]  /*45c90*/  LDL.LU R23, [R1+0x23c] ;  /* 0x00023c0001177983 */ /* 0x000ea20000300800 */
[C---:B----4-:R-:W-:Y:S01]  /*45ca0*/  HMMA.16816.F32.BF16 R8, R16.reuse, R6, R8 ;  /* 0x000000061008723c */ /* 0x050fe20000041808 */
[----:B--2---:R-:W-:Y:S01]  /*45cb0*/  STL.64 [R1+0x4400], R22 ;  /* 0x0044001601007387 */ /* 0x004fe20000100a00 */
[----:B------:R0:W-:Y:S03]  /*45cc0*/  STL.64 [R1+0x43f8], R20 ;  /* 0x0043f81401007387 */ /* 0x0001e60000100a00 */
[----:B0-----:R-:W2:Y:S01]  /*45cd0*/  LDL.LU R20, [R1+0x240] ;  /* 0x0002400001147983 */ /* 0x001ea20000300800 */
[----:B------:R-:W2:Y:S02]  /*45ce0*/  LDL.LU R21, [R1+0x244] ;  /* 0x0002440001157983 */ /* 0x000ea40000300800 */
[----:B------:R-:W2:Y:S02]  /*45cf0*/  LDL.LU R22, [R1+0x248] ;  /* 0x0002480001167983 */ /* 0x000ea40000300800 */
[----:B------:R-:W2:Y:S11]  /*45d00*/  LDL.LU R23, [R1+0x24c] ;  /* 0x00024c0001177983 */ /* 0x000eb60000300800 */
[----:B------:R-:W-:Y:S02]  /*45d10*/  @!UPT UIADD3 URZ, URZ, URZ, URZ ;  /* 0x0000003f3f3ff290 */ /* 0x000fe4000fffe03f */
[----:B------:R-:W-:Y:S01]  /*45d20*/  STL.64 [R1+0x2b0], R8 ;  /* 0x0002b00801007387 */ /* 0x000fe20000100a00 */
[----:B------:R0:W-:Y:S03]  /*45d30*/  STL.64 [R1+0x2b8], R10 ;  /* 0x0002b80a01007387 */ /* 0x0001e60000100a00 */
[----:B0-----:R-:W4:Y:S02]  /*45d40*/  LDL.LU.64 R10, [R1+0x4430] ;  /* 0x00443000010a7983 */ /* 0x001f240000300a00 */
[C---:B----4-:R-:W-:Y:S01]  /*45d50*/  HMMA.16816.F32.BF16 R12, R16.reuse, R10, R12 ;  /* 0x0000000a100c723c */ /* 0x050fe2000004180c */
[----:B------:R-:W-:Y:S02]  /*45d60*/  IMAD.MOV.U32 R4, RZ, RZ, R10 ;  /* 0x000000ffff047224 */ /* 0x000fe400078e000a */
[----:B------:R-:W-:Y:S11]  /*45d70*/  IMAD.MOV.U32 R2, RZ, RZ, R11 ;  /* 0x000000ffff027224 */ /* 0x000ff600078e000b */
[----:B------:R-:W-:Y:S09]  /*45d80*/  @!UPT UIADD3 URZ, URZ, URZ, URZ ;  /* 0x0000003f3f3ff290 */ /* 0x000ff2000fffe03f */
[----:B------:R-:W-:Y:S01]  /*45d90*/  STL.64 [R1+0x2a0], R12 ;  /* 0x0002a00c01007387 */ /* 0x000fe20000100a00 */
[----:B------:R0:W-:Y:S03]  /*45da0*/  STL.64 [R1+0x2a8], R14 ;  /* 0x0002a80e01007387 */ /* 0x0001e60000100a00 */
[----:B0-----:R-:W4:Y:S01]  /*45db0*/  LDL.LU.64 R14, [R1+0x4428] ;  /* 0x00442800010e7983 */ /* 0x001f220000300a00 */
[----:B------:R-:W4:Y:S02]  /*45dc0*/  LDL.LU.64 R12, [R1+0x4420] ;  /* 0x00442000010c7983 */ /* 0x000f240000300a00 */
[----:B------:R-:W4:Y:S02]  /*45dd0*/  LDL.LU.64 R10, [R1+0x4418] ;  /* 0x00441800010a7983 */ /* 0x000f240000300a00 */
[----:B----4-:R-:W-:Y:S01]  /*45de0*/  HMMA.16816.F32.BF16 R16, R16, R10, R12 ;  /* 0x0000000a1010723c */ /* 0x010fe2000004180c */
[----:B------:R-:W2:Y:S01]  /*45df0*/  LDL.LU.64 R14, [R1+0x4410] ;  /* 0x00441000010e7983 */ /* 0x000ea20000300a00 */
[----:B------:R-:W2:Y:S02]  /*45e00*/  LDL.LU.64 R12, [R1+0x4408] ;  /* 0x00440800010c7983 */ /* 0x000ea40000300a00 */
[----:B------:R0:W-:Y:S02]  /*45e10*/  STL.64 [R1+0x43b0], R10 ;  /* 0x0043b00a01007387 */ /* 0x0001e40000100a00 */
[----:B------:R-:W4:Y:S11]  /*45e20*/  LDL.LU R8, [R1+0x200] ;  /* 0x0002000001087983 */ /* 0x000f360000300800 */
[----:B------:R-:W-:Y:S06]  /*45e30*/  @!UPT UIADD3 URZ, URZ, URZ, URZ ;  /* 0x0000003f3f3ff290 */ /* 0x000fec000fffe03f */
[----:B------:R-:W-:Y:S01]  /*45e40*/  STL.64 [R1+0x280], R16 ;  /* 0x0002801001007387 */ /* 0x000fe20000100a00 */
[----:B------:R1:W-:Y:S02]  /*45e50*/  STL.64 [R1+0x288], R18 ;  /* 0x0002881201007387 */ /* 0x0003e40000100a00 */
[----:B------:R-:W4:Y:S02]  /*45e60*/  LDL.LU R9, [R1+0x204] ;  /* 0x0002040001097983 */ /* 0x000f240000300800 */
[----:B0-----:R-:W4:Y:S01]  /*45e70*/  LDL.LU R10, [R1+0x208] ;  /* 0x00020800010a7983 */ /* 0x001f220000300800 */
[----:B------:R-:W4:Y:S01]  /*45e80*/  LDL.LU R11, [R1+0x20c] ;  /* 0x00020c00010b7983 */ /* 0x000f220000300800 */
[----:B-1----:R-:W-:Y:S02]  /*45e90*/  IMAD.MOV.U32 R18, RZ, RZ, R4 ;  /* 0x000000ffff127224 */ /* 0x002fe400078e0004 */
[----:B------:R-:W-:-:S05]  /*45ea0*/  IMAD.MOV.U32 R19, RZ, RZ, R2 ;  /* 0x000000ffff137224 */ /* 0x000fca00078e0002 */
[----:B------:R0:W-:Y:S01]  /*45eb0*/  STL.64 [R1+0x43b8], R18 ;  /* 0x0043b81201007387 */ /* 0x0001e20000100a00 */
[----:B------:R-:W4:Y:S02]  /*45ec0*/  LDL.LU R16, [R1+0x220] ;  /* 0x0002200001107983 */ /* 0x000f240000300800 */
[----:B------:R-:W4:Y:S02]  /*45ed0*/  LDL.LU R17, [R1+0x224] ;  /* 0x0002240001117983 */ /* 0x000f240000300800 */
[----:B---3--:R-:W-:Y:S02]  /*45ee0*/  IMAD.MOV.U32 R4, RZ, RZ, R26 ;  /* 0x000000ffff047224 */ /* 0x008fe400078e001a */
[----:B------:R-:W-:Y:S01]  /*45ef0*/  IMAD.MOV.U32 R2, RZ, RZ, R27 ;  /* 0x000000ffff027224 */ /* 0x000fe200078e001b */
[----:B0-----:R-:W4:Y:S01]  /*45f00*/  LDL.LU R18, [R1+0x228] ;  /* 0x0002280001127983 */ /* 0x001f220000300800 */
[----:B------:R-:W4:Y:S01]  /*45f10*/  LDL.LU R19, [R1+0x22c] ;  /* 0x00022c0001137983 */ /* 0x000f220000300800 */
[C---:B--2---:R-:W-:Y:S11]  /*45f20*/  HMMA.16816.F32.BF16 R20, R12.reuse, R26, R20 ;  /* 0x0000001a0c14723c */ /* 0x044ff60000041814 */
[----:B------:R-:W-:Y:S11]  /*45f30*/  @!UPT UIADD3 URZ, URZ, URZ, URZ ;  /* 0x0000003f3f3ff290 */ /* 0x000ff6000fffe03f */
[----:B------:R-:W-:Y:S01]  /*45f40*/  @!UPT UIADD3 URZ, URZ, URZ, URZ ;  /* 0x0000003f3f3ff290 */ /* 0x000fe2000fffe03f */
[----:B------:R-:W-:Y:S01]  /*45f50*/  STL.64 [R1+0x260], R20 ;  /* 0x0002601401007387 */ /* 0x000fe20000100a00 */
[----:B------:R0:W-:Y:S03]  /*45f60*/  STL.64 [R1+0x268], R22 ;  /* 0x0002681601007387 */ /* 0x0001e60000100a00 */
[----:B0-----:R-:W2:Y:S01]  /*45f70*/  LDL.LU.64 R22, [R1+0x4400] ;  /* 0x0044000001167983 */ /* 0x001ea20000300a00 */
[----:B------:R-:W2:Y:S02]  /*45f80*/  LDL.LU.64 R20, [R1+0x43f8] ;  /* 0x0043f80001147983 */ /* 0x000ea40000300a00 */
[----:B------:R-:W2:Y:S02]  /*45f90*/  LDL.LU.64 R26, [R1+0x43f0] ;  /* 0x0043f000011a7983 */ /* 0x000ea40000300a00 */
[C---:B--2---:R-:W-:Y:S01]  /*45fa0*/  HMMA.16816.F32.BF16 R24, R12.reuse, R26, R20 ;  /* 0x0000001a0c18723c */ /* 0x044fe20000041814 */
[----:B------:R-:W2:Y:S01]  /*45fb0*/  LDL.LU.64 R22, [R1+0x43e8] ;  /* 0x0043e80001167983 */ /* 0x000ea20000300a00 */
[----:B------:R-:W2:Y:S11]  /*45fc0*/  LDL.LU.64 R20, [R1+0x43e0] ;  /* 0x0043e00001147983 */ /* 0x000eb60000300a00 */
[----:B------:R-:W-:Y:S10]  /*45fd0*/  @!UPT UIADD3 URZ, URZ, URZ, URZ ;  /* 0x0000003f3f3ff290 */ /* 0x000ff4000fffe03f */
[----:B------:R-:W-:Y:S01]  /*45fe0*/  STL.64 [R1+0x250], R24 ;  /* 0x0002501801007387 */ /* 0x000fe20000100a00 */
[----:B------:R0:W-:Y:S03]  /*45ff0*/  STL.64 [R1+0x258], R26 ;  /* 0x0002581a01007387 */ /* 0x0001e60000100a00 */
[----:B0-----:R-:W4:Y:S02]  /*46000*/  LDL.LU.64 R26, [R1+0x43d8] ;  /* 0x0043d800011a7983 */ /* 0x001f240000300a00 */
[C---:B----4-:R-:W-:Y:S01]  /*46010*/  HMMA.16816.F32.BF16 R16, R12.reuse, R26, R16 ;  /* 0x0000001a0c10723c */ /* 0x050fe20000041810 */
[----:B------:R-:W-:Y:S11]  /*46020*/  IMAD.MOV.U32 R5, RZ, RZ, R27 ;  /* 0x000000ffff057224 */ /* 0x000ff600078e001b */
[----:B------:R-:W-:Y:S11]  /*46030*/  @!UPT UIADD3 URZ, URZ, URZ, URZ ;  /* 0x0000003f3f3ff290 */ /* 0x000ff6000fffe03f */
[----:B------:R0:W-:Y:S01]  /*46040*/  STL.64 [R1+0x240], R16 ;  /* 0x0002401001007387 */ /* 0x0001e20000100a00 */
[----:B------:R-:W-:Y:S02]  /*46050*/  STL.64 [R1+0x248], R18 ;  /* 0x0002481201007387 */ /* 0x000fe40000100a00 */
[----:B0-----:R-:W-:Y:S02]  /*46060*/  IMAD.MOV.U32 R16, RZ, RZ, R26 ;  /* 0x000000ffff107224 */ /* 0x001fe400078e001a */
[----:B------:R-:W2:Y:S01]  /*46070*/  LDL.LU.64 R26, [R1+0x43d0] ;  /* 0x0043d000011a7983 */ /* 0x000ea20000300a00 */
[----:B------:R-:W3:Y:S01]  /*46080*/  LDL.LU.64 R24, [R1+0x43c8] ;  /* 0x0043c80001187983 */ /* 0x000ee20000300a00 */
[----:B--2---:R-:W-:Y:S11]  /*46090*/  HMMA.16816.F32.BF16 R20, R12, R26, R20 ;  /* 0x0000001a0c14723c */ /* 0x004ff60000041814 */
[----:B------:R-:W-:Y:S11]  /*460a0*/  @!UPT UIADD3 URZ, URZ, URZ, URZ ;  /* 0x0000003f3f3ff290 */ /* 0x000ff6000fffe03f */
[----:B------:R-:W-:Y:S01]  /*460b0*/  @!UPT UIADD3 URZ, URZ, URZ, URZ ;  /* 0x0000003f3f3ff290 */ /* 0x000fe2000fffe03f */
[----:B------:R-:W-:Y:S01]  /*460c0*/  STL.64 [R1+0x230], R20 ;  /* 0x0002301401007387 */ /* 0x000fe20000100a00 */
[----:B------:R0:W-:Y:S03]  /*460d0*/  STL.64 [R1+0x238], R22 ;  /* 0x0002381601007387 */ /* 0x0001e60000100a00 */
[----:B0-----:R-:W2:Y:S01]  /*460e0*/  LDL.LU.64 R22, [R1+0x43c0] ;  /* 0x0043c00001167983 */ /* 0x001ea20000300a00 */
[----:B------:R0:W-:Y:S02]  /*460f0*/  STL.64 [R1+0x4350], R26 ;  /* 0x0043501a01007387 */ /* 0x0001e40000100a00 */
[----:B---3--:R-:W-:Y:S02]  /*46100*/  STL.64 [R1+0x4348], R24 ;  /* 0x0043481801007387 */ /* 0x008fe40000100a00 */
[----:B0-----:R-:W-:Y:S02]  /*46110*/  IMAD.MOV.U32 R26, RZ, RZ, R16 ;  /* 0x000000ffff1a7224 */ /* 0x001fe400078e0010 */
[----:B------:R-:W-:-:S05]  /*46120*/  IMAD.MOV.U32 R27, RZ, RZ, R5 ;  /* 0x000000ffff1b7224 */ /* 0x000fca00078e0005 */
[----:B------:R0:W-:Y:S04]  /*46130*/  STL.64 [R1+0x4368], R26 ;  /* 0x0043681a01007387 */ /* 0x0001e80000100a00 */
[----:B0-----:R-:W3:Y:S01]  /*46140*/  LDL.LU.64 R26, [R1+0x18] ;  /* 0x00001800011a7983 */ /* 0x001ee20000300a00 */
[----:B--2---:R-:W-:Y:S03]  /*46150*/  HMMA.16816.F32.BF16 R8, R12, R22, R8 ;  /* 0x000000160c08723c */ /* 0x004fe60000041808 */
[----:B---3--:R0:W-:Y:S02]  /*46160*/  STL.64 [R1+0x4380], R26 ;  /* 0x0043801a01007387 */ /* 0x0081e40000100a00 */
[----:B0-----:R-:W-:-:S02]  /*46170*/  IMAD.MOV.U32 R26, RZ, RZ, R4 ;  /* 0x000000ffff1a7224 */ /* 0x001fc400078e0004 */
[----:B------:R-:W-:-:S05]  /*46180*/  IMAD.MOV.U32 R27, RZ, RZ, R2 ;  /* 0x000000ffff1b7224 */ /* 0x000fca00078e0002 */
[----:B------:R-:W-:Y:S01]  /*46190*/  STL.64 [R1+0x43a8], R26 ;  /* 0x0043a81a01007387 */ /* 0x000fe20000100a00 */
[----:B------:R-:W2:Y:S10]  /*461a0*/  LDL.LU R16, [R1+0x2c0] ;  /* 0x0002c00001107983 */ /* 0x000eb40000300800 */
[----:B------:R0:W-:Y:S02]  /*461b0*/  STL.64 [R1+0x220], R8 ;  /* 0x0002200801007387 */ /* 0x0001e40000100a00 */
[----:B------:R1:W-:Y:S01]  /*461c0*/  STL.64 [R1+0x228], R10 ;  /* 0x0002280a01007387 */ /* 0x0003e20000100a00 */
[----:B------:R-:W2:Y:S01]  /*461d0*/  LDL.LU R17, [R1+0x2c4] ;  /* 0x0002c40001117983 */ /* 0x000ea20000300800 */
[----:B------:R-:W2:Y:S02]  /*461e0*/  LDL.LU R18, [R1+0x2c8] ;  /* 0x0002c80001127983 */ /* 0x000ea40000300800 */
[----:B------:R-:W2:Y:S01]  /*461f0*/  LDL.LU R19, [R1+0x2cc] ;  /* 0x0002cc0001137983 */ /* 0x000ea20000300800 */
[----:B0-----:R-:W3:Y:S01]  /*46200*/  LDL.LU R8, [R1+0x2e0] ;  /* 0x0002e00001087983 */ /* 0x001ee20000300800 */
[----:B------:R-:W3:Y:S02]  /*46210*/  LDL.LU R9, [R1+0x2e4] ;  /* 0x0002e40001097983 */ /* 0x000ee40000300800 */
[----:B-1----:R-:W3:Y:S02]  /*46220*/  LDL.LU R10, [R1+0x2e8] ;  /* 0x0002e800010a7983 */ /* 0x002ee40000300800 */
[----:B------:R-:W3:Y:S01]  /*46230*/  LDL.LU R11, [R1+0x2ec] ;  /* 0x0002ec00010b7983 */ /* 0x000ee20000300800 */
[----:B------:R-:W4:Y:S01]  /*46240*/  LDL.LU R24, [R1+0x2d0] ;  /* 0x0002d00001187983 */ /* 0x000f220000300800 */
[----:B------:R-:W4:Y:S02]  /*46250*/  LDL.LU R25, [R1+0x2d4] ;  /* 0x0002d40001197983 */ /* 0x000f240000300800 */
[----:B------:R-:W4:Y:S02]  /*46260*/  LDL.LU R26, [R1+0x2d8] ;  /* 0x0002d800011a7983 */ /* 0x000f240000300800 */
[----:B------:R-:W4:Y:S01]  /*46270*/  LDL.LU R27, [R1+0x2dc] ;  /* 0x0002dc00011b7983 */ /* 0x000f220000300800 */
[----:B------:R0:W-:Y:S01]  /*46280*/  STL.64 [R1+0x4340], R22 ;  /* 0x0043401601007387 */ /* 0x0001e20000100a00 */
        /* <DEDUP_REMOVED lines=10> */
[C---:B------:R-:W-:Y:S01]  /*46330*/  HMMA.16816.F32.BF16 R16, R12.reuse, R6, R16 ;  /* 0x000000060c10723c */ /* 0x040fe20000041810 */
[----:B--2---:R-:W-:Y:S01]  /*46340*/  STL.64 [R1+0x4378], R22 ;  /* 0x0043781601007387 */ /* 0x004fe20000100a00 */
[----:B------:R0:W-:Y:S03]  /*46350*/  STL.64 [R1+0x4370], R20 ;  /* 0x0043701401007387 */ /* 0x0001e60000100a00 */
[----:B0-----:R-:W2:Y:S01]  /*46360*/  LDL.LU R20, [R1+0x300] ;  /* 0x0003000001147983 */ /* 0x001ea20000300800 */
[----:B------:R-:W2:Y:S02]  /*46370*/  LDL.LU R21, [R1+0x304] ;  /* 0x0003040001157983 */ /* 0x000ea40000300800 */
[----:B------:R-:W2:Y:S02]  /*46380*/  LDL.LU R22, [R1+0x308] ;  /* 0x0003080001167983 */ /* 0x000ea40000300800 */
[----:B------:R-:W2:Y:S02]  /*46390*/  LDL.LU R23, [R1+0x30c] ;  /* 0x00030c0001177983 */ /* 0x000ea40000300800 */
[----:B--2---:R-:W-:Y:S01]  /*463a0*/  STL.64 [R1+0x4390], R22 ;  /* 0x0043901601007387 */ /* 0x004fe20000100a00 */
[----:B------:R0:W-:Y:S03]  /*463b0*/  STL.64 [R1+0x4388], R20 ;  /* 0x0043881401007387 */ /* 0x0001e60000100a00 */
[----:B0-----:R-:W2:Y:S01]  /*463c0*/  LDL.LU R20, [R1+0x2f0] ;  /* 0x0002f00001147983 */ /* 0x001ea20000300800 */
[----:B------:R-:W2:Y:S02]  /*463d0*/  LDL.LU R21, [R1+0x2f4] ;  /* 0x0002f40001157983 */ /* 0x000ea40000300800 */
[----:B------:R-:W2:Y:S02]  /*463e0*/  LDL.LU R22, [R1+0x2f8] ;  /* 0x0002f80001167983 */ /* 0x000ea40000300800 */
[----:B------:R-:W2:Y:S02]  /*463f0*/  LDL.LU R23, [R1+0x2fc] ;  /* 0x0002fc0001177983 */ /* 0x000ea40000300800 */
[----:B------:R-:W-:Y:S01]  /*46400*/  STL.64 [R1+0x210], R16 ;  /* 0x0002101001007387 */ /* 0x000fe20000100a00 */
[----:B------:R0:W-:Y:S03]  /*46410*/  STL.64 [R1+0x218], R18 ;  /* 0x0002181201007387 */ /* 0x0001e60000100a00 */
[----:B0-----:R-:W3:Y:S01]  /*46420*/  LDL.LU.64 R18, [R1+0x43b8] ;  /* 0x0043b80001127983 */ /* 0x001ee20000300a00 */
[----:B------:R0:W-:Y:S02]  /*46430*/  STL.64 [R1+0x4338], R6 ;  /* 0x0043380601007387 */ /* 0x0001e40000100a00 */
[----:B------:R-:W2:Y:S02]  /*46440*/  LDL.LU R4, [R1+0x3e0] ;  /* 0x0003e00001047983 */ /* 0x000ea40000300800 */
[----:B------:R-:W2:Y:S01]  /*46450*/  LDL.LU R5, [R1+0x3e4] ;  /* 0x0003e40001057983 */ /* 0x000ea20000300800 */
[----:B0-----:R-:W2:Y:S01]  /*46460*/  LDL.LU R6, [R1+0x3e8] ;  /* 0x0003e80001067983 */ /* 0x001ea20000300800 */
[----:B------:R-:W2:Y:S01]  /*46470*/  LDL.LU R7, [R1+0x3ec] ;  /* 0x0003ec0001077983 */ /* 0x000ea20000300800 */
[C---:B---3--:R-:W-:Y:S11]  /*46480*/  HMMA.16816.F32.BF16 R8, R12.reuse, R18, R8 ;  /* 0x000000120c08723c */ /* 0x048ff60000041808 */
[----:B------:R-:W-:Y:S11]  /*46490*/  @!UPT UIADD3 URZ, URZ, URZ, URZ ;  /* 0x0000003f3f3ff290 */ /* 0x000ff6000fffe03f */
[----:B------:R-:W-:Y:S01]  /*464a0*/  @!UPT UIADD3 URZ, URZ, URZ, URZ ;  /* 0x0000003f3f3ff290 */ /* 0x000fe2000fffe03f */
[----:B------:R-:W-:Y:S01]  /*464b0*/  STL.64 [R1+0x200], R8 ;  /* 0x0002000801007387 */ /* 0x000fe20000100a00 */
[----:B------:R0:W-:Y:S03]  /*464c0*/  STL.64 [R1+0x208], R10 ;  /* 0x0002080a01007387 */ /* 0x0001e60000100a00 */
[----:B0-----:R-:W4:Y:S02]  /*464d0*/  LDL.LU.64 R10, [R1+0x43b0] ;  /* 0x0043b000010a7983 */ /* 0x001f240000300a00 */
[----:B----4-:R-:W-:Y:S02]  /*464e0*/  HMMA.16816.F32.BF16 R12, R12, R10, R24 ;  /* 0x0000000a0c0c723c */ /* 0x010fe40000041818 */
[----:B------:R-:W2:Y:S01]  /*464f0*/  LDL.LU.64 R26, [R1+0x43a8] ;  /* 0x0043a800011a7983 */ /* 0x000ea20000300a00 */
[----:B------:R-:W-:Y:S02]  /*46500*/  IMAD.MOV.U32 R16, RZ, RZ, R10 ;  /* 0x000000ffff107224 */ /* 0x000fe400078e000a */
[----:B------:R-:W-:Y:S11]  /*46510*/  IMAD.MOV.U32 R2, RZ, RZ, R11 ;  /* 0x000000ffff027224 */ /* 0x000ff600078e000b */
[----:B------:R-:W-:Y:S07]  /*46520*/  @!UPT UIADD3 URZ, URZ, URZ, URZ ;  /* 0x0000003f3f3ff290 */ /* 0x000fee000fffe03f */
[----:B------:R-:W-:Y:S01]  /*46530*/  STL.64 [R1+0x1e0], R12 ;  /* 0x0001e00c01007387 */ /* 0x000fe20000100a00 */
[----:B------:R-:W-:Y:S02]  /*46540*/  STL.64 [R1+0x1e8], R14 ;  /* 0x0001e80e01007387 */ /* 0x000fe40000100a00 */
        /* <DEDUP_REMOVED lines=8> */
[----:B0-----:R-:W2:Y:S01]  /*465d0*/  LDL.LU.64 R26, [R1+0x4380] ;  /* 0x00438000011a7983 */ /* 0x001ea20000300a00 */
        /* <DEDUP_REMOVED lines=17> */
[----:B------:R-:W3:Y:S01]  /*466f0*/  LDL.LU.64 R24, [R1+0x4348] ;  /* 0x0043480001187983 */ /* 0x000ee20000300a00 */
[C---:B--2---:R-:W-:Y:S11]  /*46700*/  HMMA.16816.F32.BF16 R20, R8.reuse, R26, R20 ;  /* 0x0000001a0814723c */ /* 0x044ff60000041814 */
[----:B------:R-:W-:Y:S11]  /*46710*/  @!UPT UIADD3 URZ, URZ, URZ, URZ ;  /* 0x0000003f3f3ff290 */ /* 0x000ff6000fffe03f */
[----:B------:R-:W-:Y:S01]  /*46720*/  @!UPT UIADD3 URZ, URZ, URZ, URZ ;  /* 0x0000003f3f3ff290 */ /* 0x000fe2000fffe03f */
[----:B------:R-:W-:Y:S01]  /*46730*/  STL.64 [R1+0x1a0], R20 ;  /* 0x0001a01401007387 */ /* 0x000fe20000100a00 */
[----:B------:R0:W-:Y:S03]  /*46740*/  STL.64 [R1+0x1a8], R22 ;  /* 0x0001a81601007387 */ /* 0x0001e60000100a00 */
[----:B0-----:R-:W2:Y:S01]  /*46750*/  LDL.LU.64 R22, [R1+0x4340] ;  /* 0x0043400001167983 */ /* 0x001ea20000300a00 */
[----:B------:R-:W-:Y:S02]  /*46760*/  STL.64 [R1+0x42d0], R26 ;  /* 0x0042d01a01007387 */ /* 0x000fe40000100a00 */
[----:B---3--:R0:W-:Y:S02]  /*46770*/  STL.64 [R1+0x42c8], R24 ;  /* 0x0042c81801007387 */ /* 0x0081e40000100a00 */
[----:B0-----:R-:W3:Y:S01]  /*46780*/  LDL.LU R24, [R1+0x400] ;  /* 0x0004000001187983 */ /* 0x001ee20000300800 */
[----:B------:R-:W3:Y:S02]  /*46790*/  LDL.LU R25, [R1+0x404] ;  /* 0x0004040001197983 */ /* 0x000ee40000300800 */
[----:B------:R-:W3:Y:S02]  /*467a0*/  LDL.LU R26, [R1+0x408] ;  /* 0x00040800011a7983 */ /* 0x000ee40000300800 */
[----:B------:R-:W3:Y:S01]  /*467b0*/  LDL.LU R27, [R1+0x40c] ;  /* 0x00040c00011b7983 */ /* 0x000ee20000300800 */
[C---:B--2---:R-:W-:Y:S01]  /*467c0*/  HMMA.16816.F32.BF16 R20, R8.reuse, R22, R4 ;  /* 0x000000160814723c */ /* 0x044fe20000041804 */
[----:B------:R-:W2:Y:S11]  /*467d0*/  LDL.LU.64 R6, [R1+0x4338] ;  /* 0x0043380001067983 */ /* 0x000eb60000300a00 */
[----:B------:R-:W-:Y:S11]  /*467e0*/  @!UPT UIADD3 URZ, URZ, URZ, URZ ;  /* 0x0000003f3f3ff290 */ /* 0x000ff6000fffe03f */
[----:B------:R-:W-:Y:S01]  /*467f0*/  STL.64 [R1+0x1f0], R20 ;  /* 0x0001f01401007387 */ /* 0x000fe20000100a00 */
[----:B------:R0:W-:Y:S03]  /*46800*/  STL.64 [R1+0x1f8], R22 ;  /* 0x0001f81601007387 */ /* 0x0001e60000100a00 */
[----:B0-----:R-:W2:Y:S01]  /*46810*/  LDL.LU.64 R22, [R1+0x4330] ;  /* 0x0043300001167983 */ /* 0x001ea20000300a00 */
[----:B------:R-:W2:Y:S02]  /*46820*/  LDL.LU.64 R20, [R1+0x4328] ;  /* 0x0043280001147983 */ /* 0x000ea40000300a00 */
[----:B------:R-:W-:Y:S01]  /*46830*/  IMAD.MOV.U32 R14, RZ, RZ, R16 ;  /* 0x000000ffff0e7224 */ /* 0x000fe200078e0010 */
[C---:B---3--:R-:W-:Y:S08]  /*46840*/  HMMA.16816.F32.BF16 R24, R8.reuse, R18, R24 ;  /* 0x000000120818723c */ /* 0x048ff00000041818 */
[C---:B--2---:R-:W-:Y:S01]  /*46850*/  HMMA.16816.F32.BF16 R4, R8.reuse, R6, R20 ;  /* 0x000000060804723c */ /* 0x044fe20000041814 */
[----:B------:R-:W2:Y:S01]  /*46860*/  LDL.LU.64 R22, [R1+0x4320] ;  /* 0x0043200001167983 */ /* 0x000ea20000300a00 */
[----:B------:R-:W2:Y:S11]  /*46870*/  LDL.LU.64 R20, [R1+0x4318] ;  /* 0x0043180001147983 */ /* 0x000eb60000300a00 */
[----:B------:R-:W-:Y:S10]  /*46880*/  @!UPT UIADD3 URZ, URZ, URZ, URZ ;  /* 0x0000003f3f3ff290 */ /* 0x000ff4000fffe03f */
[----:B------:R-:W-:Y:S01]  /*46890*/  STL.64 [R1+0x520], R4 ;  /* 0x0005200401007387 */ /* 0x000fe20000100a00 */
[----:B------:R0:W-:Y:S03]  /*468a0*/  STL.64 [R1+0x528], R6 ;  /* 0x0005280601007387 */ /* 0x0001e60000100a00 */
[----:B0-----:R-:W3:Y:S01]  /*468b0*/  LDL.LU.64 R6, [R1+0x4310] ;  /* 0x0043100001067983 */ /* 0x001ee20000300a00 */
[----:B------:R-:W3:Y:S02]  /*468c0*/  LDL.LU.64 R4, [R1+0x4308] ;  /* 0x0043080001047983 */ /* 0x000ee40000300a00 */
[----:B------:R2:W-:Y:S02]  /*468d0*/  STL.64 [R1+0x4298], R18 ;  /* 0x0042981201007387 */ /* 0x0005e40000100a00 */
[----:B------:R-:W-:Y:S01]  /*468e0*/  STL.64 [R1+0x5d0], R24 ;  /* 0x0005d01801007387 */ /* 0x000fe20000100a00 */
[----:B------:R-:W-:Y:S01]  /*468f0*/  STL.64 [R1+0x5d8], R26 ;  /* 0x0005d81a01007387 */ /* 0x000fe20000100a00 */
[----:B------:R-:W-:Y:S01]  /*46900*/  STL.64 [R1+0x42b0], R14 ;  /* 0x0042b00e01007387 */ /* 0x000fe20000100a00 */
[----:B--2---:R-:W-:Y:S02]  /*46910*/  HMMA.16816.F32.BF16 R16, R8, R14, R20 ;  /* 0x0000000e0810723c */ /* 0x004fe40000041814 */
[----:B------:R-:W2:Y:S11]  /*46920*/  LDL.LU R8, [R1+0x420] ;  /* 0x0004200001087983 */ /* 0x000eb60000300800 */
[----:B------:R-:W-:Y:S10]  /*46930*/  @!UPT UIADD3 URZ, URZ, URZ, URZ ;  /* 0x0000003f3f3ff290 */ /* 0x000ff4000fffe03f */
[----:B------:R-:W-:Y:S01]  /*46940*/  STL.64 [R1+0x5c0], R16 ;  /* 0x0005c01001007387 */ /* 0x000fe20000100a00 */
[----:B------:R-:W-:Y:S02]  /*46950*/  STL.64 [R1+0x5c8], R18 ;  /* 0x0005c81201007387 */ /* 0x000fe40000100a00 */
[----:B------:R-:W2:Y:S02]  /*46960*/  LDL.LU R9, [R1+0x424] ;  /* 0x0004240001097983 */ /* 0x000ea40000300800 */
[----:B------:R-:W4:Y:S01]  /*46970*/  LDL.LU R10, [R1+0x428] ;  /* 0x00042800010a7983 */ /* 0x000f220000300800 */
[----:B------:R-:W4:Y:S04]  /*46980*/  LDL.LU R11, [R1+0x42c] ;  /* 0x00042c00010b7983 */ /* 0x000f280000300800 */
[----:B----4-:R-:W-:Y:S01]  /*46990*/  STL.64 [R1+0x4228], R10 ;  /* 0x0042280a01007387 */ /* 0x010fe20000100a00 */
[----:B--2---:R0:W-:Y:S03]  /*469a0*/  STL.64 [R1+0x4220], R8 ;  /* 0x0042200801007387 */ /* 0x0041e60000100a00 */
[----:B0-----:R-:W2:Y:S01]  /*469b0*/  LDL.LU R8, [R1+0x3f0] ;  /* 0x0003f00001087983 */ /* 0x001ea20000300800 */
[----:B------:R-:W2:Y:S02]  /*469c0*/  LDL.LU R9, [R1+0x3f4] ;  /* 0x0003f40001097983 */ /* 0x000ea40000300800 */
[----:B------:R-:W4:Y:S02]  /*469d0*/  LDL.LU R10, [R1+0x3f8] ;  /* 0x0003f800010a7983 */ /* 0x000f240000300800 */
[----:B------:R-:W4:Y:S02]  /*469e0*/  LDL.LU R11, [R1+0x3fc] ;  /* 0x0003fc00010b7983 */ /* 0x000f240000300800 */
[----:B----4-:R0:W-:Y:S01]  /*469f0*/  STL.64 [R1+0x4238], R10 ;  /* 0x0042380a01007387 */ /* 0x0101e20000100a00 */
[----:B--2---:R-:W-:Y:S02]  /*46a00*/  STL.64 [R1+0x4230], R8 ;  /* 0x0042300801007387 */ /* 0x004fe40000100a00 */
[----:B0-----:R-:W-:-:S02]  /*46a10*/  IMAD.MOV.U32 R10, RZ, RZ, R12 ;  /* 0x000000ffff0a7224 */ /* 0x001fc400078e000c */
[----:B------:R-:W-:-:S05]  /*46a20*/  IMAD.MOV.U32 R11, RZ, RZ, R2 ;  /* 0x000000ffff0b7224 */ /* 0x000fca00078e0002 */
[----:B------:R-:W-:Y:S01]  /*46a30*/  STL.64 [R1+0x4300], R10 ;  /* 0x0043000a01007387 */ /* 0x000fe20000100a00 */
[----:B------:R-:W2:Y:S02]  /*46a40*/  LDL.LU R20, [R1+0x340] ;  /* 0x0003400001147983 */ /* 0x000ea40000300800 */
[----:B------:R-:W2:Y:S02]  /*46a50*/  LDL.LU R21, [R1+0x344] ;  /* 0x0003440001157983 */ /* 0x000ea40000300800 */
[----:B------:R-:W4:Y:S01]  /*46a60*/  LDL.LU R22, [R1+0x348] ;  /* 0x0003480001167983 */ /* 0x000f220000300800 */
[----:B------:R-:W4:Y:S01]  /*46a70*/  LDL.LU R23, [R1+0x34c] ;  /* 0x00034c0001177983 */ /* 0x000f220000300800 */
[----:B------:R-:W2:Y:S03]  /*46a80*/  LDL.LU.64 R26, [R1+0x8] ;  /* 0x00000800011a7983 */ /* 0x000ea60000300a00 */
[----:B--2---:R0:W-:Y:S01]  /*46a90*/  STL.64 [R1+0x42e8], R26 ;  /* 0x0042e81a01007387 */ /* 0x0041e20000100a00 */
[----:B------:R-:W2:Y:S02]  /*46aa0*/  LDL.LU R16, [R1+0x370] ;  /* 0x0003700001107983 */ /* 0x000ea40000300800 */
[----:B------:R-:W2:Y:S02]  /*46ab0*/  LDL.LU R17, [R1+0x374] ;  /* 0x0003740001117983 */ /* 0x000ea40000300800 */
[----:B------:R-:W2:Y:S01]  /*46ac0*/  LDL.LU R18, [R1+0x378] ;  /* 0x0003780001127983 */ /* 0x000ea20000300800 */
[----:B------:R-:W2:Y:S01]  /*46ad0*/  LDL.LU R19, [R1+0x37c] ;  /* 0x00037c0001137983 */ /* 0x000ea20000300800 */
[----:B------:R-:W2:Y:S02]  /*46ae0*/  LDL.LU R24, [R1+0x3b0] ;  /* 0x0003b00001187983 */ /* 0x000ea40000300800 */
[----:B------:R-:W2:Y:S01]  /*46af0*/  LDL.LU R25, [R1+0x3b4] ;  /* 0x0003b40001197983 */ /* 0x000ea20000300800 */
[----:B0-----:R-:W2:Y:S01]  /*46b00*/  LDL.LU R26, [R1+0x3b8] ;  /* 0x0003b800011a7983 */ /* 0x001ea20000300800 */
[----:B------:R-:W2:Y:S02]  /*46b10*/  LDL.LU R27, [R1+0x3bc] ;  /* 0x0003bc00011b7983 */ /* 0x000ea40000300800 */
[----:B------:R-:W3:Y:S02]  /*46b20*/  LDL.LU R8, [R1+0x3c0] ;  /* 0x0003c00001087983 */ /* 0x000ee40000300800 */
[----:B------:R-:W3:Y:S01]  /*46b30*/  LDL.LU R9, [R1+0x3c4] ;  /* 0x0003c40001097983 */ /* 0x000ee20000300800 */
[----:B------:R-:W3:Y:S01]  /*46b40*/  LDL.LU R10, [R1+0x3c8] ;  /* 0x0003c800010a7983 */ /* 0x000ee20000300800 */
[----:B------:R-:W3:Y:S03]  /*46b50*/  LDL.LU R11, [R1+0x3cc] ;  /* 0x0003cc00010b7983 */ /* 0x000ee60000300800 */
[----:B--2---:R0:W-:Y:S01]  /*46b60*/  STL.64 [R1+0x42f8], R26 ;  /* 0x0042f81a01007387 */ /* 0x0041e20000100a00 */
[----:B------:R-:W-:Y:S03]  /*46b70*/  STL.64 [R1+0x42f0], R24 ;  /* 0x0042f01801007387 */ /* 0x000fe60000100a00 */
[----:B0-----:R-:W3:Y:S01]  /*46b80*/  LDL.LU.64 R26, [R1+0x28] ;  /* 0x00002800011a7983 */ /* 0x001ee20000300a00 */
[----:B------:R-:W2:Y:S02]  /*46b90*/  LDL.LU R12, [R1+0x380] ;  /* 0x00038000010c7983 */ /* 0x000ea40000300800 */
[----:B------:R-:W2:Y:S02]  /*46ba0*/  LDL.LU R13, [R1+0x384] ;  /* 0x00038400010d7983 */ /* 0x000ea40000300800 */
[----:B------:R-:W2:Y:S01]  /*46bb0*/  LDL.LU R14, [R1+0x388] ;  /* 0x00038800010e7983 */ /* 0x000ea20000300800 */
[----:B------:R-:W2:Y:S04]  /*46bc0*/  LDL.LU R15, [R1+0x38c] ;  /* 0x00038c00010f7983 */ /* 0x000ea80000300800 */
[----:B--2---:R-:W-:Y:S01]  /*46bd0*/  STL.64 [R1+0x42c0], R14 ;  /* 0x0042c00e01007387 */ /* 0x004fe20000100a00 */
[----:B------:R0:W-:Y:S03]  /*46be0*/  STL.64 [R1+0x42b8], R12 ;  /* 0x0042b80c01007387 */ /* 0x0001e60000100a00 */
[----:B0-----:R-:W2:Y:S01]  /*46bf0*/  LDL.LU R12, [R1+0x390] ;  /* 0x00039000010c7983 */ /* 0x001ea20000300800 */
[----:B------:R-:W2:Y:S02]  /*46c00*/  LDL.LU R13, [R1+0x394] ;  /* 0x00039400010d7983 */ /* 0x000ea40000300800 */
[----:B------:R-:W2:Y:S02]  /*46c10*/  LDL.LU R14, [R1+0x398] ;  /* 0x00039800010e7983 */ /* 0x000ea40000300800 */
[----:B------:R-:W2:Y:S01]  /*46c20*/  LDL.LU R15, [R1+0x39c] ;  /* 0x00039c00010f7983 */ /* 0x000ea20000300800 */
[C---:B---3--:R-:W-:Y:S01]  /*46c30*/  HMMA.16816.F32.BF16 R8, R4.reuse, R26, R8 ;  /* 0x0000001a0408723c */ /* 0x048fe20000041808 */
[----:B--2---:R-:W-:Y:S01]  /*46c40*/  STL.64 [R1+0x42e0], R14 ;  /* 0x0042e00e01007387 */ /* 0x004fe20000100a00 */
[----:B------:R0:W-:Y:S03]  /*46c50*/  STL.64 [R1+0x42d8], R12 ;  /* 0x0042d80c01007387 */ /* 0x0001e60000100a00 */
[----:B0-----:R-:W2:Y:S01]  /*46c60*/  LDL.LU R12, [R1+0x3a0] ;  /* 0x0003a000010c7983 */ /* 0x001ea20000300800 */
[----:B------:R-:W2:Y:S02]  /*46c70*/  LDL.LU R13, [R1+0x3a4] ;  /* 0x0003a400010d7983 */ /* 0x000ea40000300800 */
[----:B------:R-:W2:Y:S02]  /*46c80*/  LDL.LU R14, [R1+0x3a8] ;  /* 0x0003a800010e7983 */ /* 0x000ea40000300800 */
[----:B------:R-:W2:Y:S01]  /*46c90*/  LDL.LU R15, [R1+0x3ac] ;  /* 0x0003ac00010f7983 */ /* 0x000ea20000300800 */
[----:B------:R0:W-:Y:S01]  /*46ca0*/  STL.64 [R1+0x42a8], R18 ;  /* 0x0042a81201007387 */ /* 0x0001e20000100a00 */
[----:B------:R-:W-:Y:S03]  /*46cb0*/  STL.64 [R1+0x42a0], R16 ;  /* 0x0042a01001007387 */ /* 0x000fe60000100a00 */
[----:B0-----:R-:W3:Y:S01]  /*46cc0*/  LDL.LU.64 R18, [R1+0x38] ;  /* 0x0000380001127983 */ /* 0x001ee20000300a00 */
[----:B----4-:R-:W-:Y:S02]  /*46cd0*/  STL.64 [R1+0x4280], R22 ;  /* 0x0042801601007387 */ /* 0x010fe40000100a00 */
[----:B------:R0:W-:Y:S02]  /*46ce0*/  STL.64 [R1+0x4278], R20 ;  /* 0x0042781401007387 */ /* 0x0001e40000100a00 */
[----:B0-----:R-:W4:Y:S01]  /*46cf0*/  LDL.LU R20, [R1+0x360] ;  /* 0x0003600001147983 */ /* 0x001f220000300800 */
[----:B------:R-:W4:Y:S02]  /*46d00*/  LDL.LU R21, [R1+0x364] ;  /* 0x0003640001157983 */ /* 0x000f240000300800 */
[----:B------:R-:W2:Y:S02]  /*46d10*/  LDL.LU R22, [R1+0x368] ;  /* 0x0003680001167983 */ /* 0x000ea40000300800 */
[----:B------:R-:W2:Y:S02]  /*46d20*/  LDL.LU R23, [R1+0x36c] ;  /* 0x00036c0001177983 */ /* 0x000ea40000300800 */
[----:B------:R-:W-:Y:S01]  /*46d30*/  IMAD.MOV.U32 R2, RZ, RZ, R27 ;  /* 0x000000ffff027224 */ /* 0x000fe200078e001b */
[----:B--2---:R0:W-:Y:S01]  /*46d40*/  STL.64 [R1+0x4290], R22 ;  /* 0x0042901601007387 */ /* 0x0041e20000100a00 */
[----:B----4-:R-:W-:Y:S03]  /*46d50*/  STL.64 [R1+0x4288], R20 ;  /* 0x0042881401007387 */ /* 0x010fe60000100a00 */
[----:B0-----:R-:W2:Y:S01]  /*46d60*/  LDL.LU.64 R22, [R1+0x48] ;  /* 0x0000480001167983 */ /* 0x001ea20000300a00 */
[----:B------:R0:W-:Y:S02]  /*46d70*/  STL.64 [R1+0x670], R8 ;  /* 0x0006700801007387 */ /* 0x0001e40000100a00 */
[----:B------:R1:W-:Y:S02]  /*46d80*/  STL.64 [R1+0x678], R10 ;  /* 0x0006780a01007387 */ /* 0x0003e40000100a00 */
[----:B0-----:R-:W-:Y:S01]  /*46d90*/  IMAD.MOV.U32 R8, RZ, RZ, R26 ;  /* 0x000000ffff087224 */ /* 0x001fe200078e001a */
[----:B-1----:R-:W4:Y:S01]  /*46da0*/  LDL.LU.64 R10, [R1+0x4300] ;  /* 0x00430000010a7983 */ /* 0x002f220000300a00 */
[----:B------:R-:W4:Y:S02]  /*46db0*/  LDL.LU.64 R26, [R1+0x42f8] ;  /* 0x0042f800011a7983 */ /* 0x000f240000300a00 */
[----:B------:R-:W4:Y:S02]  /*46dc0*/  LDL.LU.64 R24, [R1+0x42f0] ;  /* 0x0042f00001187983 */ /* 0x000f240000300a00 */
[C---:B----4-:R-:W-:Y:S11]  /*46dd0*/  HMMA.16816.F32.BF16 R24, R4.reuse, R10, R24 ;  /* 0x0000000a0418723c */ /* 0x050ff60000041818 */
[----:B------:R-:W-:Y:S11]  /*46de0*/  @!UPT UIADD3 URZ, URZ, URZ, URZ ;  /* 0x0000003f3f3ff290 */ /* 0x000ff6000fffe03f */
[----:B------:R-:W-:Y:S01]  /*46df0*/  @!UPT UIADD3 URZ, URZ, URZ, URZ ;  /* 0x0000003f3f3ff290 */ /* 0x000fe2000fffe03f */
[----:B------:R-:W-:Y:S01]  /*46e00*/  STL.64 [R1+0x660], R24 ;  /* 0x0006601801007387 */ /* 0x000fe20000100a00 */
[----:B------:R0:W-:Y:S03]  /*46e10*/  STL.64 [R1+0x668], R26 ;  /* 0x0006681a01007387 */ /* 0x0001e60000100a00 */
[----:B0-----:R-:W4:Y:S01]  /*46e20*/  LDL.LU.64 R26, [R1+0x42e8] ;  /* 0x0042e800011a7983 */ /* 0x001f220000300a00 */
[----:B------:R0:W-:Y:S02]  /*46e30*/  STL.64 [R1+0x4250], R10 ;  /* 0x0042500a01007387 */ /* 0x0001e40000100a00 */
[----:B0-----:R-:W-:Y:S02]  /*46e40*/  IMAD.MOV.U32 R10, RZ, RZ, R8 ;  /* 0x000000ffff0a7224 */ /* 0x001fe400078e0008 */
[----:B------:R-:W-:Y:S01]  /*46e50*/  IMAD.MOV.U32 R11, RZ, RZ, R2 ;  /* 0x000000ffff0b7224 */ /* 0x000fe200078e0002 */
        /* <DEDUP_REMOVED lines=9> */
[----:B------:R-:W2:Y:S01]  /*46ef0*/  LDL.LU.64 R24, [R1+0x42c8] ;  /* 0x0042c80001187983 */ /* 0x000ea20000300a00 */
[C---:B----4-:R-:W-:Y:S11]  /*46f00*/  HMMA.16816.F32.BF16 R12, R4.reuse, R26, R12 ;  /* 0x0000001a040c723c */ /* 0x050ff6000004180c */
[----:B------:R-:W-:Y:S11]  /*46f10*/  @!UPT UIADD3 URZ, URZ, URZ, URZ ;  /* 0x0000003f3f3ff290 */ /* 0x000ff6000fffe03f */
[----:B------:R-:W-:Y:S01]  /*46f20*/  @!UPT UIADD3 URZ, URZ, URZ, URZ ;  /* 0x0000003f3f3ff290 */ /* 0x000fe2000fffe03f */
[----:B------:R-:W-:Y:S01]  /*46f30*/  STL.64 [R1+0x640], R12 ;  /* 0x0006400c01007387 */ /* 0x000fe20000100a00 */
[----:B------:R0:W-:Y:S03]  /*46f40*/  STL.64 [R1+0x648], R14 ;  /* 0x0006480e01007387 */ /* 0x0001e60000100a00 */
[----:B0-----:R-:W4:Y:S01]  /*46f50*/  LDL.LU.64 R14, [R1+0x42c0] ;  /* 0x0042c000010e7983 */ /* 0x001f220000300a00 */
[----:B------:R-:W4:Y:S02]  /*46f60*/  LDL.LU.64 R12, [R1+0x42b8] ;  /* 0x0042b800010c7983 */ /* 0x000f240000300a00 */
[----:B------:R-:W-:Y:S02]  /*46f70*/  STL.64 [R1+0x4248], R26 ;  /* 0x0042481a01007387 */ /* 0x000fe40000100a00 */
[----:B--2---:R0:W-:Y:S02]  /*46f80*/  STL.64 [R1+0x4240], R24 ;  /* 0x0042401801007387 */ /* 0x0041e40000100a00 */
[----:B0-----:R-:W2:Y:S01]  /*46f90*/  LDL.LU R24, [R1+0x320] ;  /* 0x0003200001187983 */ /* 0x001ea20000300800 */
[----:B------:R-:W2:Y:S02]  /*46fa0*/  LDL.LU R25, [R1+0x324] ;  /* 0x0003240001197983 */ /* 0x000ea40000300800 */
[----:B------:R-:W2:Y:S02]  /*46fb0*/  LDL.LU R26, [R1+0x328] ;  /* 0x00032800011a7983 */ /* 0x000ea40000300800 */
[----:B------:R-:W2:Y:S02]  /*46fc0*/  LDL.LU R27, [R1+0x32c] ;  /* 0x00032c00011b7983 */ /* 0x000ea40000300800 */
[----:B---3--:R-:W-:Y:S01]  /*46fd0*/  IMAD.MOV.U32 R9, RZ, RZ, R19 ;  /* 0x000000ffff097224 */ /* 0x008fe200078e0013 */
        /* <DEDUP_REMOVED lines=8> */
[----:B------:R0:W-:Y:S01]  /*47060*/  STL.64 [R1+0x630], R12 ;  /* 0x0006300c01007387 */ /* 0x0001e20000100a00 */
[----:B------:R1:W-:Y:S02]  /*47070*/  STL.64 [R1+0x638], R14 ;  /* 0x0006380e01007387 */ /* 0x0003e40000100a00 */
[----:B0-----:R-:W-:Y:S01]  /*47080*/  IMAD.MOV.U32 R12, RZ, RZ, R18 ;  /* 0x000000ffff0c7224 */ /* 0x001fe200078e0012 */
[----:B-1----:R-:W3:Y:S01]  /*47090*/  LDL.LU.64 R14, [R1+0x42b0] ;  /* 0x0042b000010e7983 */ /* 0x002ee20000300a00 */
[----:B------:R-:W4:Y:S02]  /*470a0*/  LDL.LU.64 R18, [R1+0x42a8] ;  /* 0x0042a80001127983 */ /* 0x000f240000300a00 */
[----:B------:R-:W4:Y:S02]  /*470b0*/  LDL.LU.64 R16, [R1+0x42a0] ;  /* 0x0042a00001107983 */ /* 0x000f240000300a00 */
[----:B------:R-:W-:Y:S01]  /*470c0*/  IMAD.MOV.U32 R13, RZ, RZ, R23 ;  /* 0x000000ffff0d7224 */ /* 0x000fe200078e0017 */
[C---:B----4-:R-:W-:Y:S11]  /*470d0*/  HMMA.16816.F32.BF16 R16, R4.reuse, R22, R16 ;  /* 0x000000160410723c */ /* 0x050ff60000041810 */
[----:B------:R-:W-:Y:S11]  /*470e0*/  @!UPT UIADD3 URZ, URZ, URZ, URZ ;  /* 0x0000003f3f3ff290 */ /* 0x000ff6000fffe03f */
[----:B------:R-:W-:Y:S01]  /*470f0*/  @!UPT UIADD3 URZ, URZ, URZ, URZ ;  /* 0x0000003f3f3ff290 */ /* 0x000fe2000fffe03f */
[----:B------:R0:W-:Y:S01]  /*47100*/  STL.64 [R1+0x620], R16 ;  /* 0x0006201001007387 */ /* 0x0001e20000100a00 */
[----:B------:R1:W-:Y:S02]  /*47110*/  STL.64 [R1+0x628], R18 ;  /* 0x0006281201007387 */ /* 0x0003e40000100a00 */
[----:B0-----:R-:W-:Y:S01]  /*47120*/  IMAD.MOV.U32 R16, RZ, RZ, R22 ;  /* 0x000000ffff107224 */ /* 0x001fe200078e0016 */
[----:B-1----:R-:W4:Y:S01]  /*47130*/  LDL.LU.64 R18, [R1+0x4298] ;  /* 0x0042980001127983 */ /* 0x002f220000300a00 */
[----:B------:R-:W4:Y:S02]  /*47140*/  LDL.LU.64 R22, [R1+0x4290] ;  /* 0x0042900001167983 */ /* 0x000f240000300a00 */
[----:B------:R-:W4:Y:S02]  /*47150*/  LDL.LU.64 R20, [R1+0x4288] ;  /* 0x0042880001147983 */ /* 0x000f240000300a00 */
[----:B----4-:R-:W-:Y:S11]  /*47160*/  HMMA.16816.F32.BF16 R20, R4, R18, R20 ;  /* 0x000000120414723c */ /* 0x010ff60000041814 */
[----:B------:R-:W-:Y:S11]  /*47170*/  @!UPT UIADD3 URZ, URZ, URZ, URZ ;  /* 0x0000003f3f3ff290 */ /* 0x000ff6000fffe03f */
[----:B------:R-:W-:Y:S01]  /*47180*/  @!UPT UIADD3 URZ, URZ, URZ, URZ ;  /* 0x0000003f3f3ff290 */ /* 0x000fe2000fffe03f */
[----:B------:R-:W-:Y:S01]  /*47190*/  STL.64 [R1+0x610], R20 ;  /* 0x0006101401007387 */ /* 0x000fe20000100a00 */
[----:B------:R0:W-:Y:S03]  /*471a0*/  STL.64 [R1+0x618], R22 ;  /* 0x0006181601007387 */ /* 0x0001e60000100a00 */
[----:B0-----:R-:W3:Y:S01]  /*471b0*/  LDL.LU.64 R22, [R1+0x4280] ;  /* 0x0042800001167983 */ /* 0x001ee20000300a00 */
[----:B------:R-:W3:Y:S02]  /*471c0*/  LDL.LU.64 R20, [R1+0x4278] ;  /* 0x0042780001147983 */ /* 0x000ee40000300a00 */
[----:B------:R0:W-:Y:S02]  /*471d0*/  STL.64 [R1+0x41f8], R18 ;  /* 0x0041f81201007387 */ /* 0x0001e40000100a00 */
[----:B0-----:R-:W-:Y:S02]  /*471e0*/  IMAD.MOV.U32 R18, RZ, RZ, R16 ;  /* 0x000000ffff127224 */ /* 0x001fe400078e0010 */
[----:B------:R-:W-:-:S05]  /*471f0*/  IMAD.MOV.U32 R19, RZ, RZ, R13 ;  /* 0x000000ffff137224 */ /* 0x000fca00078e000d */
[----:B------:R0:W-:Y:S01]  /*47200*/  STL.64 [R1+0x4208], R18 ;  /* 0x0042081201007387 */ /* 0x0001e20000100a00 */
[----:B---3--:R-:W-:Y:S03]  /*47210*/  HMMA.16816.F32.BF16 R4, R4, R14, R20 ;  /* 0x0000000e0404723c */ /* 0x008fe60000041814 */
[----:B------:R-:W2:Y:S01]  /*47220*/  LDL.LU.64 R22, [R1+0x4270] ;  /* 0x0042700001167983 */ /* 0x000ea20000300a00 */
[----:B------:R-:W2:Y:S02]  /*47230*/  LDL.LU.64 R20, [R1+0x4268] ;  /* 0x0042680001147983 */ /* 0x000ea40000300a00 */
[----:B0-----:R-:W-:Y:S11]  /*47240*/  IMAD.MOV.U32 R19, RZ, RZ, R9 ;  /* 0x000000ffff137224 */ /* 0x001ff600078e0009 */
[----:B------:R-:W-:Y:S06]  /*47250*/  @!UPT UIADD3 URZ, URZ, URZ, URZ ;  /* 0x0000003f3f3ff290 */ /* 0x000fec000fffe03f */
[----:B------:R-:W-:Y:S01]  /*47260*/  STL.64 [R1+0x540], R4 ;  /* 0x0005400401007387 */ /* 0x000fe20000100a00 */
[----:B------:R0:W-:Y:S02]  /*47270*/  STL.64 [R1+0x548], R6 ;  /* 0x0005480601007387 */ /* 0x0001e40000100a00 */
[----:B0-----:R-:W-:Y:S02]  /*47280*/  IMAD.MOV.U32 R6, RZ, RZ, R8 ;  /* 0x000000ffff067224 */ /* 0x001fe400078e0008 */
[C---:B--2---:R-:W-:Y:S01]  /*47290*/  HMMA.16816.F32.BF16 R8, R20.reuse, R10, R24 ;  /* 0x0000000a1408723c */ /* 0x044fe20000041818 */
[----:B------:R-:W2:Y:S01]  /*472a0*/  LDL.LU.64 R26, [R1+0x4260] ;  /* 0x00426000011a7983 */ /* 0x000ea20000300a00 */
[----:B------:R-:W2:Y:S11]  /*472b0*/  LDL.LU.64 R24, [R1+0x4258] ;  /* 0x0042580001187983 */ /* 0x000eb60000300a00 */
[----:B------:R-:W-:Y:S10]  /*472c0*/  @!UPT UIADD3 URZ, URZ, URZ, URZ ;  /* 0x0000003f3f3ff290 */ /* 0x000ff4000fffe03f */
[----:B------:R-:W-:Y:S01]  /*472d0*/  STL.64 [R1+0x340], R8 ;  /* 0x0003400801007387 */ /* 0x000fe20000100a00 */
[----:B------:R0:W-:Y:S03]  /*472e0*/  STL.64 [R1+0x348], R10 ;  /* 0x0003480a01007387 */ /* 0x0001e60000100a00 */
[----:B0-----:R-:W2:Y:S02]  /*472f0*/  LDL.LU.64 R10, [R1+0x4250] ;  /* 0x00425000010a7983 */ /* 0x001ea40000300a00 */
[----:B--2---:R-:W-:Y:S02]  /*47300*/  HMMA.16816.F32.BF16 R8, R20, R10, R24 ;  /* 0x0000000a1408723c */ /* 0x004fe40000041818 */
[----:B------:R-:W2:Y:S01]  /*47310*/  LDL.LU.64 R26, [R1+0x4248] ;  /* 0x00424800011a7983 */ /* 0x000ea20000300a00 */
[----:B------:R-:W3:Y:S11]  /*47320*/  LDL.LU.64 R24, [R1+0x4240] ;  /* 0x0042400001187983 */ /* 0x000ef60000300a00 */
[----:B------:R-:W-:Y:S09]  /*47330*/  @!UPT UIADD3 URZ, URZ, URZ, URZ ;  /* 0x0000003f3f3ff290 */ /* 0x000ff2000fffe03f */
[----:B------:R-:W-:Y:S01]  /*47340*/  STL.64 [R1+0x330], R8 ;  /* 0x0003300801007387 */ /* 0x000fe20000100a00 */
[----:B------:R0:W-:Y:S03]  /*47350*/  STL.64 [R1+0x338], R10 ;  /* 0x0003380a01007387 */ /* 0x0001e60000100a00 */
[----:B0-----:R-:W4:Y:S01]  /*47360*/  LDL.LU.64 R10, [R1+0x4238] ;  /* 0x00423800010a7983 */ /* 0x001f220000300a00 */
[----:B------:R-:W4:Y:S02]  /*47370*/  LDL.LU.64 R8, [R1+0x4230] ;  /* 0x0042300001087983 */ /* 0x000f240000300a00 */
[----:B------:R-:W-:-:S07]  /*47380*/  IMAD.MOV.U32 R7, RZ, RZ, R2 ;  /* 0x000000ffff077224 */ /* 0x000fce00078e0002 */
[C---:B----4-:R-:W-:Y:S01]  /*47390*/  HMMA.16816.F32.BF16 R4, R20.reuse, R6, R8 ;  /* 0x000000061404723c */ /* 0x050fe20000041808 */
[----:B------:R-:W2:Y:S01]  /*473a0*/  LDL.LU.64 R10, [R1+0x4228] ;  /* 0x00422800010a7983 */ /* 0x000ea20000300a00 */
[----:B------:R-:W2:Y:S11]  /*473b0*/  LDL.LU.64 R8, [R1+0x4220] ;  /* 0x0042200001087983 */ /* 0x000eb60000300a00 */
[----:B------:R-:W-:Y:S10]  /*473c0*/  @!UPT UIADD3 URZ, URZ, URZ, URZ ;  /* 0x0000003f3f3ff290 */ /* 0x000ff4000fffe03f */
[----:B------:R-:W-:Y:S01]  /*473d0*/  STL.64 [R1+0x320], R4 ;  /* 0x0003200401007387 */ /* 0x000fe20000100a00 */
[----:B------:R-:W-:Y:S02]  /*473e0*/  STL.64 [R1+0x328], R6 ;  /* 0x0003280601007387 */ /* 0x000fe40000100a00 */
[----:B---3--:R0:W-:Y:S02]  /*473f0*/  STL.64 [R1+0x4200], R24 ;  /* 0x0042001801007387 */ /* 0x0081e40000100a00 */
[----:B0-----:R-:W3:Y:S01]  /*47400*/  LDL.LU R24, [R1+0x440] ;  /* 0x0004400001187983 */ /* 0x001ee20000300800 */
[----:B--2---:R-:W-:Y:S11]  /*47410*/  HMMA.16816.F32.BF16 R4, R20, R26, R8 ;  /* 0x0000001a1404723c */ /* 0x004ff60000041808 */
[----:B------:R-:W-:Y:S11]  /*47420*/  @!UPT UIADD3 URZ, URZ, URZ, URZ ;  /* 0x0000003f3f3ff290 */ /* 0x000ff6000fffe03f */
[----:B------:R-:W-:Y:S01]  /*47430*/  @!UPT UIADD3 URZ, URZ, URZ, URZ ;  /* 0x0000003f3f3ff290 */ /* 0x000fe2000fffe03f */
[----:B------:R-:W-:Y:S01]  /*47440*/  STL.64 [R1+0x310], R4 ;  /* 0x0003100401007387 */ /* 0x000fe20000100a00 */
[----:B------:R-:W-:Y:S02]  /*47450*/  STL.64 [R1+0x318], R6 ;  /* 0x0003180601007387 */ /* 0x000fe40000100a00 */
[----:B------:R-:W3:Y:S02]  /*47460*/  LDL.LU R25, [R1+0x444] ;  /* 0x0004440001197983 */ /* 0x000ee40000300800 */
[----:B------:R-:W2:Y:S01]  /*47470*/  LDL.LU R26, [R1+0x448] ;  /* 0x00044800011a7983 */ /* 0x000ea20000300800 */
[----:B------:R-:W2:Y:S04]  /*47480*/  LDL.LU R27, [R1+0x44c] ;  /* 0x00044c00011b7983 */ /* 0x000ea80000300800 */
[----:B------:R-:W0:Y:S04]  /*47490*/  S2R R2, SR_TID.X ;  /* 0x0000000000027919 */ /* 0x000e280000002100 */
[----:B------:R-:W1:Y:S04]  /*474a0*/  LDSM.16.MT88.4 R4, [R3+0x4000] ;  /* 0x004000000304783b */ /* 0x000e680000004200 */
[----:B--2---:R-:W-:Y:S01]  /*474b0*/  STL.64 [R1+0x4218], R26 ;  /* 0x0042181a01007387 */ /* 0x004fe20000100a00 */
[----:B---3--:R2:W-:Y:S03]  /*474c0*/  STL.64 [R1+0x4210], R24 ;  /* 0x0042101801007387 */ /* 0x0085e60000100a00 */
[----:B--2---:R-:W2:Y:S01]  /*474d0*/  LDL.LU R24, [R1+0x430] ;  /* 0x0004300001187983 */ /* 0x004ea20000300800 */
[----:B------:R-:W2:Y:S02]  /*474e0*/  LDL.LU R25, [R1+0x434] ;  /* 0x0004340001197983 */ /* 0x000ea40000300800 */
[----:B------:R-:W2:Y:S02]  /*474f0*/  LDL.LU R26, [R1+0x438] ;  /* 0x00043800011a7983 */ /* 0x000ea40000300800 */
[----:B------:R-:W2:Y:S01]  /*47500*/  LDL.LU R27, [R1+0x43c] ;  /* 0x00043c00011b7983 */ /* 0x000ea20000300800 */
[----:B0-----:R-:W-:Y:S01]  /*47510*/  LOP3.LUT R29, R2, 0x7, RZ, 0xc0, !PT ;  /* 0x00000007021d7812 */ /* 0x001fe200078ec0ff */
[----:B------:R-:W-:-:S02]  /*47520*/  IMAD.MOV.U32 R18, RZ, RZ, R12 ;  /* 0x000000ffff127224 */ /* 0x000fc400078e000c */
[----:B------:R-:W-:Y:S02]  /*47530*/  IMAD.SHL.U32 R17, R2, 0x2, RZ ;  /* 0x0000000202117824 */ /* 0x000fe400078e00ff */
[----:B------:R-:W-:-:S05]  /*47540*/  IMAD R29, R29, 0x210, RZ ;  /* 0x000002101d1d7824 */ /* 0x000fca00078e02ff */
[----:B------:R-:W-:Y:S01]  /*47550*/  LOP3.LUT R13, R29, 0x30, R17, 0x78, !PT ;  /* 0x000000301d0d7812 */ /* 0x000fe200078e7811 */
[----:B------:R-:W-:Y:S01]  /*47560*/  IMAD.SHL.U32 R2, R2, 0x80, RZ ;  /* 0x0000008002027824 */ /* 0x000fe200078e00ff */
[----:B-1----:R-:W-:Y:S01]  /*47570*/  STL.64 [R1+0x41e8], R6 ;  /* 0x0041e80601007387 */ /* 0x002fe20000100a00 */
[----:B------:R0:W-:Y:S03]  /*47580*/  STL.64 [R1+0x41e0], R4 ;  /* 0x0041e00401007387 */ /* 0x0001e60000100a00 */
[----:B------:R-:W-:-:S04]  /*47590*/  LOP3.LUT R13, R13, 0x1000, R2, 0xf8, !PT ;  /* 0x000010000d0d7812 */ /* 0x000fc800078ef802 */
[----:B------:R-:W-:Y:S01]  /*475a0*/  LOP3.LUT R13, R13, 0x40, RZ, 0x3c, !PT ;  /* 0x000000400d0d7812 */ /* 0x000fe200078e3cff */
[----:B0-----:R-:W3:Y:S01]  /*475b0*/  LDL.LU R4, [R1+0x450] ;  /* 0x0004500001047983 */ /* 0x001ee20000300800 */
[----:B------:R-:W3:Y:S02]  /*475c0*/  LDL.LU R5, [R1+0x454] ;  /* 0x0004540001057983 */ /* 0x000ee40000300800 */
[----:B------:R-:W3:Y:S02]  /*475d0*/  LDL.LU R6, [R1+0x458] ;  /* 0x0004580001067983 */ /* 0x000ee40000300800 */
[----:B------:R-:W3:Y:S01]  /*475e0*/  LDL.LU R7, [R1+0x45c] ;  /* 0x00045c0001077983 */ /* 0x000ee20000300800 */
[----:B------:R-:W-:Y:S01]  /*475f0*/  LDSM.16.M88.4 R8, [R13+0x20000] ;  /* 0x020000000d08783b */ /* 0x000fe20000000200 */
[----:B--2---:R-:W-:Y:S03]  /*47600*/  HMMA.16816.F32.BF16 R16, R20, R18, R24 ;  /* 0x000000121410723c */ /* 0x004fe60000041818 */
[----:B------:R-:W2:Y:S01]  /*47610*/  LDL.LU.64 R26, [R1+0x4218] ;  /* 0x00421800011a7983 */ /* 0x000ea20000300a00 */
[----:B------:R-:W2:Y:S11]  /*47620*/  LDL.LU.64 R24, [R1+0x4210] ;  /* 0x0042100001187983 */ /* 0x000eb60000300a00 */
[----:B------:R-:W-:Y:S08]  /*47630*/  @!UPT UIADD3 URZ, URZ, URZ, URZ ;  /* 0x0000003f3f3ff290 */ /* 0x000ff0000fffe03f */
[----:B------:R-:W-:Y:S01]  /*47640*/  STL.64 [R1+0x300], R16 ;  /* 0x0003001001007387 */ /* 0x000fe20000100a00 */
[----:B------:R-:W-:Y:S02]  /*47650*/  STL.64 [R1+0x308], R18 ;  /* 0x0003081201007387 */ /* 0x000fe40000100a00 */
[----:B------:R-:W0:Y:S02]  /*47660*/  LDSM.16.M88.4 R16, [R13+0x22000] ;  /* 0x022000000d10783b */ /* 0x000e240000000200 */
[----:B0-----:R-:W-:Y:S02]  /*47670*/  STL.64 [R1+0x20], R16 ;  /* 0x0000201001007387 */ /* 0x001fe40000100a00 */
[----:B------:R0:W-:Y:S02]  /*47680*/  STL.64 [R1+0x28], R18 ;  /* 0x0000281201007387 */ /* 0x0001e40000100a00 */
[----:B0-----:R-:W2:Y:S01]  /*47690*/  LDL.LU.64 R18, [R1+0x4208] ;  /* 0x0042080001127983 */ /* 0x001ea20000300a00 */
[----:B------:R-:W-:-:S02]  /*476a0*/  IMAD.MOV.U32 R12, RZ, RZ, R16 ;  /* 0x000000ffff0c7224 */ /* 0x000fc400078e0010 */
[----:B------:R-:W-:Y:S02]  /*476b0*/  IMAD.MOV.U32 R2, RZ, RZ, R17 ;  /* 0x000000ffff027224 */ /* 0x000fe400078e0011 */
[----:B--2---:R-:W-:Y:S01]  /*476c0*/  HMMA.16816.F32.BF16 R16, R20, R18, R24 ;  /* 0x000000121410723c */ /* 0x004fe20000041818 */
[----:B------:R-:W2:Y:S01]  /*476d0*/  LDL.LU.64 R24, [R1+0x4200] ;  /* 0x0042000001187983 */ /* 0x000ea20000300a00 */
[----:B------:R-:W-:Y:S02]  /*476e0*/  STL.64 [R1+0x50], R8 ;  /* 0x0000500801007387 */ /* 0x000fe40000100a00 */
[----:B------:R-:W-:Y:S11]  /*476f0*/  STL.64 [R1+0x58], R10 ;  /* 0x0000580a01007387 */ /* 0x000ff60000100a00 */
[----:B------:R-:W-:Y:S08]  /*47700*/  @!UPT UIADD3 URZ, URZ, URZ, URZ ;  /* 0x0000003f3f3ff290 */ /* 0x000ff0000fffe03f */
[----:B------:R-:W-:Y:S01]  /*47710*/  STL.64 [R1+0x2f0], R16 ;  /* 0x0002f01001007387 */ /* 0x000fe20000100a00 */
[----:B------:R-:W-:Y:S02]  /*47720*/  STL.64 [R1+0x2f8], R18 ;  /* 0x0002f81201007387 */ /* 0x000fe40000100a00 */
[----:B------:R-:W0:Y:S02]  /*47730*/  LDSM.16.M88.4 R16, [R13+0x24000] ;  /* 0x024000000d10783b */ /* 0x000e240000000200 */
[----:B0-----:R-:W-:Y:S02]  /*47740*/  STL.64 [R1+0x10], R16 ;  /* 0x0000101001007387 */ /* 0x001fe40000100a00 */
[----:B------:R-:W-:Y:S02]  /*47750*/  IMAD.MOV.U32 R11, RZ, RZ, R16 ;  /* 0x000000ffff0b7224 */ /* 0x000fe400078e0010 */
[----:B------:R-:W-:Y:S02]  /*47760*/  STL.64 [R1+0x18], R18 ;  /* 0x0000181201007387 */ /* 0x000fe40000100a00 */
[----:B------:R-:W-:-:S02]  /*47770*/  IMAD.MOV.U32 R10, RZ, RZ, R17 ;  /* 0x000000ffff0a7224 */ /* 0x000fc400078e0011 */
[----:B------:R-:W0:Y:S04]  /*47780*/  LDSM.16.M88.4 R16, [R13+0x26000] ;  /* 0x026000000d10783b */ /* 0x000e280000000200 */
[----:B0-----:R-:W-:Y:S01]  /*47790*/  STL.64 [R1], R16 ;  /* 0x0000001001007387 */ /* 0x001fe20000100a00 */
[----:B------:R0:W-:Y:S03]  /*477a0*/  STL.64 [R1+0x8], R18 ;  /* 0x0000081201007387 */ /* 0x0001e60000100a00 */
[----:B0-----:R-:W3:Y:S01]  /*477b0*/  LDL.LU.64 R18, [R1+0x41f8] ;  /* 0x0041f80001127983 */ /* 0x001ee20000300a00 */
[----:B------:R-:W4:Y:S01]  /*477c0*/  LDL.LU R16, [R1+0x4b0] ;  /* 0x0004b00001107983 */ /* 0x000f220000300800 */
[----:B---3--:R-:W-:Y:S11]  /*477d0*/  HMMA.16816.F32.BF16 R4, R20, R18, R4 ;  /* 0x000000121404723c */ /* 0x008ff60000041804 */
[----:B------:R-:W-:Y:S11]  /*477e0*/  @!UPT UIADD3 URZ, URZ, URZ, URZ ;  /* 0x0000003f3f3ff290 */ /* 0x000ff6000fffe03f */
[----:B------:R-:W-:Y:S01]  /*477f0*/  @!UPT UIADD3 URZ, URZ, URZ, URZ ;  /* 0x0000003f3f3ff290 */ /* 0x000fe2000fffe03f */
[----:B------:R0:W-:Y:S01]  /*47800*/  STL.64 [R1+0x2d0], R4 ;  /* 0x0002d00401007387 */ /* 0x0001e20000100a00 */
[----:B------:R1:W-:Y:S02]  /*47810*/  STL.64 [R1+0x2d8], R6 ;  /* 0x0002d80601007387 */ /* 0x0003e40000100a00 */
[----:B------:R-:W4:Y:S02]  /*47820*/  LDL.LU R17, [R1+0x4b4] ;  /* 0x0004b40001117983 */ /* 0x000f240000300800 */
[----:B------:R-:W3:Y:S01]  /*47830*/  LDL.LU R18, [R1+0x4b8] ;  /* 0x0004b80001127983 */ /* 0x000ee20000300800 */
[----:B------:R-:W3:Y:S04]  /*47840*/  LDL.LU R19, [R1+0x4bc] ;  /* 0x0004bc0001137983 */ /* 0x000ee80000300800 */
[----:B0-----:R-:W2:Y:S01]  /*47850*/  LDL.LU R4, [R1+0x460] ;  /* 0x0004600001047983 */ /* 0x001ea20000300800 */
[----:B------:R-:W2:Y:S02]  /*47860*/  LDL.LU R5, [R1+0x464] ;  /* 0x0004640001057983 */ /* 0x000ea40000300800 */
[----:B-1----:R-:W2:Y:S02]  /*47870*/  LDL.LU R6, [R1+0x468] ;  /* 0x0004680001067983 */ /* 0x002ea40000300800 */
[----:B------:R-:W2:Y:S01]  /*47880*/  LDL.LU R7, [R1+0x46c] ;  /* 0x00046c0001077983 */ /* 0x000ea20000300800 */
[----:B---3--:R-:W-:Y:S01]  /*47890*/  STL.64 [R1+0x4190], R18 ;  /* 0x0041901201007387 */ /* 0x008fe20000100a00 */
[----:B----4-:R0:W-:Y:S03]  /*478a0*/  STL.64 [R1+0x4188], R16 ;  /* 0x0041881001007387 */ /* 0x0101e60000100a00 */
[----:B0-----:R-:W3:Y:S01]  /*478b0*/  LDL.LU R17, [R1+0x494] ;  /* 0x0004940001117983 */ /* 0x001ee20000300800 */
[----:B--2---:R-:W-:-:S02]  /*478c0*/  IMAD.MOV.U32 R16, RZ, RZ, R25 ;  /* 0x000000ffff107224 */ /* 0x004fc400078e0019 */
[----:B------:R-:W0:Y:S02]  /*478d0*/  S2R R25, SR_TID.X ;  /* 0x0000000000197919 */ /* 0x000e240000002100 */
[----:B------:R-:W-:Y:S02]  /*478e0*/  IMAD.MOV.U32 R19, RZ, RZ, R24 ;  /* 0x000000ffff137224 */ /* 0x000fe400078e0018 */
[----:B------:R-:W-:Y:S02]  /*478f0*/  IMAD.MOV.U32 R18, RZ, RZ, R28 ;  /* 0x000000ffff127224 */ /* 0x000fe400078e001c */
[----:B------:R-:W2:Y:S03]  /*47900*/  LDL.LU R28, [R1+0x41f0] ;  /* 0x0041f000011c7983 */ /* 0x000ea60000300800 */
[----:B------:R1:W-:Y:S01]  /*47910*/  STL.64 [R1+0x41a0], R18 ;  /* 0x0041a01201007387 */ /* 0x0003e20000100a00 */
[C---:B0-----:R-:W-:Y:S01]  /*47920*/  LOP3.LUT R24, R25.reuse, 0x7, RZ, 0xc0, !PT ;  /* 0x0000000719187812 */ /* 0x041fe200078ec0ff */
[----:B------:R-:W-:-:S04]  /*47930*/  IMAD.SHL.U32 R29, R25, 0x2, RZ ;  /* 0x00000002191d7824 */ /* 0x000fc800078e00ff */
[----:B------:R-:W-:Y:S02]  /*47940*/  IMAD R24, R24, 0x210, RZ ;  /* 0x0000021018187824 */ /* 0x000fe400078e02ff */
[----:B------:R-:W-:-:S03]  /*47950*/  IMAD.SHL.U32 R25, R25, 0x80, RZ ;  /* 0x0000008019197824 */ /* 0x000fc600078e00ff */
[----:B-1----:R-:W-:-:S04]  /*47960*/  LOP3.LUT R19, R24, 0x30, R29, 0x78, !PT ;  /* 0x0000003018137812 */ /* 0x002fc800078e781d */
[----:B------:R-:W-:-:S04]  /*47970*/  LOP3.LUT R19, R19, 0x1000, R25, 0xf8, !PT ;  /* 0x0000100013137812 */ /* 0x000fc800078ef819 */
[----:B------:R-:W-:-:S05]  /*47980*/  LOP3.LUT R19, R19, 0x40, RZ, 0x3c, !PT ;  /* 0x0000004013137812 */ /* 0x000fca00078e3cff */
[----:B------:R-:W0:Y:S04]  /*47990*/  LDSM.16.M88.4 R24, [R19+0x28000] ;  /* 0x028000001318783b */ /* 0x000e280000000200 */
[----:B---3--:R1:W-:Y:S02]  /*479a0*/  STL.64 [R1+0x4198], R16 ;  /* 0x0041981001007387 */ /* 0x0083e40000100a00 */
[----:B-1----:R-:W-:Y:S02]  /*479b0*/  IMAD.MOV.U32 R16, RZ, RZ, R11 ;  /* 0x000000ffff107224 */ /* 0x002fe400078e000b */
[----:B------:R-:W-:-:S05]  /*479c0*/  IMAD.MOV.U32 R17, RZ, RZ, R10 ;  /* 0x000000ffff117224 */ /* 0x000fca00078e000a */
[----:B------:R-:W-:Y:S01]  /*479d0*/  STL.64 [R1+0x41b8], R16 ;  /* 0x0041b81001007387 */ /* 0x000fe20000100a00 */
[----:B0-----:R-:W-:Y:S02]  /*479e0*/  STL.64 [R1+0x41b0], R26 ;  /* 0x0041b01a01007387 */ /* 0x001fe40000100a00 */
[----:B------:R0:W-:Y:S02]  /*479f0*/  STL.64 [R1+0x41a8], R24 ;  /* 0x0041a81801007387 */ /* 0x0001e40000100a00 */
[----:B0-----:R-:W3:Y:S01]  /*47a00*/  LDL.LU R24, [R1+0x4a0] ;  /* 0x0004a00001187983 */ /* 0x001ee20000300800 */
[----:B------:R-:W3:Y:S02]  /*47a10*/  LDL.LU R25, [R1+0x4a4] ;  /* 0x0004a40001197983 */ /* 0x000ee40000300800 */
[----:B------:R-:W4:Y:S02]  /*47a20*/  LDL.LU R26, [R1+0x4a8] ;  /* 0x0004a800011a7983 */ /* 0x000f240000300800 */
[----:B------:R-:W4:Y:S02]  /*47a30*/  LDL.LU R27, [R1+0x4ac] ;  /* 0x0004ac00011b7983 */ /* 0x000f240000300800 */
[----:B----4-:R-:W-:Y:S01]  /*47a40*/  STL.64 [R1+0x41c8], R26 ;  /* 0x0041c81a01007387 */ /* 0x010fe20000100a00 */
[----:B---3--:R0:W-:Y:S02]  /*47a50*/  STL.64 [R1+0x41c0], R24 ;  /* 0x0041c01801007387 */ /* 0x0081e40000100a00 */
[----:B0-----:R-:W-:-:S02]  /*47a60*/  IMAD.MOV.U32 R24, RZ, RZ, R12 ;  /* 0x000000ffff187224 */ /* 0x001fc400078e000c */
[----:B------:R-:W-:Y:S01]  /*47a70*/  IMAD.MOV.U32 R25, RZ, RZ, R2 ;  /* 0x000000ffff197224 */ /* 0x000fe200078e0002 */
[----:B------:R-:W-:Y:S04]  /*47a80*/  HMMA.16816.F32.BF16 R12, R20, R14, R4 ;  /* 0x0000000e140c723c */ /* 0x000fe80000041804 */
[----:B------:R0:W-:Y:S04]  /*47a90*/  STL.64 [R1+0x41d8], R24 ;  /* 0x0041d81801007387 */ /* 0x0001e80000100a00 */
[----:B0-----:R-:W3:Y:S01]  /*47aa0*/  LDL.LU R24, [R1+0x470] ;  /* 0x0004700001187983 */ /* 0x001ee20000300800 */
[----:B------:R-:W3:Y:S02]  /*47ab0*/  LDL.LU R25, [R1+0x474] ;  /* 0x0004740001197983 */ /* 0x000ee40000300800 */
[----:B------:R-:W3:Y:S02]  /*47ac0*/  LDL.LU R26, [R1+0x478] ;  /* 0x00047800011a7983 */ /* 0x000ee40000300800 */
[----:B------:R-:W3:Y:S01]  /*47ad0*/  LDL.LU R27, [R1+0x47c] ;  /* 0x00047c00011b7983 */ /* 0x000ee20000300800 */
[----:B------:R-:W3:Y:S01]  /*47ae0*/  LDL.LU.64 R6, [R1+0x41e8] ;  /* 0x0041e80001067983 */ /* 0x000ee20000300a00 */
[----:B------:R-:W3:Y:S02]  /*47af0*/  LDL.LU.64 R4, [R1+0x41e0] ;  /* 0x0041e00001047983 */ /* 0x000ee40000300a00 */
[----:B------:R-:W4:Y:S01]  /*47b00*/  LDL.64 R20, [R1] ;  /* 0x0000000001147983 */ /* 0x000f220000100a00 */
[----:B---3--:R-:W-:Y:S01]  /*47b10*/  HMMA.16816.F32.BF16 R24, R4, R8, R24 ;  /* 0x000000080418723c */ /* 0x008fe20000041818 */
[----:B----4-:R0:W-:Y:S04]  /*47b20*/  STL.64 [R1+0x41d0], R20 ;  /* 0x0041d01401007387 */ /* 0x0101e80000100a00 */
[----:B------:R-:W-:Y:S02]  /*47b30*/  STL.64 [R1+0x190], R12 ;  /* 0x0001900c01007387 */ /* 0x000fe40000100a00 */
[----:B------:R-:W-:Y:S02]  /*47b40*/  STL.64 [R1+0x198], R14 ;  /* 0x0001980e01007387 */ /* 0x000fe40000100a00 */
[----:B------:R-:W-:-:S02]  /*47b50*/  IMAD.MOV.U32 R2, RZ, RZ, R8 ;  /* 0x000000ffff027224 */ /* 0x000fc400078e0008 */
[----:B------:R-:W-:Y:S01]  /*47b60*/  IMAD.MOV.U32 R29, RZ, RZ, R9 ;  /* 0x000000ffff1d7224 */ /* 0x000fe200078e0009 */
[----:B------:R-:W1:Y:S04]  /*47b70*/  LDSM.16.M88.4 R12, [R19+0x2a000] ;  /* 0x02a00000130c783b */ /* 0x000e680000000200 */
[----:B------:R-:W3:Y:S02]  /*47b80*/  LDSM.16.M88.4 R8, [R19+0x2c000] ;  /* 0x02c000001308783b */ /* 0x000ee40000000200 */
[----:B------:R-:W4:Y:S02]  /*47b90*/  LDSM.16.M88.4 R16, [R19+0x2e000] ;  /* 0x02e000001310783b */ /* 0x000f240000000200 */
[----:B0-----:R-:W4:Y:S02]  /*47ba0*/  LDL.LU R20, [R1+0x480] ;  /* 0x0004800001147983 */ /* 0x001f240000300800 */
[----:B------:R-:W4:Y:S02]  /*47bb0*/  LDL.LU R21, [R1+0x484] ;  /* 0x0004840001157983 */ /* 0x000f240000300800 */
[----:B------:R-:W4:Y:S01]  /*47bc0*/  LDL.LU R22, [R1+0x488] ;  /* 0x0004880001167983 */ /* 0x000f220000300800 */
[----:B------:R0:W-:Y:S01]  /*47bd0*/  STL.64 [R1+0x180], R24 ;  /* 0x0001801801007387 */ /* 0x0001e20000100a00 */
[----:B------:R4:W-:Y:S03]  /*47be0*/  STL.64 [R1+0x188], R26 ;  /* 0x0001881a01007387 */ /* 0x0009e60000100a00 */
[----:B0-----:R-:W4:Y:S01]  /*47bf0*/  LDL.LU.64 R24, [R1+0x41d8] ;  /* 0x0041d80001187983 */ /* 0x001f220000300a00 */
[----:B--2---:R-:W-:-:S03]  /*47c00*/  IMAD.MOV.U32 R23, RZ, RZ, R28 ;  /* 0x000000ffff177224 */ /* 0x004fc600078e001c */
[----:B-1----:R-:W-:Y:S01]  /*47c10*/  STL.64 [R1+0x30], R12 ;  /* 0x0000300c01007387 */ /* 0x002fe20000100a00 */
[----:B---3--:R-:W-:Y:S02]  /*47c20*/  IMAD.MOV.U32 R28, RZ, RZ, R11 ;  /* 0x000000ffff1c7224 */ /* 0x008fe400078e000b */
[----:B------:R-:W-:Y:S02]  /*47c30*/  STL.64 [R1+0x38], R14 ;  /* 0x0000380e01007387 */ /* 0x000fe40000100a00 */
[----:B------:R-:W-:Y:S01]  /*47c40*/  STL [R1+0x4174], R29 ;  /* 0x0041741d01007387 */ /* 0x000fe20000100800 */
[----:B------:R-:W-:Y:S01]  /*47c50*/  STL [R1+0x4170], R2 ;  /* 0x0041700201007387 */ /* 0x000fe20000100800 */
[----:B------:R-:W-:Y:S01]  /*47c60*/  STL [R1+0x3e70], R28 ;  /* 0x003e701c01007387 */ /* 0x000fe20000100800 */
[----:B----4-:R-:W-:Y:S02]  /*47c70*/  HMMA.16816.F32.BF16 R24, R4, R24, R20 ;  /* 0x000000180418723c */ /* 0x010fe40000041814 */
[----:B------:R-:W2:Y:S11]  /*47c80*/  LDL.LU.64 R20, [R1+0x41d0] ;  /* 0x0041d00001147983 */ /* 0x000eb60000300a00 */
[----:B------:R-:W-:Y:S10]  /*47c90*/  @!UPT UIADD3 URZ, URZ, URZ, URZ ;  /* 0x0000003f3f3ff290 */ /* 0x000ff4000fffe03f */
[----:B------:R-:W-:Y:S01]  /*47ca0*/  STL.64 [R1+0x170], R24 ;  /* 0x0001701801007387 */ /* 0x000fe20000100a00 */
[----:B------:R0:W-:Y:S03]  /*47cb0*/  STL.64 [R1+0x178], R26 ;  /* 0x0001781a01007387 */ /* 0x0001e60000100a00 */
[----:B0-----:R-:W3:Y:S01]  /*47cc0*/  LDL.LU.64 R26, [R1+0x41c8] ;  /* 0x0041c800011a7983 */ /* 0x001ee20000300a00 */
[----:B------:R-:W3:Y:S02]  /*47cd0*/  LDL.LU.64 R24, [R1+0x41c0] ;  /* 0x0041c00001187983 */ /* 0x000ee40000300a00 */
[----:B------:R-:W-:Y:S02]  /*47ce0*/  STL.64 [R1+0x40], R8 ;  /* 0x0000400801007387 */ /* 0x000fe40000100a00 */
[----:B------:R0:W-:Y:S01]  /*47cf0*/  STL.64 [R1+0x48], R10 ;  /* 0x0000480a01007387 */ /* 0x0001e20000100a00 */
[----:B------:R1:W-:Y:S01]  /*47d00*/  STL.64 [R1+0x60], R16 ;  /* 0x0000601001007387 */ /* 0x0003e20000100a00 */
[----:B------:R3:W-:Y:S02]  /*47d10*/  STL.64 [R1+0x68], R18 ;  /* 0x0000681201007387 */ /* 0x0007e40000100a00 */
[----:B0-----:R-:W-:-:S02]  /*47d20*/  IMAD.MOV.U32 R11, RZ, RZ, R16 ;  /* 0x000000ffff0b7224 */ /* 0x001fc400078e0010 */
[----:B------:R-:W-:Y:S02]  /*47d30*/  IMAD.MOV.U32 R10, RZ, RZ, R17 ;  /* 0x000000ffff0a7224 */ /* 0x000fe400078e0011 */
[----:B-1----:R-:W3:Y:S02]  /*47d40*/  LDL.LU.64 R16, [R1+0x41b8] ;  /* 0x0041b80001107983 */ /* 0x002ee40000300a00 */
[C---:B---3--:R-:W-:Y:S02]  /*47d50*/  HMMA.16816.F32.BF16 R16, R4.reuse, R16, R24 ;  /* 0x000000100410723c */ /* 0x048fe40000041818 */
[----:B------:R-:W3:Y:S01]  /*47d60*/  LDL.LU.64 R26, [R1+0x41b0] ;  /* 0x0041b000011a7983 */ /* 0x000ee20000300a00 */
[----:B------:R-:W4:Y:S11]  /*47d70*/  LDL.LU.64 R24, [R1+0x41a8] ;  /* 0x0041a80001187983 */ /* 0x000f360000300a00 */
        /* <DEDUP_REMOVED lines=12> */
[----:B------:R-:W-:Y:S02]  /*47e40*/  IMAD.MOV.U32 R29, RZ, RZ, R20 ;  /* 0x000000ffff1d7224 */ /* 0x000fe400078e0014 */
[----:B------:R-:W-:Y:S02]  /*47e50*/  IMAD.MOV.U32 R2, RZ, RZ, R21 ;  /* 0x000000ffff027224 */ /* 0x000fe400078e0015 */
[----:B------:R-:W0:Y:S04]  /*47e60*/  LDSM.16.MT88.4 R20, [R3+0x4080] ;  /* 0x004080000314783b */ /* 0x000e280000004200 */
[----:B0-----:R-:W-:Y:S01]  /*47e70*/  STL.64 [R1+0x4180], R22 ;  /* 0x0041801601007387 */ /* 0x001fe20000100a00 */
[----:B------:R0:W-:Y:S03]  /*47e80*/  STL.64 [R1+0x4178], R20 ;  /* 0x0041781401007387 */ /* 0x0001e60000100a00 */
[----:B0-----:R-:W2:Y:S01]  /*47e90*/  LDL.LU R20, [R1+0x600] ;  /* 0x0006000001147983 */ /* 0x001ea20000300800 */
[----:B------:R-:W2:Y:S02]  /*47ea0*/  LDL.LU R21, [R1+0x604] ;  /* 0x0006040001157983 */ /* 0x000ea40000300800 */
[----:B------:R-:W2:Y:S02]  /*47eb0*/  LDL.LU R22, [R1+0x608] ;  /* 0x0006080001167983 */ /* 0x000ea40000300800 */
[----:B------:R-:W2:Y:S01]  /*47ec0*/  LDL.LU R23, [R1+0x60c] ;  /* 0x00060c0001177983 */ /* 0x000ea20000300800 */
[----:B---3--:R-:W-:Y:S01]  /*47ed0*/  STL.64 [R1+0x4120], R26 ;  /* 0x0041201a01007387 */ /* 0x008fe20000100a00 */
[----:B----4-:R0:W-:Y:S01]  /*47ee0*/  STL.64 [R1+0x4118], R24 ;  /* 0x0041181801007387 */ /* 0x0101e20000100a00 */
[C---:B--2---:R-:W-:Y:S11]  /*47ef0*/  HMMA.16816.F32.BF16 R16, R4.reuse, R24, R16 ;  /* 0x000000180410723c */ /* 0x044ff60000041810 */
[----:B------:R-:W-:Y:S11]  /*47f00*/  @!UPT UIADD3 URZ, URZ, URZ, URZ ;  /* 0x0000003f3f3ff290 */ /* 0x000ff6000fffe03f */
[----:B------:R-:W-:Y:S01]  /*47f10*/  @!UPT UIADD3 URZ, URZ, URZ, URZ ;  /* 0x0000003f3f3ff290 */ /* 0x000fe2000fffe03f */
[----:B------:R-:W-:Y:S01]  /*47f20*/  STL.64 [R1+0x140], R16 ;  /* 0x0001401001007387 */ /* 0x000fe20000100a00 */
[----:B------:R-:W-:Y:S02]  /*47f30*/  STL.64 [R1+0x148], R18 ;  /* 0x0001481201007387 */ /* 0x000fe40000100a00 */
[----:B0-----:R-:W2:Y:S02]  /*47f40*/  LDL.LU R24, [R1+0x530] ;  /* 0x0005300001187983 */ /* 0x001ea40000300800 */
[----:B------:R-:W2:Y:S01]  /*47f50*/  LDL.LU R25, [R1+0x534] ;  /* 0x0005340001197983 */ /* 0x000ea20000300800 */
[----:B------:R-:W2:Y:S01]  /*47f60*/  LDL.LU R26, [R1+0x538] ;  /* 0x00053800011a7983 */ /* 0x000ea20000300800 */
[----:B------:R-:W2:Y:S03]  /*47f70*/  LDL.LU R27, [R1+0x53c] ;  /* 0x00053c00011b7983 */ /* 0x000ea60000300800 */
[----:B------:R-:W0:Y:S04]  /*47f80*/  LDSM.16.MT88.4 R16, [R3+0x4100] ;  /* 0x004100000310783b */ /* 0x000e280000004200 */
[----:B0-----:R-:W-:Y:S01]  /*47f90*/  STL.64 [R1+0x40d8], R18 ;  /* 0x0040d81201007387 */ /* 0x001fe20000100a00 */
[----:B------:R-:W-:Y:S01]  /*47fa0*/  STL.64 [R1+0x40d0], R16 ;  /* 0x0040d01001007387 */ /* 0x000fe20000100a00 */
[----:B--2---:R-:W-:Y:S11]  /*47fb0*/  HMMA.16816.F32.BF16 R24, R4, R12, R24 ;  /* 0x0000000c0418723c */ /* 0x004ff60000041818 */
[----:B------:R-:W-:Y:S11]  /*47fc0*/  @!UPT UIADD3 URZ, URZ, URZ, URZ ;  /* 0x0000003f3f3ff290 */ /* 0x000ff6000fffe03f */
[----:B------:R-:W-:Y:S01]  /*47fd0*/  @!UPT UIADD3 URZ, URZ, URZ, URZ ;  /* 0x0000003f3f3ff290 */ /* 0x000fe2000fffe03f */
[----:B------:R0:W-:Y:S02]  /*47fe0*/  STL.64 [R1+0x130], R24 ;  /* 0x0001301801007387 */ /* 0x0001e40000100a00 */
[----:B0-----:R-:W-:Y:S02]  /*47ff0*/  IMAD.MOV.U32 R25, RZ, RZ, R12 ;  /* 0x000000ffff197224 */ /* 0x001fe400078e000c */
[----:B------:R-:W-:Y:S02]  /*48000*/  IMAD.MOV.U32 R24, RZ, RZ, R13 ;  /* 0x000000ffff187224 */ /* 0x000fe400078e000d */
[----:B------:R-:W0:Y:S04]  /*48010*/  LDSM.16.MT88.4 R12, [R3+0x4180] ;  /* 0x00418000030c783b */ /* 0x000e280000004200 */
[----:B------:R-:W-:Y:S04]  /*48020*/  STL.64 [R1+0x138], R26 ;  /* 0x0001381a01007387 */ /* 0x000fe80000100a00 */
[----:B0-----:R-:W-:Y:S01]  /*48030*/  STL.64 [R1+0x4070], R14 ;  /* 0x0040700e01007387 */ /* 0x001fe20000100a00 */
[----:B------:R0:W-:Y:S03]  /*48040*/  STL.64 [R1+0x4068], R12 ;  /* 0x0040680c01007387 */ /* 0x0001e60000100a00 */
[----:B0-----:R-:W2:Y:S01]  /*48050*/  LDL.LU R12, [R1+0x5f0] ;  /* 0x0005f000010c7983 */ /* 0x001ea20000300800 */
[----:B------:R-:W2:Y:S02]  /*48060*/  LDL.LU R13, [R1+0x5f4] ;  /* 0x0005f400010d7983 */ /* 0x000ea40000300800 */
[----:B------:R-:W2:Y:S02]  /*48070*/  LDL.LU R14, [R1+0x5f8] ;  /* 0x0005f800010e7983 */ /* 0x000ea40000300800 */
[----:B------:R-:W2:Y:S01]  /*48080*/  LDL.LU R15, [R1+0x5fc] ;  /* 0x0005fc00010f7983 */ /* 0x000ea20000300800 */
[----:B------:R0:W-:Y:S01]  /*48090*/  STL [R1+0x3f20], R3 ;  /* 0x003f200301007387 */ /* 0x0001e20000100800 */
[----:B------:R-:W-:-:S02]  /*480a0*/  IMAD.MOV.U32 R16, RZ, RZ, R11 ;  /* 0x000000ffff107224 */ /* 0x000fc400078e000b */
[----:B------:R-:W-:Y:S01]  /*480b0*/  IMAD.MOV.U32 R17, RZ, RZ, R10 ;  /* 0x000000ffff117224 */ /* 0x000fe200078e000a */
[C---:B------:R-:W-:Y:S01]  /*480c0*/  HMMA.16816.F32.BF16 R20, R4.reuse, R8, R20 ;  /* 0x000000080414723c */ /* 0x040fe20000041814 */
[----:B------:R-:W-:Y:S02]  /*480d0*/  IMAD.MOV.U32 R26, RZ, RZ, R8 ;  /* 0x000000ffff1a7224 */ /* 0x000fe400078e0008 */
[----:B0-----:R-:W-:Y:S02]  /*480e0*/  IMAD.MOV.U32 R3, RZ, RZ, R9 ;  /* 0x000000ffff037224 */ /* 0x001fe400078e0009 */
[----:B------:R-:W0:Y:S11]  /*480f0*/  LDSM.16.MT88.4 R8, [R0+0x4000] ;  /* 0x004000000008783b */ /* 0x000e360000004200 */
[----:B------:R-:W-:Y:S07]  /*48100*/  @!UPT UIADD3 URZ, URZ, URZ, URZ ;  /* 0x0000003f3f3ff290 */ /* 0x000fee000fffe03f */
[----:B------:R-:W-:Y:S01]  /*48110*/  STL.64 [R1+0x120], R20 ;  /* 0x0001201401007387 */ /* 0x000fe20000100a00 */
[----:B------:R1:W-:Y:S03]  /*48120*/  STL.64 [R1+0x128], R22 ;  /* 0x0001281601007387 */ /* 0x0003e60000100a00 */
[----:B-1----:R-:W3:Y:S01]  /*48130*/  LDL.LU.64 R22, [R1+0x4180] ;  /* 0x0041800001167983 */ /* 0x002ee20000300a00 */
[----:B------:R-:W3:Y:S03]  /*48140*/  LDL.LU.64 R20, [R1+0x4178] ;  /* 0x0041780001147983 */ /* 0x000ee60000300a00 */
[----:B0-----:R-:W-:Y:S01]  /*48150*/  STL.64 [R1+0x3fe0], R10 ;  /* 0x003fe00a01007387 */ /* 0x001fe20000100a00 */
[----:B------:R0:W-:Y:S01]  /*48160*/  STL.64 [R1+0x3fd8], R8 ;  /* 0x003fd80801007387 */ /* 0x0001e20000100a00 */
[----:B--2---:R-:W-:Y:S11]  /*48170*/  HMMA.16816.F32.BF16 R4, R4, R16, R12 ;  /* 0x000000100404723c */ /* 0x004ff6000004180c */
[----:B------:R-:W-:Y:S11]  /*48180*/  @!UPT UIADD3 URZ, URZ, URZ, URZ ;  /* 0x0000003f3f3ff290 */ /* 0x000ff6000fffe03f */
[----:B------:R-:W-:Y:S01]  /*48190*/  @!UPT UIADD3 URZ, URZ, URZ, URZ ;  /* 0x0000003f3f3ff290 */ /* 0x000fe2000fffe03f */
[----:B------:R-:W-:Y:S01]  /*481a0*/  STL [R1+0x110], R4 ;  /* 0x0001100401007387 */ /* 0x000fe20000100800 */
[----:B------:R-:W-:Y:S02]  /*481b0*/  STL.64 [R1+0x118], R6 ;  /* 0x0001180601007387 */ /* 0x000fe40000100a00 */
[----:B0-----:R-:W2:Y:S02]  /*481c0*/  LDL.LU R8, [R1+0x580] ;  /* 0x0005800001087983 */ /* 0x001ea40000300800 */
[----:B------:R-:W2:Y:S01]  /*481d0*/  LDL.LU R9, [R1+0x584] ;  /* 0x0005840001097983 */ /* 0x000ea20000300800 */
[----:B------:R-:W4:Y:S01]  /*481e0*/  LDL.LU R10, [R1+0x588] ;  /* 0x00058800010a7983 */ /* 0x000f220000300800 */
[----:B------:R-:W4:Y:S03]  /*481f0*/  LDL.LU R11, [R1+0x58c] ;  /* 0x00058c00010b7983 */ /* 0x000f260000300800 */
[----:B----4-:R-:W-:Y:S01]  /*48200*/  STL.64 [R1+0x4098], R10 ;  /* 0x0040980a01007387 */ /* 0x010fe20000100a00 */
[----:B--2---:R0:W-:Y:S03]  /*48210*/  STL.64 [R1+0x4090], R8 ;  /* 0x0040900801007387 */ /* 0x0041e60000100a00 */
[----:B0-----:R-:W2:Y:S04]  /*48220*/  LDL R8, [R1+0x10] ;  /* 0x0000100001087983 */ /* 0x001ea80000100800 */
[----:B------:R-:W2:Y:S04]  /*48230*/  LDL R9, [R1+0x14] ;  /* 0x0000140001097983 */ /* 0x000ea80000100800 */
[----:B--2---:R-:W-:Y:S01]  /*48240*/  STL.64 [R1+0x4140], R8 ;  /* 0x0041400801007387 */ /* 0x004fe20000100a00 */
[----:B------:R-:W2:Y:S02]  /*48250*/  LDL.LU R12, [R1+0x570] ;  /* 0x00057000010c7983 */ /* 0x000ea40000300800 */
[----:B------:R-:W2:Y:S02]  /*48260*/  LDL.LU R13, [R1+0x574] ;  /* 0x00057400010d7983 */ /* 0x000ea40000300800 */
[----:B------:R-:W4:Y:S01]  /*48270*/  LDL.LU R14, [R1+0x578] ;  /* 0x00057800010e7983 */ /* 0x000f220000300800 */
[----:B------:R-:W4:Y:S01]  /*48280*/  LDL.LU R15, [R1+0x57c] ;  /* 0x00057c00010f7983 */ /* 0x000f220000300800 */
[----:B------:R-:W2:Y:S02]  /*48290*/  LDL.LU R16, [R1+0x5e0] ;  /* 0x0005e00001107983 */ /* 0x000ea40000300800 */
[----:B------:R-:W2:Y:S02]  /*482a0*/  LDL.LU R17, [R1+0x5e4] ;  /* 0x0005e40001117983 */ /* 0x000ea40000300800 */
[----:B------:R-:W2:Y:S01]  /*482b0*/  LDL.LU R18, [R1+0x5e8] ;  /* 0x0005e80001127983 */ /* 0x000ea20000300800 */
[----:B------:R-:W2:Y:S04]  /*482c0*/  LDL.LU R19, [R1+0x5ec] ;  /* 0x0005ec0001137983 */ /* 0x000ea80000300800 */
[----:B--2---:R-:W-:Y:S01]  /*482d0*/  STL.64 [R1+0x40e8], R18 ;  /* 0x0040e81201007387 */ /* 0x004fe20000100a00 */
[----:B------:R0:W-:Y:S02]  /*482e0*/  STL.64 [R1+0x40e0], R16 ;  /* 0x0040e01001007387 */ /* 0x0001e40000100a00 */
[----:B0-----:R-:W-:-:S02]  /*482f0*/  IMAD.MOV.U32 R16, RZ, RZ, R26 ;  /* 0x000000ffff107224 */ /* 0x001fc400078e001a */
[----:B------:R-:W-:-:S05]  /*48300*/  IMAD.MOV.U32 R17, RZ, RZ, R3 ;  /* 0x000000ffff117224 */ /* 0x000fca00078e0003 */
[----:B------:R0:W-:Y:S02]  /*48310*/  STL.64 [R1+0x40f8], R16 ;  /* 0x0040f81001007387 */ /* 0x0001e40000100a00 */
[----:B0-----:R-:W-:Y:S02]  /*48320*/  IMAD.MOV.U32 R16, RZ, RZ, R25 ;  /* 0x000000ffff107224 */ /* 0x001fe400078e0019 */
[----:B------:R-:W-:-:S05]  /*48330*/  IMAD.MOV.U32 R17, RZ, RZ, R24 ;  /* 0x000000ffff117224 */ /* 0x000fca00078e0018 */
[----:B------:R0:W-:Y:S04]  /*48340*/  STL.64 [R1+0x4110], R16 ;  /* 0x0041101001007387 */ /* 0x0001e80000100a00 */
[----:B0-----:R-:W2:Y:S01]  /*48350*/  LDL.LU R16, [R1+0x6a0] ;  /* 0x0006a00001107983 */ /* 0x001ea20000300800 */
[----:B------:R-:W2:Y:S02]  /*48360*/  LDL.LU R17, [R1+0x6a4] ;  /* 0x0006a40001117983 */ /* 0x000ea40000300800 */
[----:B------:R-:W2:Y:S02]  /*48370*/  LDL.LU R18, [R1+0x6a8] ;  /* 0x0006a80001127983 */ /* 0x000ea40000300800 */
[----:B------:R-:W2:Y:S02]  /*48380*/  LDL.LU R19, [R1+0x6ac] ;  /* 0x0006ac0001137983 */ /* 0x000ea40000300800 */
[----:B------:R-:W-:-:S02]  /*48390*/  IMAD.MOV.U32 R24, RZ, RZ, R29 ;  /* 0x000000ffff187224 */ /* 0x000fc400078e001d */
[----:B------:R-:W-:Y:S01]  /*483a0*/  IMAD.MOV.U32 R25, RZ, RZ, R2 ;  /* 0x000000ffff197224 */ /* 0x000fe200078e0002 */
[----:B--2---:R-:W-:Y:S01]  /*483b0*/  STL.64 [R1+0x4130], R18 ;  /* 0x0041301201007387 */ /* 0x004fe20000100a00 */
[----:B------:R-:W-:Y:S02]  /*483c0*/  STL.64 [R1+0x4128], R16 ;  /* 0x0041281001007387 */ /* 0x000fe40000100a00 */
[----:B------:R-:W2:Y:S02]  /*483d0*/  LDL.LU R29, [R1+0x4174] ;  /* 0x00417400011d7983 */ /* 0x000ea40000300800 */
[----:B------:R-:W2:Y:S01]  /*483e0*/  LDL.LU R2, [R1+0x4170] ;  /* 0x0041700001027983 */ /* 0x000ea20000300800 */
[----:B------:R-:W2:Y:S01]  /*483f0*/  LDL.LU R8, [R1+0x6d0] ;  /* 0x0006d00001087983 */ /* 0x000ea20000300800 */
[----:B------:R-:W2:Y:S02]  /*48400*/  LDL.LU R9, [R1+0x6d4] ;  /* 0x0006d40001097983 */ /* 0x000ea40000300800 */
[----:B------:R-:W2:Y:S02]  /*48410*/  LDL.LU R10, [R1+0x6d8] ;  /* 0x0006d800010a7983 */ /* 0x000ea40000300800 */
[----:B------:R-:W2:Y:S02]  /*48420*/  LDL.LU R11, [R1+0x6dc] ;  /* 0x0006dc00010b7983 */ /* 0x000ea40000300800 */
[----:B--2---:R-:W-:Y:S01]  /*48430*/  STL.64 [R1+0x4150], R10 ;  /* 0x0041500a01007387 */ /* 0x004fe20000100a00 */
[----:B------:R0:W-:Y:S02]  /*48440*/  STL.64 [R1+0x4148], R8 ;  /* 0x0041480801007387 */ /* 0x0001e40000100a00 */
[----:B0-----:R-:W-:-:S02]  /*48450*/  IMAD.MOV.U32 R8, RZ, RZ, R2 ;  /* 0x000000ffff087224 */ /* 0x001fc400078e0002 */
[----:B------:R-:W-:Y:S01]  /*48460*/  IMAD.MOV.U32 R9, RZ, RZ, R29 ;  /* 0x000000ffff097224 */ /* 0x000fe200078e001d */
[----:B------:R-:W2:Y:S01]  /*48470*/  LDL.LU R2, [R1+0x416c] ;  /* 0x00416c0001027983 */ /* 0x000ea20000300800 */
[----:B------:R-:W2:Y:S02]  /*48480*/  LDL.LU R29, [R1+0x4168] ;  /* 0x00416800011d7983 */ /* 0x000ea40000300800 */
[----:B------:R0:W-:Y:S02]  /*48490*/  STL.64 [R1+0x4138], R24 ;  /* 0x0041381801007387 */ /* 0x0001e40000100a00 */
[----:B0-----:R-:W2:Y:S01]  /*484a0*/  LDL.LU R24, [R1+0x6c0] ;  /* 0x0006c00001187983 */ /* 0x001ea20000300800 */
[----:B------:R-:W2:Y:S02]  /*484b0*/  LDL.LU R25, [R1+0x6c4] ;  /* 0x0006c40001197983 */ /* 0x000ea40000300800 */
[----:B------:R-:W2:Y:S02]  /*484c0*/  LDL.LU R26, [R1+0x6c8] ;  /* 0x0006c800011a7983 */ /* 0x000ea40000300800 */
[----:B------:R-:W2:Y:S02]  /*484d0*/  LDL.LU R27, [R1+0x6cc] ;  /* 0x0006cc00011b7983 */ /* 0x000ea40000300800 */
[----:B------:R-:W-:-:S02]  /*484e0*/  IMAD.MOV.U32 R28, RZ, RZ, R5 ;  /* 0x000000ffff1c7224 */ /* 0x000fc400078e0005 */
[----:B------:R-:W0:Y:S04]  /*484f0*/  LDSM.16.MT88.4 R4, [R0+0x4080] ;  /* 0x004080000004783b */ /* 0x000e280000004200 */
[----:B--2---:R-:W-:Y:S01]  /*48500*/  STL.64 [R1+0x4160], R26 ;  /* 0x0041601a01007387 */ /* 0x004fe20000100a00 */
[----:B------:R1:W-:Y:S03]  /*48510*/  STL.64 [R1+0x4158], R24 ;  /* 0x0041581801007387 */ /* 0x0003e60000100a00 */
[----:B-1----:R-:W3:Y:S01]  /*48520*/  LDL.LU R24, [R1+0x6e0] ;  /* 0x0006e00001187983 */ /* 0x002ee20000300800 */
[----:B------:R-:W3:Y:S02]  /*48530*/  LDL.LU R25, [R1+0x6e4] ;  /* 0x0006e40001197983 */ /* 0x000ee40000300800 */
[----:B------:R-:W3:Y:S02]  /*48540*/  LDL.LU R26, [R1+0x6e8] ;  /* 0x0006e800011a7983 */ /* 0x000ee40000300800 */
[----:B------:R-:W3:Y:S01]  /*48550*/  LDL.LU R27, [R1+0x6ec] ;  /* 0x0006ec00011b7983 */ /* 0x000ee20000300800 */
[----:B------:R-:W2:Y:S01]  /*48560*/  LDL.LU R16, [R1+0x6b0] ;  /* 0x0006b00001107983 */ /* 0x000ea20000300800 */
[----:B------:R-:W2:Y:S02]  /*48570*/  LDL.LU R17, [R1+0x6b4] ;  /* 0x0006b40001117983 */ /* 0x000ea40000300800 */
[----:B------:R-:W2:Y:S02]  /*48580*/  LDL.LU R18, [R1+0x6b8] ;  /* 0x0006b80001127983 */ /* 0x000ea40000300800 */
[----:B------:R-:W2:Y:S01]  /*48590*/  LDL.LU R19, [R1+0x6bc] ;  /* 0x0006bc0001137983 */ /* 0x000ea20000300800 */
[----:B----4-:R-:W-:Y:S01]  /*485a0*/  STL.64 [R1+0x40a8], R14 ;  /* 0x0040a80e01007387 */ /* 0x010fe20000100a00 */
[----:B------:R1:W-:Y:S03]  /*485b0*/  STL.64 [R1+0x40a0], R12 ;  /* 0x0040a00c01007387 */ /* 0x0003e60000100a00 */
[----:B-1----:R-:W4:Y:S01]  /*485c0*/  LDL.LU R12, [R1+0x590] ;  /* 0x00059000010c7983 */ /* 0x002f220000300800 */
[----:B------:R-:W4:Y:S02]  /*485d0*/  LDL.LU R13, [R1+0x594] ;  /* 0x00059400010d7983 */ /* 0x000f240000300800 */
[----:B------:R-:W2:Y:S02]  /*485e0*/  LDL.LU R14, [R1+0x598] ;  /* 0x00059800010e7983 */ /* 0x000ea40000300800 */
[----:B------:R-:W2:Y:S02]  /*485f0*/  LDL.LU R15, [R1+0x59c] ;  /* 0x00059c00010f7983 */ /* 0x000ea40000300800 */
[----:B--2---:R-:W-:Y:S01]  /*48600*/  STL.64 [R1+0x40b8], R14 ;  /* 0x0040b80e01007387 */ /* 0x004fe20000100a00 */
[----:B----4-:R1:W-:Y:S03]  /*48610*/  STL.64 [R1+0x40b0], R12 ;  /* 0x0040b00c01007387 */ /* 0x0103e60000100a00 */
[----:B-1----:R-:W2:Y:S01]  /*48620*/  LDL.64 R12, [R1+0x20] ;  /* 0x00002000010c7983 */ /* 0x002ea20000100a00 */
[----:B0-----:R-:W-:Y:S02]  /*48630*/  STL.64 [R1+0x3f78], R6 ;  /* 0x003f780601007387 */ /* 0x001fe40000100a00 */
[----:B------:R0:W-:Y:S02]  /*48640*/  STL.64 [R1+0x3f70], R4 ;  /* 0x003f700401007387 */ /* 0x0001e40000100a00 */
[----:B0-----:R-:W4:Y:S01]  /*48650*/  LDL.64 R4, [R1+0x60] ;  /* 0x0000600001047983 */ /* 0x001f220000100a00 */
[C---:B---3--:R-:W-:Y:S03]  /*48660*/  HMMA.16816.F32.BF16 R8, R20.reuse, R8, R24 ;  /* 0x000000081408723c */ /* 0x048fe60000041818 */
[----:B----4-:R0:W-:Y:S04]  /*48670*/  STL.64 [R1+0x40f0], R4 ;  /* 0x0040f00401007387 */ /* 0x0101e80000100a00 */
[----:B0-----:R-:W3:Y:S01]  /*48680*/  LDL.LU R4, [R1+0x680] ;  /* 0x0006800001047983 */ /* 0x001ee20000300800 */
[----:B------:R-:W3:Y:S02]  /*48690*/  LDL.LU R5, [R1+0x684] ;  /* 0x0006840001057983 */ /* 0x000ee40000300800 */
[----:B------:R-:W4:Y:S02]  /*486a0*/  LDL.LU R6, [R1+0x688] ;  /* 0x0006880001067983 */ /* 0x000f240000300800 */
[----:B------:R-:W4:Y:S02]  /*486b0*/  LDL.LU R7, [R1+0x68c] ;  /* 0x00068c0001077983 */ /* 0x000f240000300800 */
[----:B----4-:R-:W-:Y:S01]  /*486c0*/  STL.64 [R1+0x4108], R6 ;  /* 0x0041080601007387 */ /* 0x010fe20000100a00 */
[----:B---3--:R0:W-:Y:S03]  /*486d0*/  STL.64 [R1+0x4100], R4 ;  /* 0x0041000401007387 */ /* 0x0081e60000100a00 */
[----:B0-----:R-:W3:Y:S01]  /*486e0*/  LDL.LU R4, [R1+0x690] ;  /* 0x0006900001047983 */ /* 0x001ee20000300800 */
[----:B------:R-:W3:Y:S02]  /*486f0*/  LDL.LU R5, [R1+0x694] ;  /* 0x0006940001057983 */ /* 0x000ee40000300800 */
[----:B------:R-:W3:Y:S02]  /*48700*/  LDL.LU R6, [R1+0x698] ;  /* 0x0006980001067983 */ /* 0x000ee40000300800 */
[----:B------:R-:W3:Y:S01]  /*48710*/  LDL.LU R7, [R1+0x69c] ;  /* 0x00069c0001077983 */ /* 0x000ee20000300800 */
[----:B------:R-:W4:Y:S01]  /*48720*/  LDL.LU.64 R26, [R1+0x4160] ;  /* 0x00416000011a7983 */ /* 0x000f220000300a00 */
[----:B------:R-:W4:Y:S02]  /*48730*/  LDL.LU.64 R24, [R1+0x4158] ;  /* 0x0041580001187983 */ /* 0x000f240000300a00 */
[----:B------:R-:W-:Y:S02]  /*48740*/  STL.64 [R1+0x100], R8 ;  /* 0x0001000801007387 */ /* 0x000fe40000100a00 */
[----:B------:R0:W-:Y:S02]  /*48750*/  STL.64 [R1+0x108], R10 ;  /* 0x0001080a01007387 */ /* 0x0001e40000100a00 */
[----:B0-----:R-:W2:Y:S01]  /*48760*/  LDL.LU.64 R10, [R1+0x4150] ;  /* 0x00415000010a7983 */ /* 0x001ea20000300a00 */
[----:B------:R-:W2:Y:S02]  /*48770*/  LDL.LU.64 R8, [R1+0x4148] ;  /* 0x0041480001087983 */ /* 0x000ea40000300a00 */
[C---:B--2---:R-:W-:Y:S11]  /*48780*/  HMMA.16816.F32.BF16 R8, R20.reuse, R12, R8 ;  /* 0x0000000c1408723c */ /* 0x044ff60000041808 */
[----:B------:R-:W-:Y:S11]  /*48790*/  @!UPT UIADD3 URZ, URZ, URZ, URZ ;  /* 0x0000003f3f3ff290 */ /* 0x000ff6000fffe03f */
[----:B------:R-:W-:Y:S01]  /*487a0*/  @!UPT UIADD3 URZ, URZ, URZ, URZ ;  /* 0x0000003f3f3ff290 */ /* 0x000fe2000fffe03f */
[----:B------:R0:W-:Y:S01]  /*487b0*/  STL.64 [R1+0xf0], R8 ;  /* 0x0000f00801007387 */ /* 0x0001e20000100a00 */
[----:B------:R-:W-:Y:S03]  /*487c0*/  STL.64 [R1+0xf8], R10 ;  /* 0x0000f80a01007387 */ /* 0x000fe60000100a00 */
[----:B0-----:R-:W4:Y:S01]  /*487d0*/  LDL.LU.64 R8, [R1+0x4140] ;  /* 0x0041400001087983 */ /* 0x001f220000300a00 */
[----:B------:R0:W-:Y:S03]  /*487e0*/  STL.64 [R1+0x40c8], R12 ;  /* 0x0040c80c01007387 */ /* 0x0001e60000100a00 */
[----:B0-----:R-:W2:Y:S01]  /*487f0*/  LDL.64 R12, [R1+0x50] ;  /* 0x00005000010c7983 */ /* 0x001ea20000100a00 */
[C---:B----4-:R-:W-:Y:S11]  /*48800*/  HMMA.16816.F32.BF16 R24, R20.reuse, R8, R24 ;  /* 0x000000081418723c */ /* 0x050ff60000041818 */
[----:B------:R-:W-:Y:S11]  /*48810*/  @!UPT UIADD3 URZ, URZ, URZ, URZ ;  /* 0x0000003f3f3ff290 */ /* 0x000ff6000fffe03f */
[----:B------:R-:W-:Y:S01]  /*48820*/  @!UPT UIADD3 URZ, URZ, URZ, URZ ;  /* 0x0000003f3f3ff290 */ /* 0x000fe2000fffe03f */
[----:B------:R0:W-:Y:S01]  /*48830*/  STL.64 [R1+0xe0], R24 ;  /* 0x0000e01801007387 */ /* 0x0001e20000100a00 */
[----:B------:R-:W-:Y:S03]  /*48840*/  STL.64 [R1+0xe8], R26 ;  /* 0x0000e81a01007387 */ /* 0x000fe60000100a00 */
[----:B0-----:R-:W4:Y:S01]  /*48850*/  LDL.LU.64 R24, [R1+0x4138] ;  /* 0x0041380001187983 */ /* 0x001f220000300a00 */
[----:B------:R0:W-:Y:S03]  /*48860*/  STL.64 [R1+0x40c0], R8 ;  /* 0x0040c00801007387 */ /* 0x0001e60000100a00 */
[----:B0-----:R-:W2:Y:S01]  /*48870*/  LDL.LU R8, [R1+0x5a0] ;  /* 0x0005a00001087983 */ /* 0x001ea20000300800 */
[----:B------:R-:W2:Y:S01]  /*48880*/  LDL.LU R9, [R1+0x5a4] ;  /* 0x0005a40001097983 */ /* 0x000ea20000300800 */
[C---:B----4-:R-:W-:Y:S02]  /*48890*/  HMMA.16816.F32.BF16 R24, R20.reuse, R24, R16 ;  /* 0x000000181418723c */ /* 0x050fe40000041810 */
[----:B------:R-:W4:Y:S01]  /*488a0*/  LDL.LU.64 R18, [R1+0x4130] ;  /* 0x0041300001127983 */ /* 0x000f220000300a00 */
[----:B------:R-:W4:Y:S11]  /*488b0*/  LDL.LU.64 R16, [R1+0x4128] ;  /* 0x0041280001107983 */ /* 0x000f360000300a00 */
[----:B------:R-:W-:Y:S09]  /*488c0*/  @!UPT UIADD3 URZ, URZ, URZ, URZ ;  /* 0x0000003f3f3ff290 */ /* 0x000ff2000fffe03f */
[----:B------:R-:W-:Y:S01]  /*488d0*/  STL.64 [R1+0xd0], R24 ;  /* 0x0000d01801007387 */ /* 0x000fe20000100a00 */
[----:B------:R0:W-:Y:S03]  /*488e0*/  STL.64 [R1+0xd8], R26 ;  /* 0x0000d81a01007387 */ /* 0x0001e60000100a00 */
[----:B0-----:R-:W2:Y:S01]  /*488f0*/  LDL.LU.64 R26, [R1+0x4120] ;  /* 0x00412000011a7983 */ /* 0x001ea20000300a00 */
[----:B------:R-:W4:Y:S02]  /*48900*/  LDL.LU.64 R24, [R1+0x4118] ;  /* 0x0041180001187983 */ /* 0x000f240000300a00 */
[C---:B----4-:R-:W-:Y:S11]  /*48910*/  HMMA.16816.F32.BF16 R16, R20.reuse, R24, R16 ;  /* 0x000000181410723c */ /* 0x050ff60000041810 */
[----:B------:R-:W-:Y:S11]  /*48920*/  @!UPT UIADD3 URZ, URZ, URZ, URZ ;  /* 0x0000003f3f3ff290 */ /* 0x000ff6000fffe03f */
[----:B------:R-:W-:Y:S01]  /*48930*/  @!UPT UIADD3 URZ, URZ, URZ, URZ ;  /* 0x0000003f3f3ff290 */ /* 0x000fe2000fffe03f */
[----:B------:R0:W-:Y:S01]  /*48940*/  STL.64 [R1+0xc0], R16 ;  /* 0x0000c01001007387 */ /* 0x0001e20000100a00 */
[----:B------:R3:W-:Y:S03]  /*48950*/  STL.64 [R1+0xc8], R18 ;  /* 0x0000c81201007387 */ /* 0x0007e60000100a00 */
[----:B0-----:R-:W3:Y:S02]  /*48960*/  LDL.LU.64 R16, [R1+0x4110] ;  /* 0x0041100001107983 */ /* 0x001ee40000300a00 */
[C---:B---3--:R-:W-:Y:S02]  /*48970*/  HMMA.16816.F32.BF16 R16, R20.reuse, R16, R4 ;  /* 0x000000101410723c */ /* 0x048fe40000041804 */
[----:B------:R-:W3:Y:S01]  /*48980*/  LDL.LU.64 R6, [R1+0x4108] ;  /* 0x0041080001067983 */ /* 0x000ee20000300a00 */
[----:B------:R-:W3:Y:S11]  /*48990*/  LDL.LU.64 R4, [R1+0x4100] ;  /* 0x0041000001047983 */ /* 0x000ef60000300a00 */
[----:B------:R-:W-:Y:S09]  /*489a0*/  @!UPT UIADD3 URZ, URZ, URZ, URZ ;  /* 0x0000003f3f3ff290 */ /* 0x000ff2000fffe03f */
[----:B------:R0:W-:Y:S01]  /*489b0*/  STL.64 [R1+0xb0], R16 ;  /* 0x0000b01001007387 */ /* 0x0001e20000100a00 */
[----:B------:R3:W-:Y:S03]  /*489c0*/  STL.64 [R1+0xb8], R18 ;  /* 0x0000b81201007387 */ /* 0x0007e60000100a00 */
[----:B0-----:R-:W3:Y:S01]  /*489d0*/  LDL.LU.64 R16, [R1+0x40f8] ;  /* 0x0040f80001107983 */ /* 0x001ee20000300a00 */
[----:B------:R-:W-:Y:S02]  /*489e0*/  IMAD.MOV.U32 R10, RZ, RZ, R29 ;  /* 0x000000ffff0a7224 */ /* 0x000fe400078e001d */
[----:B------:R-:W-:Y:S01]  /*489f0*/  IMAD.MOV.U32 R11, RZ, RZ, R2 ;  /* 0x000000ffff0b7224 */ /* 0x000fe200078e0002 */
[C---:B---3--:R-:W-:Y:S01]  /*48a00*/  HMMA.16816.F32.BF16 R16, R20.reuse, R16, R4 ;  /* 0x000000101410723c */ /* 0x048fe20000041804 */
[----:B------:R-:W3:Y:S11]  /*48a10*/  LDL.LU.64 R4, [R1+0x40f0] ;  /* 0x0040f00001047983 */ /* 0x000ef60000300a00 */
[----:B------:R-:W-:Y:S11]  /*48a20*/  @!UPT UIADD3 URZ, URZ, URZ, URZ ;  /* 0x0000003f3f3ff290 */ /* 0x000ff6000fffe03f */
[----:B------:R0:W-:Y:S01]  /*48a30*/  STL.64 [R1+0xa0], R16 ;  /* 0x0000a01001007387 */ /* 0x0001e20000100a00 */
[----:B------:R-:W-:Y:S02]  /*48a40*/  IMAD.MOV.U32 R29, RZ, RZ, R18 ;  /* 0x000000ffff1d7224 */ /* 0x000fe400078e0012 */
[----:B------:R-:W-:Y:S02]  /*48a50*/  IMAD.MOV.U32 R2, RZ, RZ, R19 ;  /* 0x000000ffff027224 */ /* 0x000fe400078e0013 */
[----:B------:R-:W3:Y:S04]  /*48a60*/  LDL.LU.64 R18, [R1+0x40e8] ;  /* 0x0040e80001127983 */ /* 0x000ee80000300a00 */
[----:B0-----:R-:W3:Y:S01]  /*48a70*/  LDL.LU.64 R16, [R1+0x40e0] ;  /* 0x0040e00001107983 */ /* 0x001ee20000300a00 */
[----:B------:R-:W-:Y:S02]  /*48a80*/  STL [R1+0x3d4c], R2 ;  /* 0x003d4c0201007387 */ /* 0x000fe40000100800 */
[----:B------:R-:W-:Y:S01]  /*48a90*/  STL [R1+0x3d48], R29 ;  /* 0x003d481d01007387 */ /* 0x000fe20000100800 */
[----:B---3--:R-:W-:Y:S01]  /*48aa0*/  HMMA.16816.F32.BF16 R20, R20, R4, R16 ;  /* 0x000000041414723c */ /* 0x008fe20000041810 */
[----:B------:R-:W3:Y:S01]  /*48ab0*/  LDL.LU.64 R18, [R1+0x40d8] ;  /* 0x0040d80001127983 */ /* 0x000ee20000300a00 */
[----:B------:R-:W3:Y:S02]  /*48ac0*/  LDL.LU.64 R16, [R1+0x40d0] ;  /* 0x0040d00001107983 */ /* 0x000ee40000300a00 */
[----:B------:R0:W-:Y:S02]  /*48ad0*/  STL.64 [R1+0x4078], R4 ;  /* 0x0040780401007387 */ /* 0x0001e40000100a00 */
[----:B0-----:R-:W3:Y:S11]  /*48ae0*/  LDL.LU R4, [R1+0x5b0] ;  /* 0x0005b00001047983 */ /* 0x001ef60000300800 */
[----:B------:R-:W-:Y:S06]  /*48af0*/  @!UPT UIADD3 URZ, URZ, URZ, URZ ;  /* 0x0000003f3f3ff290 */ /* 0x000fec000fffe03f */
[----:B------:R0:W-:Y:S01]  /*48b00*/  STL.64 [R1+0x90], R20 ;  /* 0x0000901401007387 */ /* 0x0001e20000100a00 */
[----:B------:R-:W-:Y:S02]  /*48b10*/  STL.64 [R1+0x98], R22 ;  /* 0x0000981601007387 */ /* 0x000fe40000100a00 */
[----:B------:R-:W3:Y:S02]  /*48b20*/  LDL.LU R5, [R1+0x5b4] ;  /* 0x0005b40001057983 */ /* 0x000ee40000300800 */
[----:B------:R-:W3:Y:S01]  /*48b30*/  LDL.LU R6, [R1+0x5b8] ;  /* 0x0005b80001067983 */ /* 0x000ee20000300800 */
[----:B------:R-:W3:Y:S01]  /*48b40*/  LDL.LU R7, [R1+0x5bc] ;  /* 0x0005bc0001077983 */ /* 0x000ee20000300800 */
[----:B--2---:R-:W-:-:S03]  /*48b50*/  IMAD.MOV.U32 R3, RZ, RZ, R13 ;  /* 0x000000ffff037224 */ /* 0x004fc600078e000d */
[----:B0-----:R-:W2:Y:S01]  /*48b60*/  LDL.64 R20, [R1] ;  /* 0x0000000001147983 */ /* 0x001ea20000100a00 */
[C---:B---3--:R-:W-:Y:S11]  /*48b70*/  HMMA.16816.F32.BF16 R4, R16.reuse, R12, R4 ;  /* 0x0000000c1004723c */ /* 0x048ff60000041804 */
[----:B------:R-:W-:Y:S11]  /*48b80*/  @!UPT UIADD3 URZ, URZ, URZ, URZ ;  /* 0x0000003f3f3ff290 */ /* 0x000ff6000fffe03f */
[----:B------:R-:W-:Y:S01]  /*48b90*/  @!UPT UIADD3 URZ, URZ, URZ, URZ ;  /* 0x0000003f3f3ff290 */ /* 0x000fe2000fffe03f */
[----:B------:R-:W-:Y:S01]  /*48ba0*/  STL.64 [R1+0x80], R4 ;  /* 0x0000800401007387 */ /* 0x000fe20000100a00 */
[----:B------:R0:W-:Y:S02]  /*48bb0*/  STL.64 [R1+0x88], R6 ;  /* 0x0000880601007387 */ /* 0x0001e40000100a00 */
[----:B0-----:R-:W-:Y:S02]  /*48bc0*/  IMAD.MOV.U32 R6, RZ, RZ, R12 ;  /* 0x000000ffff067224 */ /* 0x001fe400078e000c */
[----:B------:R-:W3:Y:S02]  /*48bd0*/  LDL.LU.64 R12, [R1+0x40c8] ;  /* 0x0040c800010c7983 */ /* 0x000ee40000300a00 */
[C---:B---3--:R-:W-:Y:S01]  /*48be0*/  HMMA.16816.F32.BF16 R8, R16.reuse, R12, R8 ;  /* 0x0000000c1008723c */ /* 0x048fe20000041808 */
[----:B------:R-:W-:Y:S02]  /*48bf0*/  IMAD.MOV.U32 R22, RZ, RZ, R12 ;  /* 0x000000ffff167224 */ /* 0x000fe400078e000c */
[----:B------:R-:W-:Y:S11]  /*48c00*/  IMAD.MOV.U32 R7, RZ, RZ, R13 ;  /* 0x000000ffff077224 */ /* 0x000ff600078e000d */
[----:B------:R-:W-:Y:S09]  /*48c10*/  @!UPT UIADD3 URZ, URZ, URZ, URZ ;  /* 0x0000003f3f3ff290 */ /* 0x000ff2000fffe03f */
[----:B------:R0:W-:Y:S01]  /*48c20*/  STL.64 [R1+0x70], R8 ;  /* 0x0000700801007387 */ /* 0x0001e20000100a00 */
[----:B------:R1:W-:Y:S03]  /*48c30*/  STL.64 [R1+0x78], R10 ;  /* 0x0000780a01007387 */ /* 0x0003e60000100a00 */
[----:B0-----:R-:W1:Y:S01]  /*48c40*/  LDL.LU.64 R8, [R1+0x40c0] ;  /* 0x0040c00001087983 */ /* 0x001e620000300a00 */
[----:B------:R-:W1:Y:S02]  /*48c50*/  LDL.LU.64 R14, [R1+0x40b8] ;  /* 0x0040b800010e7983 */ /* 0x000e640000300a00 */
[----:B------:R-:W1:Y:S02]  /*48c60*/  LDL.LU.64 R12, [R1+0x40b0] ;  /* 0x0040b000010c7983 */ /* 0x000e640000300a00 */
[C---:B-1----:R-:W-:Y:S01]  /*48c70*/  HMMA.16816.F32.BF16 R8, R16.reuse, R8, R12 ;  /* 0x000000081008723c */ /* 0x042fe2000004180c */
[----:B------:R-:W3:Y:S01]  /*48c80*/  LDL.LU.64 R14, [R1+0x40a8] ;  /* 0x0040a800010e7983 */ /* 0x000ee20000300a00 */
[----:B------:R-:W3:Y:S11]  /*48c90*/  LDL.LU.64 R12, [R1+0x40a0] ;  /* 0x0040a000010c7983 */ /* 0x000ef60000300a00 */
[----:B------:R-:W-:Y:S10]  /*48ca0*/  @!UPT UIADD3 URZ, URZ, URZ, URZ ;  /* 0x0000003f3f3ff290 */ /* 0x000ff4000fffe03f */
[----:B------:R0:W-:Y:S01]  /*48cb0*/  STL.64 [R1+0x270], R8 ;  /* 0x0002700801007387 */ /* 0x0001e20000100a00 */
[----:B------:R-:W-:Y:S02]  /*48cc0*/  IMAD.MOV.U32 R2, RZ, RZ, R10 ;  /* 0x000000ffff027224 */ /* 0x000fe400078e000a */
[----:B------:R-:W-:Y:S02]  /*48cd0*/  IMAD.MOV.U32 R29, RZ, RZ, R11 ;  /* 0x000000ffff1d7224 */ /* 0x000fe400078e000b */
[----:B------:R-:W4:Y:S04]  /*48ce0*/  LDL.LU.64 R10, [R1+0x4098] ;  /* 0x00409800010a7983 */ /* 0x000f280000300a00 */
[----:B0-----:R-:W4:Y:S01]  /*48cf0*/  LDL.LU.64 R8, [R1+0x4090] ;  /* 0x0040900001087983 */ /* 0x001f220000300a00 */
[----:B------:R-:W-:Y:S02]  /*48d00*/  STL [R1+0x3e0c], R29 ;  /* 0x003e0c1d01007387 */ /* 0x000fe40000100800 */
[----:B------:R-:W-:Y:S02]  /*48d10*/  STL [R1+0x3e08], R2 ;  /* 0x003e080201007387 */ /* 0x000fe40000100800 */
[----:B--2---:R-:W-:Y:S01]  /*48d20*/  STL.64 [R1+0x4020], R20 ;  /* 0x0040201401007387 */ /* 0x004fe20000100a00 */
[C---:B----4-:R-:W-:Y:S11]  /*48d30*/  HMMA.16816.F32.BF16 R8, R16.reuse, R20, R8 ;  /* 0x000000141008723c */ /* 0x050ff60000041808 */
[----:B------:R-:W-:Y:S11]  /*48d40*/  @!UPT UIADD3 URZ, URZ, URZ, URZ ;  /* 0x0000003f3f3ff290 */ /* 0x000ff6000fffe03f */
[----:B------:R-:W-:Y:S01]  /*48d50*/  @!UPT UIADD3 URZ, URZ, URZ, URZ ;  /* 0x0000003f3f3ff290 */ /* 0x000fe2000fffe03f */
[----:B------:R-:W-:Y:S01]  /*48d60*/  STL.64 [R1+0x290], R8 ;  /* 0x0002900801007387 */ /* 0x000fe20000100a00 */
[----:B------:R3:W-:Y:S02]  /*48d70*/  STL.64 [R1+0x298], R10 ;  /* 0x0002980a01007387 */ /* 0x0007e40000100a00 */
[----:B---3--:R-:W-:Y:S01]  /*48d80*/  HMMA.16816.F32.BF16 R8, R16, R24, R12 ;  /* 0x000000181008723c */ /* 0x008fe2000004180c */
[----:B------:R-:W2:Y:S11]  /*48d90*/  LDL.LU R12, [R1+0x550] ;  /* 0x00055000010c7983 */ /* 0x000eb60000300800 */
[----:B------:R-:W-:Y:S11]  /*48da0*/  @!UPT UIADD3 URZ, URZ, URZ, URZ ;  /* 0x0000003f3f3ff290 */ /* 0x000ff6000fffe03f */
[----:B------:R-:W-:Y:S01]  /*48db0*/  STL.64 [R1+0x350], R8 ;  /* 0x0003500801007387 */ /* 0x000fe20000100a00 */
[----:B------:R-:W-:Y:S02]  /*48dc0*/  STL.64 [R1+0x358], R10 ;  /* 0x0003580a01007387 */ /* 0x000fe40000100a00 */
[----:B------:R-:W2:Y:S02]  /*48dd0*/  LDL.LU R13, [R1+0x554] ;  /* 0x00055400010d7983 */ /* 0x000ea40000300800 */
[----:B------:R-:W3:Y:S01]  /*48de0*/  LDL.LU R14, [R1+0x558] ;  /* 0x00055800010e7983 */ /* 0x000ee20000300800 */
[----:B------:R-:W3:Y:S04]  /*48df0*/  LDL.LU R15, [R1+0x55c] ;  /* 0x00055c00010f7983 */ /* 0x000ee80000300800 */
[----:B---3--:R-:W-:Y:S01]  /*48e00*/  STL.64 [R1+0x4088], R14 ;  /* 0x0040880e01007387 */ /* 0x008fe20000100a00 */
[----:B--2---:R0:W-:Y:S03]  /*48e10*/  STL.64 [R1+0x4080], R12 ;  /* 0x0040800c01007387 */ /* 0x0041e60000100a00 */
[----:B0-----:R-:W2:Y:S01]  /*48e20*/  LDL.LU R12, [R1+0x560] ;  /* 0x00056000010c7983 */ /* 0x001ea20000300800 */
[----:B------:R-:W2:Y:S02]  /*48e30*/  LDL.LU R13, [R1+0x564] ;  /* 0x00056400010d7983 */ /* 0x000ea40000300800 */
[----:B------:R-:W2:Y:S02]  /*48e40*/  LDL.LU R14, [R1+0x568] ;  /* 0x00056800010e7983 */ /* 0x000ea40000300800 */
[----:B------:R-:W2:Y:S01]  /*48e50*/  LDL.LU R15, [R1+0x56c] ;  /* 0x00056c00010f7983 */ /* 0x000ea20000300800 */
[----:B------:R-:W2:Y:S01]  /*48e60*/  LDL.64 R4, [R1+0x30] ;  /* 0x0000300001047983 */ /* 0x000ea20000100a00 */
[----:B------:R-:W-:Y:S02]  /*48e70*/  STL.64 [R1+0x4030], R26 ;  /* 0x0040301a01007387 */ /* 0x000fe40000100a00 */
[----:B------:R0:W-:Y:S02]  /*48e80*/  STL.64 [R1+0x4028], R24 ;  /* 0x0040281801007387 */ /* 0x0001e40000100a00 */
[----:B------:R-:W3:Y:S01]  /*48e90*/  LDL.LU R8, [R1+0x280] ;  /* 0x0002800001087983 */ /* 0x000ee20000300800 */
[----:B------:R-:W3:Y:S01]  /*48ea0*/  LDL.LU R9, [R1+0x284] ;  /* 0x0002840001097983 */ /* 0x000ee20000300800 */
[----:B------:R-:W4:Y:S02]  /*48eb0*/  LDL.LU R10, [R1+0x288] ;  /* 0x00028800010a7983 */ /* 0x000f240000300800 */
[----:B------:R-:W4:Y:S01]  /*48ec0*/  LDL.LU R11, [R1+0x28c] ;  /* 0x00028c00010b7983 */ /* 0x000f220000300800 */
[----:B0-----:R-:W2:Y:S01]  /*48ed0*/  LDL.LU R24, [R1+0x4e0] ;  /* 0x0004e00001187983 */ /* 0x001ea20000300800 */
[----:B------:R-:W2:Y:S02]  /*48ee0*/  LDL.LU R25, [R1+0x4e4] ;  /* 0x0004e40001197983 */ /* 0x000ea40000300800 */
[----:B------:R-:W2:Y:S02]  /*48ef0*/  LDL.LU R26, [R1+0x4e8] ;  /* 0x0004e800011a7983 */ /* 0x000ea40000300800 */
[----:B------:R-:W2:Y:S02]  /*48f00*/  LDL.LU R27, [R1+0x4ec] ;  /* 0x0004ec00011b7983 */ /* 0x000ea40000300800 */
[----:B--2---:R-:W-:Y:S01]  /*48f10*/  STL.64 [R1+0x4040], R26 ;  /* 0x0040401a01007387 */ /* 0x004fe20000100a00 */
[----:B------:R0:W-:Y:S02]  /*48f20*/  STL.64 [R1+0x4038], R24 ;  /* 0x0040381801007387 */ /* 0x0001e40000100a00 */
[----:B0-----:R-:W-:-:S02]  /*48f30*/  IMAD.MOV.U32 R24, RZ, RZ, R22 ;  /* 0x000000ffff187224 */ /* 0x001fc400078e0016 */
[----:B------:R-:W-:-:S05]  /*48f40*/  IMAD.MOV.U32 R25, RZ, RZ, R7 ;  /* 0x000000ffff197224 */ /* 0x000fca00078e0007 */
[----:B------:R-:W-:Y:S01]  /*48f50*/  STL.64 [R1+0x4050], R24 ;  /* 0x0040501801007387 */ /* 0x000fe20000100a00 */
[----:B------:R-:W2:Y:S01]  /*48f60*/  LDL.64 R20, [R1+0x10] ;  /* 0x0000100001147983 */ /* 0x000ea20000100a00 */
[----:B------:R-:W-:Y:S02]  /*48f70*/  HMMA.16816.F32.BF16 R12, R16, R4, R12 ;  /* 0x00000004100c723c */ /* 0x000fe4000004180c */
[----:B--2---:R0:W-:Y:S04]  /*48f80*/  STL.64 [R1+0x4048], R20 ;  /* 0x0040481401007387 */ /* 0x0041e80000100a00 */
        /* <DEDUP_REMOVED lines=9> */
[----:B------:R-:W2:Y:S01]  /*49020*/  LDL.LU R23, [R1+0x50c] ;  /* 0x00050c0001177983 */ /* 0x000ea20000300800 */
[----:B----4-:R-:W-:Y:S01]  /*49030*/  STL.64 [R1+0x3ff0], R10 ;  /* 0x003ff00a01007387 */ /* 0x010fe20000100a00 */
[----:B---3--:R0:W-:Y:S03]  /*49040*/  STL.64 [R1+0x3fe8], R8 ;  /* 0x003fe80801007387 */ /* 0x0081e60000100a00 */
[----:B0-----:R-:W3:Y:S01]  /*49050*/  LDL.64 R8, [R1+0x40] ;  /* 0x0000400001087983 */ /* 0x001ee20000100a00 */
[----:B------:R-:W-:Y:S02]  /*49060*/  STL.64 [R1+0x380], R12 ;  /* 0x0003800c01007387 */ /* 0x000fe40000100a00 */
[----:B------:R0:W-:Y:S02]  /*49070*/  STL.64 [R1+0x388], R14 ;  /* 0x0003880e01007387 */ /* 0x0001e40000100a00 */
[----:B0-----:R-:W3:Y:S01]  /*49080*/  LDL.LU.64 R14, [R1+0x4088] ;  /* 0x00408800010e7983 */ /* 0x001ee20000300a00 */
[----:B------:R-:W3:Y:S02]  /*49090*/  LDL.LU.64 R12, [R1+0x4080] ;  /* 0x00408000010c7983 */ /* 0x000ee40000300a00 */
[----:B------:R-:W-:-:S02]  /*490a0*/  IMAD.MOV.U32 R25, RZ, RZ, R3 ;  /* 0x000000ffff197224 */ /* 0x000fc400078e0003 */
[----:B------:R-:W-:Y:S02]  /*490b0*/  IMAD.MOV.U32 R3, RZ, RZ, R4 ;  /* 0x000000ffff037224 */ /* 0x000fe400078e0004 */
[----:B------:R-:W-:Y:S02]  /*490c0*/  IMAD.MOV.U32 R2, RZ, RZ, R5 ;  /* 0x000000ffff027224 */ /* 0x000fe400078e0005 */
[----:B------:R-:W4:Y:S01]  /*490d0*/  LDL.LU.64 R4, [R1+0x4078] ;  /* 0x0040780001047983 */ /* 0x000f220000300a00 */
[----:B---3--:R-:W-:Y:S11]  /*490e0*/  HMMA.16816.F32.BF16 R12, R16, R8, R12 ;  /* 0x00000008100c723c */ /* 0x008ff6000004180c */
[----:B------:R-:W-:Y:S11]  /*490f0*/  @!UPT UIADD3 URZ, URZ, URZ, URZ ;  /* 0x0000003f3f3ff290 */ /* 0x000ff6000fffe03f */
[----:B------:R-:W-:Y:S01]  /*49100*/  @!UPT UIADD3 URZ, URZ, URZ, URZ ;  /* 0x0000003f3f3ff290 */ /* 0x000fe2000fffe03f */
[----:B------:R-:W-:Y:S01]  /*49110*/  STL.64 [R1+0x3a0], R12 ;  /* 0x0003a00c01007387 */ /* 0x000fe20000100a00 */
[----:B------:R0:W-:Y:S03]  /*49120*/  STL.64 [R1+0x3a8], R14 ;  /* 0x0003a80e01007387 */ /* 0x0001e60000100a00 */
[----:B0-----:R-:W2:Y:S01]  /*49130*/  LDL.LU.64 R14, [R1+0x4070] ;  /* 0x00407000010e7983 */ /* 0x001ea20000300a00 */
[----:B------:R-:W2:Y:S02]  /*49140*/  LDL.LU.64 R12, [R1+0x4068] ;  /* 0x00406800010c7983 */ /* 0x000ea40000300a00 */
[----:B------:R0:W-:Y:S02]  /*49150*/  STL.64 [R1+0x4000], R8 ;  /* 0x0040000801007387 */ /* 0x0001e40000100a00 */
[----:B0-----:R-:W-:Y:S02]  /*49160*/  IMAD.MOV.U32 R8, RZ, RZ, R3 ;  /* 0x000000ffff087224 */ /* 0x001fe400078e0003 */
[----:B------:R-:W-:-:S05]  /*49170*/  IMAD.MOV.U32 R9, RZ, RZ, R2 ;  /* 0x000000ffff097224 */ /* 0x000fca00078e0002 */
[----:B------:R0:W-:Y:S04]  /*49180*/  STL.64 [R1+0x4018], R8 ;  /* 0x0040180801007387 */ /* 0x0001e80000100a00 */
[----:B0-----:R-:W4:Y:S01]  /*49190*/  LDL.LU R8, [R1+0x510] ;  /* 0x0005100001087983 */ /* 0x001f220000300800 */
[----:B------:R-:W4:Y:S02]  /*491a0*/  LDL.LU R9, [R1+0x514] ;  /* 0x0005140001097983 */ /* 0x000f240000300800 */
[----:B------:R-:W4:Y:S02]  /*491b0*/  LDL.LU R10, [R1+0x518] ;  /* 0x00051800010a7983 */ /* 0x000f240000300800 */
[----:B------:R-:W4:Y:S02]  /*491c0*/  LDL.LU R11, [R1+0x51c] ;  /* 0x00051c00010b7983 */ /* 0x000f240000300800 */
[----:B------:R-:W-:Y:S01]  /*491d0*/  IMAD.MOV.U32 R24, RZ, RZ, R6 ;  /* 0x000000ffff187224 */ /* 0x000fe200078e0006 */
[----:B----4-:R-:W-:Y:S01]  /*491e0*/  HMMA.16816.F32.BF16 R8, R16, R4, R8 ;  /* 0x000000041008723c */ /* 0x010fe20000041808 */
[----:B------:R-:W3:Y:S11]  /*491f0*/  LDL.LU R16, [R1+0x4d0] ;  /* 0x0004d00001107983 */ /* 0x000ef60000300800 */
[----:B------:R-:W-:Y:S11]  /*49200*/  @!UPT UIADD3 URZ, URZ, URZ, URZ ;  /* 0x0000003f3f3ff290 */ /* 0x000ff6000fffe03f */
[----:B------:R0:W-:Y:S01]  /*49210*/  STL.64 [R1+0x3c0], R8 ;  /* 0x0003c00801007387 */ /* 0x0001e20000100a00 */
[----:B------:R1:W-:Y:S02]  /*49220*/  STL.64 [R1+0x3c8], R10 ;  /* 0x0003c80a01007387 */ /* 0x0003e40000100a00 */
[----:B------:R-:W3:Y:S02]  /*49230*/  LDL.LU R17, [R1+0x4d4] ;  /* 0x0004d40001117983 */ /* 0x000ee40000300800 */
[----:B------:R-:W3:Y:S01]  /*49240*/  LDL.LU R18, [R1+0x4d8] ;  /* 0x0004d80001127983 */ /* 0x000ee20000300800 */
[----:B------:R-:W3:Y:S04]  /*49250*/  LDL.LU R19, [R1+0x4dc] ;  /* 0x0004dc0001137983 */ /* 0x000ee80000300800 */
[----:B0-----:R-:W4:Y:S01]  /*49260*/  LDL.LU R8, [R1+0x4c0] ;  /* 0x0004c00001087983 */ /* 0x001f220000300800 */
[----:B------:R-:W4:Y:S02]  /*49270*/  LDL.LU R9, [R1+0x4c4] ;  /* 0x0004c40001097983 */ /* 0x000f240000300800 */
[----:B-1----:R-:W4:Y:S02]  /*49280*/  LDL.LU R10, [R1+0x4c8] ;  /* 0x0004c800010a7983 */ /* 0x002f240000300800 */
[----:B------:R-:W4:Y:S01]  /*49290*/  LDL.LU R11, [R1+0x4cc] ;  /* 0x0004cc00010b7983 */ /* 0x000f220000300800 */
[----:B------:R0:W-:Y:S04]  /*492a0*/  STL.64 [R1+0x3ff8], R4 ;  /* 0x003ff80401007387 */ /* 0x0001e80000100a00 */
[----:B0-----:R-:W3:Y:S01]  /*492b0*/  LDL.LU R4, [R1+0x2a0] ;  /* 0x0002a00001047983 */ /* 0x001ee20000300800 */
[----:B------:R-:W3:Y:S02]  /*492c0*/  LDL.LU R5, [R1+0x2a4] ;  /* 0x0002a40001057983 */ /* 0x000ee40000300800 */
[----:B------:R-:W3:Y:S02]  /*492d0*/  LDL.LU R6, [R1+0x2a8] ;  /* 0x0002a80001067983 */ /* 0x000ee40000300800 */
[----:B------:R-:W3:Y:S01]  /*492e0*/  LDL.LU R7, [R1+0x2ac] ;  /* 0x0002ac0001077983 */ /* 0x000ee20000300800 */
[C---:B--2---:R-:W-:Y:S01]  /*492f0*/  HMMA.16816.F32.BF16 R24, R12.reuse, R24, R20 ;  /* 0x000000180c18723c */ /* 0x044fe20000041814 */
[----:B---3--:R-:W-:Y:S01]  /*49300*/  STL.64 [R1+0x4010], R6 ;  /* 0x0040100601007387 */ /* 0x008fe20000100a00 */
[----:B------:R0:W-:Y:S03]  /*49310*/  STL.64 [R1+0x4008], R4 ;  /* 0x0040080401007387 */ /* 0x0001e60000100a00 */
[----:B0-----:R-:W2:Y:S01]  /*49320*/  LDL.LU R4, [R1+0x2b0] ;  /* 0x0002b00001047983 */ /* 0x001ea20000300800 */
[----:B------:R-:W2:Y:S02]  /*49330*/  LDL.LU R5, [R1+0x2b4] ;  /* 0x0002b40001057983 */ /* 0x000ea40000300800 */
[----:B------:R-:W2:Y:S02]  /*49340*/  LDL.LU R6, [R1+0x2b8] ;  /* 0x0002b80001067983 */ /* 0x000ea40000300800 */
[----:B------:R-:W2:Y:S01]  /*49350*/  LDL.LU R7, [R1+0x2bc] ;  /* 0x0002bc0001077983 */ /* 0x000ea20000300800 */
[----:B------:R-:W3:Y:S01]  /*49360*/  LDL.LU.64 R22, [R1+0x4060] ;  /* 0x0040600001167983 */ /* 0x000ee20000300a00 */
[----:B------:R-:W3:Y:S11]  /*49370*/  LDL.LU.64 R20, [R1+0x4058] ;  /* 0x0040580001147983 */ /* 0x000ef60000300a00 */
[----:B------:R0:W-:Y:S02]  /*49380*/  STL.64 [R1+0x3e0], R24 ;  /* 0x0003e01801007387 */ /* 0x0001e40000100a00 */
[----:B------:R3:W-:Y:S01]  /*49390*/  STL.64 [R1+0x3e8], R26 ;  /* 0x0003e81a01007387 */ /* 0x0007e20000100a00 */
[----:B0-----:R-:W3:Y:S02]  /*493a0*/  LDL.LU.64 R24, [R1+0x4050] ;  /* 0x0040500001187983 */ /* 0x001ee40000300a00 */
[C---:B---3--:R-:W-:Y:S02]  /*493b0*/  HMMA.16816.F32.BF16 R24, R12.reuse, R24, R20 ;  /* 0x000000180c18723c */ /* 0x048fe40000041814 */
[----:B------:R-:W3:Y:S11]  /*493c0*/  LDL.LU.64 R20, [R1+0x4048] ;  /* 0x0040480001147983 */ /* 0x000ef60000300a00 */
[----:B------:R-:W-:Y:S10]  /*493d0*/  @!UPT UIADD3 URZ, URZ, URZ, URZ ;  /* 0x0000003f3f3ff290 */ /* 0x000ff4000fffe03f */
[----:B------:R-:W-:Y:S01]  /*493e0*/  STL.64 [R1+0x3f0], R24 ;  /* 0x0003f01801007387 */ /* 0x000fe20000100a00 */
[----:B------:R0:W-:Y:S03]  /*493f0*/  STL.64 [R1+0x3f8], R26 ;  /* 0x0003f81a01007387 */ /* 0x0001e60000100a00 */
[----:B0-----:R-:W2:Y:S01]  /*49400*/  LDL.LU.64 R26, [R1+0x4040] ;  /* 0x00404000011a7983 */ /* 0x001ea20000300a00 */
[----:B------:R-:W2:Y:S02]  /*49410*/  LDL.LU.64 R24, [R1+0x4038] ;  /* 0x0040380001187983 */ /* 0x000ea40000300a00 */
[----:B---3--:R-:W-:Y:S02]  /*49420*/  IMAD.MOV.U32 R3, RZ, RZ, R20 ;  /* 0x000000ffff037224 */ /* 0x008fe400078e0014 */
        /* <DEDUP_REMOVED lines=8> */
[----:B------:R-:W3:Y:S02]  /*494b0*/  LDL.LU.64 R20, [R1+0x4020] ;  /* 0x0040200001147983 */ /* 0x000ee40000300a00 */
[C---:B---3--:R-:W-:Y:S01]  /*494c0*/  HMMA.16816.F32.BF16 R16, R12.reuse, R20, R16 ;  /* 0x000000140c10723c */ /* 0x048fe20000041810 */
[----:B------:R0:W-:Y:S04]  /*494d0*/  STL.64 [R1+0x3fc8], R20 ;  /* 0x003fc81401007387 */ /* 0x0001e80000100a00 */
[----:B0-----:R-:W3:Y:S11]  /*494e0*/  LDL.64 R20, [R1+0x50] ;  /* 0x0000500001147983 */ /* 0x001ef60000100a00 */
[----:B------:R-:W-:Y:S07]  /*494f0*/  @!UPT UIADD3 URZ, URZ, URZ, URZ ;  /* 0x0000003f3f3ff290 */ /* 0x000fee000fffe03f */
[----:B------:R0:W-:Y:S01]  /*49500*/  STL.64 [R1+0x420], R16 ;  /* 0x0004201001007387 */ /* 0x0001e20000100a00 */
[----:B------:R1:W-:Y:S03]  /*49510*/  STL.64 [R1+0x428], R18 ;  /* 0x0004281201007387 */ /* 0x0003e60000100a00 */
[----:B0-----:R-:W2:Y:S01]  /*49520*/  LDL.LU R16, [R1+0x1f0] ;  /* 0x0001f00001107983 */ /* 0x001ea20000300800 */
[----:B------:R-:W2:Y:S02]  /*49530*/  LDL.LU R17, [R1+0x1f4] ;  /* 0x0001f40001117983 */ /* 0x000ea40000300800 */
[----:B-1----:R-:W2:Y:S02]  /*49540*/  LDL.LU R18, [R1+0x1f8] ;  /* 0x0001f80001127983 */ /* 0x002ea40000300800 */
[----:B------:R-:W2:Y:S01]  /*49550*/  LDL.LU R19, [R1+0x1fc] ;  /* 0x0001fc0001137983 */ /* 0x000ea20000300800 */
[----:B----4-:R-:W-:Y:S01]  /*49560*/  HMMA.16816.F32.BF16 R8, R12, R24, R8 ;  /* 0x000000180c08723c */ /* 0x010fe20000041808 */
[----:B--2---:R-:W-:Y:S01]  /*49570*/  STL.64 [R1+0x3f30], R18 ;  /* 0x003f301201007387 */ /* 0x004fe20000100a00 */
[----:B------:R0:W-:Y:S02]  /*49580*/  STL.64 [R1+0x3f28], R16 ;  /* 0x003f281001007387 */ /* 0x0001e40000100a00 */
[----:B0-----:R-:W-:-:S02]  /*49590*/  IMAD.MOV.U32 R16, RZ, RZ, R3 ;  /* 0x000000ffff107224 */ /* 0x001fc400078e0003 */
[----:B------:R-:W-:-:S05]  /*495a0*/  IMAD.MOV.U32 R17, RZ, RZ, R2 ;  /* 0x000000ffff117224 */ /* 0x000fca00078e0002 */
[----:B------:R0:W-:Y:S04]  /*495b0*/  STL.64 [R1+0x3fd0], R16 ;  /* 0x003fd01001007387 */ /* 0x0001e80000100a00 */
[----:B0-----:R-:W2:Y:S01]  /*495c0*/  LDL.LU R16, [R1+0x260] ;  /* 0x0002600001107983 */ /* 0x001ea20000300800 */
[----:B------:R-:W2:Y:S02]  /*495d0*/  LDL.LU R17, [R1+0x264] ;  /* 0x0002640001117983 */ /* 0x000ea40000300800 */
[----:B------:R-:W2:Y:S02]  /*495e0*/  LDL.LU R18, [R1+0x268] ;  /* 0x0002680001127983 */ /* 0x000ea40000300800 */
[----:B------:R-:W2:Y:S03]  /*495f0*/  LDL.LU R19, [R1+0x26c] ;  /* 0x00026c0001137983 */ /* 0x000ea60000300800 */
[----:B------:R0:W-:Y:S01]  /*49600*/  STL.64 [R1+0x4b0], R8 ;  /* 0x0004b00801007387 */ /* 0x0001e20000100a00 */
[----:B------:R-:W-:Y:S03]  /*49610*/  STL.64 [R1+0x4b8], R10 ;  /* 0x0004b80a01007387 */ /* 0x000fe60000100a00 */
[----:B0-----:R-:W4:Y:S01]  /*49620*/  LDL.LU.64 R8, [R1+0x4018] ;  /* 0x0040180001087983 */ /* 0x001f220000300a00 */
[----:B------:R-:W-:Y:S02]  /*49630*/  STL.64 [R1+0x3fc0], R26 ;  /* 0x003fc01a01007387 */ /* 0x000fe40000100a00 */
[----:B------:R0:W-:Y:S02]  /*49640*/  STL.64 [R1+0x3fb8], R24 ;  /* 0x003fb81801007387 */ /* 0x0001e40000100a00 */
[----:B0-----:R-:W2:Y:S01]  /*49650*/  LDL.64 R24, [R1+0x20] ;  /* 0x0000200001187983 */ /* 0x001ea20000100a00 */
[C---:B----4-:R-:W-:Y:S03]  /*49660*/  HMMA.16816.F32.BF16 R8, R12.reuse, R8, R4 ;  /* 0x000000080c08723c */ /* 0x050fe60000041804 */
[----:B------:R-:W4:Y:S01]  /*49670*/  LDL.LU.64 R6, [R1+0x4010] ;  /* 0x0040100001067983 */ /* 0x000f220000300a00 */
[----:B------:R-:W4:Y:S11]  /*49680*/  LDL.LU.64 R4, [R1+0x4008] ;  /* 0x0040080001047983 */ /* 0x000f360000300a00 */
[----:B------:R-:W-:Y:S08]  /*49690*/  @!UPT UIADD3 URZ, URZ, URZ, URZ ;  /* 0x0000003f3f3ff290 */ /* 0x000ff0000fffe03f */
[----:B------:R0:W-:Y:S01]  /*496a0*/  STL.64 [R1+0x440], R8 ;  /* 0x0004400801007387 */ /* 0x0001e20000100a00 */
[----:B------:R-:W-:Y:S03]  /*496b0*/  STL.64 [R1+0x448], R10 ;  /* 0x0004480a01007387 */ /* 0x000fe60000100a00 */
[----:B0-----:R-:W4:Y:S02]  /*496c0*/  LDL.LU.64 R8, [R1+0x4000] ;  /* 0x0040000001087983 */ /* 0x001f240000300a00 */
        /* <DEDUP_REMOVED lines=8> */
[----:B------:R-:W4:Y:S01]  /*49750*/  LDL.LU.64 R10, [R1+0x3ff0] ;  /* 0x003ff000010a7983 */ /* 0x000f220000300a00 */
[----:B------:R-:W4:Y:S02]  /*49760*/  LDL.LU.64 R8, [R1+0x3fe8] ;  /* 0x003fe80001087983 */ /* 0x000f240000300a00 */
[----:B----4-:R-:W-:Y:S02]  /*49770*/  HMMA.16816.F32.BF16 R12, R12, R4, R8 ;  /* 0x000000040c0c723c */ /* 0x010fe40000041808 */
[----:B------:R-:W2:Y:S01]  /*49780*/  LDL.LU.64 R10, [R1+0x3fe0] ;  /* 0x003fe000010a7983 */ /* 0x000ea20000300a00 */
[----:B------:R-:W2:Y:S11]  /*49790*/  LDL.LU.64 R8, [R1+0x3fd8] ;  /* 0x003fd80001087983 */ /* 0x000eb60000300a00 */
[----:B------:R-:W-:Y:S09]  /*497a0*/  @!UPT UIADD3 URZ, URZ, URZ, URZ ;  /* 0x0000003f3f3ff290 */ /* 0x000ff2000fffe03f */
[----:B------:R0:W-:Y:S01]  /*497b0*/  STL.64 [R1+0x460], R12 ;  /* 0x0004600c01007387 */ /* 0x0001e20000100a00 */
[----:B------:R1:W-:Y:S03]  /*497c0*/  STL.64 [R1+0x468], R14 ;  /* 0x0004680e01007387 */ /* 0x0003e60000100a00 */
[----:B0-----:R-:W4:Y:S01]  /*497d0*/  LDL.LU R12, [R1+0x250] ;  /* 0x00025000010c7983 */ /* 0x001f220000300800 */
[----:B------:R-:W4:Y:S02]  /*497e0*/  LDL.LU R13, [R1+0x254] ;  /* 0x00025400010d7983 */ /* 0x000f240000300800 */
[----:B-1----:R-:W4:Y:S02]  /*497f0*/  LDL.LU R14, [R1+0x258] ;  /* 0x00025800010e7983 */ /* 0x002f240000300800 */
[----:B------:R-:W4:Y:S01]  /*49800*/  LDL.LU R15, [R1+0x25c] ;  /* 0x00025c00010f7983 */ /* 0x000f220000300800 */
[----:B------:R0:W-:Y:S01]  /*49810*/  STL.64 [R1+0x3f80], R4 ;  /* 0x003f800401007387 */ /* 0x0001e20000100a00 */
[----:B---3--:R-:W-:-:S02]  /*49820*/  IMAD.MOV.U32 R3, RZ, RZ, R20 ;  /* 0x000000ffff037224 */ /* 0x008fc400078e0014 */
[----:B------:R-:W-:Y:S02]  /*49830*/  IMAD.MOV.U32 R2, RZ, RZ, R21 ;  /* 0x000000ffff027224 */ /* 0x000fe400078e0015 */
[----:B0-----:R-:W-:Y:S02]  /*49840*/  IMAD.MOV.U32 R4, RZ, RZ, R7 ;  /* 0x000000ffff047224 */ /* 0x001fe400078e0007 */
[----:B------:R-:W-:Y:S01]  /*49850*/  IMAD.MOV.U32 R5, RZ, RZ, R6 ;  /* 0x000000ffff057224 */ /* 0x000fe200078e0006 */
[C---:B--2---:R-:W-:Y:S08]  /*49860*/  HMMA.16816.F32.BF16 R16, R8.reuse, R20, R16 ;  /* 0x000000140810723c */ /* 0x044ff00000041810 */
[----:B----4-:R-:W-:Y:S11]  /*49870*/  HMMA.16816.F32.BF16 R12, R8, R24, R12 ;  /* 0x00000018080c723c */ /* 0x010ff6000004180c */
[----:B------:R-:W-:Y:S04]  /*49880*/  @!UPT UIADD3 URZ, URZ, URZ, URZ ;  /* 0x0000003f3f3ff290 */ /* 0x000fe8000fffe03f */
[----:B------:R0:W-:Y:S01]  /*49890*/  STL.64 [R1+0x490], R16 ;  /* 0x0004901001007387 */ /* 0x0001e20000100a00 */
[----:B------:R1:W-:Y:S03]  /*498a0*/  STL.64 [R1+0x498], R18 ;  /* 0x0004981201007387 */ /* 0x0003e60000100a00 */
[----:B0-----:R-:W2:Y:S01]  /*498b0*/  LDL.LU.64 R16, [R1+0x3fd0] ;  /* 0x003fd00001107983 */ /* 0x001ea20000300a00 */
[----:B------:R-:W2:Y:S02]  /*498c0*/  LDL.LU R20, [R1+0x240] ;  /* 0x0002400001147983 */ /* 0x000ea40000300800 */
[----:B------:R-:W2:Y:S02]  /*498d0*/  LDL.LU R21, [R1+0x244] ;  /* 0x0002440001157983 */ /* 0x000ea40000300800 */
[----:B------:R-:W2:Y:S01]  /*498e0*/  LDL.LU R22, [R1+0x248] ;  /* 0x0002480001167983 */ /* 0x000ea20000300800 */
[----:B------:R-:W2:Y:S01]  /*498f0*/  LDL.LU R23, [R1+0x24c] ;  /* 0x00024c0001177983 */ /* 0x000ea20000300800 */
[----:B-1----:R-:W-:-:S02]  /*49900*/  IMAD.MOV.U32 R19, RZ, RZ, R24 ;  /* 0x000000ffff137224 */ /* 0x002fc400078e0018 */
[----:B------:R-:W-:Y:S01]  /*49910*/  IMAD.MOV.U32 R18, RZ, RZ, R25 ;  /* 0x000000ffff127224 */ /* 0x000fe200078e0019 */
[----:B------:R0:W-:Y:S01]  /*49920*/  STL.64 [R1+0x4a0], R12 ;  /* 0x0004a00c01007387 */ /* 0x0001e20000100a00 */
[----:B------:R1:W-:Y:S02]  /*49930*/  STL.64 [R1+0x4a8], R14 ;  /* 0x0004a80e01007387 */ /* 0x0003e40000100a00 */
[----:B------:R-:W3:Y:S02]  /*49940*/  LDL.LU R24, [R1+0x230] ;  /* 0x0002300001187983 */ /* 0x000ee40000300800 */
[----:B------:R-:W3:Y:S01]  /*49950*/  LDL.LU R25, [R1+0x234] ;  /* 0x0002340001197983 */ /* 0x000ee20000300800 */
[----:B------:R-:W3:Y:S01]  /*49960*/  LDL.LU R26, [R1+0x238] ;  /* 0x00023800011a7983 */ /* 0x000ee20000300800 */
[----:B------:R-:W3:Y:S02]  /*49970*/  LDL.LU R27, [R1+0x23c] ;  /* 0x00023c00011b7983 */ /* 0x000ee40000300800 */
[----:B------:R4:W-:Y:S01]  /*49980*/  STL.64 [R1+0x3f98], R4 ;  /* 0x003f980401007387 */ /* 0x0009e20000100a00 */
[----:B0-----:R-:W2:Y:S01]  /*49990*/  LDL.LU R12, [R1+0x1e0] ;  /* 0x0001e000010c7983 */ /* 0x001ea20000300800 */
[----:B------:R-:W2:Y:S02]  /*499a0*/  LDL.LU R13, [R1+0x1e4] ;  /* 0x0001e400010d7983 */ /* 0x000ea40000300800 */
[----:B-1----:R-:W2:Y:S02]  /*499b0*/  LDL.LU R14, [R1+0x1e8] ;  /* 0x0001e800010e7983 */ /* 0x002ea40000300800 */
[----:B------:R-:W2:Y:S01]  /*499c0*/  LDL.LU R15, [R1+0x1ec] ;  /* 0x0001ec00010f7983 */ /* 0x000ea20000300800 */
[----:B----4-:R-:W4:Y:S04]  /*499d0*/  LDL.64 R4, [R1+0x30] ;  /* 0x0000300001047983 */ /* 0x010f280000100a00 */
[----:B----4-:R-:W-:Y:S01]  /*499e0*/  STL.64 [R1+0x3fb0], R4 ;  /* 0x003fb00401007387 */ /* 0x010fe20000100a00 */
[----:B--2---:R-:W-:Y:S02]  /*499f0*/  STL.64 [R1+0x3f90], R14 ;  /* 0x003f900e01007387 */ /* 0x004fe40000100a00 */
[----:B------:R0:W-:Y:S02]  /*49a00*/  STL.64 [R1+0x3f88], R12 ;  /* 0x003f880c01007387 */ /* 0x0001e40000100a00 */
[----:B0-----:R-:W2:Y:S01]  /*49a10*/  LDL.LU R12, [R1+0x200] ;  /* 0x00020000010c7983 */ /* 0x001ea20000300800 */
[----:B------:R-:W2:Y:S02]  /*49a20*/  LDL.LU R13, [R1+0x204] ;  /* 0x00020400010d7983 */ /* 0x000ea40000300800 */
[----:B------:R-:W4:Y:S02]  /*49a30*/  LDL.LU R14, [R1+0x208] ;  /* 0x00020800010e7983 */ /* 0x000f240000300800 */
[----:B------:R-:W4:Y:S01]  /*49a40*/  LDL.LU R15, [R1+0x20c] ;  /* 0x00020c00010f7983 */ /* 0x000f220000300800 */
[----:B------:R-:W-:Y:S01]  /*49a50*/  HMMA.16816.F32.BF16 R20, R8, R16, R20 ;  /* 0x000000100814723c */ /* 0x000fe20000041814 */
[----:B------:R-:W3:Y:S01]  /*49a60*/  LDL.LU R4, [R1+0x220] ;  /* 0x0002200001047983 */ /* 0x000ee20000300800 */
[----:B------:R-:W3:Y:S02]  /*49a70*/  LDL.LU R5, [R1+0x224] ;  /* 0x0002240001057983 */ /* 0x000ee40000300800 */
[----:B------:R-:W3:Y:S02]  /*49a80*/  LDL.LU R6, [R1+0x228] ;  /* 0x0002280001067983 */ /* 0x000ee40000300800 */
[----:B------:R-:W3:Y:S01]  /*49a90*/  LDL.LU R7, [R1+0x22c] ;  /* 0x00022c0001077983 */ /* 0x000ee20000300800 */
[----:B----4-:R-:W-:Y:S01]  /*49aa0*/  STL.64 [R1+0x3fa8], R14 ;  /* 0x003fa80e01007387 */ /* 0x010fe20000100a00 */
[----:B--2---:R0:W-:Y:S03]  /*49ab0*/  STL.64 [R1+0x3fa0], R12 ;  /* 0x003fa00c01007387 */ /* 0x0041e60000100a00 */
[----:B0-----:R-:W2:Y:S01]  /*49ac0*/  LDL.LU R12, [R1+0x210] ;  /* 0x00021000010c7983 */ /* 0x001ea20000300800 */
[----:B------:R-:W2:Y:S02]  /*49ad0*/  LDL.LU R13, [R1+0x214] ;  /* 0x00021400010d7983 */ /* 0x000ea40000300800 */
[----:B------:R-:W2:Y:S02]  /*49ae0*/  LDL.LU R14, [R1+0x218] ;  /* 0x00021800010e7983 */ /* 0x000ea40000300800 */
[----:B------:R-:W2:Y:S07]  /*49af0*/  LDL.LU R15, [R1+0x21c] ;  /* 0x00021c00010f7983 */ /* 0x000eae0000300800 */
[----:B------:R0:W-:Y:S01]  /*49b00*/  STL.64 [R1+0x480], R20 ;  /* 0x0004801401007387 */ /* 0x0001e20000100a00 */
[----:B------:R-:W-:Y:S03]  /*49b10*/  STL.64 [R1+0x488], R22 ;  /* 0x0004881601007387 */ /* 0x000fe60000100a00 */
[----:B0-----:R-:W3:Y:S01]  /*49b20*/  LDL.LU.64 R20, [R1+0x3fc8] ;  /* 0x003fc80001147983 */ /* 0x001ee20000300a00 */
[----:B------:R0:W-:Y:S02]  /*49b30*/  STL.64 [R1+0x3f40], R16 ;  /* 0x003f401001007387 */ /* 0x0001e40000100a00 */
[----:B0-----:R-:W-:-:S02]  /*49b40*/  IMAD.MOV.U32 R16, RZ, RZ, R19 ;  /* 0x000000ffff107224 */ /* 0x001fc400078e0013 */
[----:B------:R-:W-:-:S05]  /*49b50*/  IMAD.MOV.U32 R17, RZ, RZ, R18 ;  /* 0x000000ffff117224 */ /* 0x000fca00078e0012 */
[----:B------:R-:W-:Y:S01]  /*49b60*/  STL.64 [R1+0x3f58], R16 ;  /* 0x003f581001007387 */ /* 0x000fe20000100a00 */
[C---:B---3--:R-:W-:Y:S11]  /*49b70*/  HMMA.16816.F32.BF16 R24, R8.reuse, R20, R24 ;  /* 0x000000140818723c */ /* 0x048ff60000041818 */
[----:B------:R-:W-:Y:S11]  /*49b80*/  @!UPT UIADD3 URZ, URZ, URZ, URZ ;  /* 0x0000003f3f3ff290 */ /* 0x000ff6000fffe03f */
[----:B------:R-:W-:Y:S01]  /*49b90*/  @!UPT UIADD3 URZ, URZ, URZ, URZ ;  /* 0x0000003f3f3ff290 */ /* 0x000fe2000fffe03f */
[----:B------:R-:W-:Y:S01]  /*49ba0*/  STL.64 [R1+0x450], R24 ;  /* 0x0004501801007387 */ /* 0x000fe20000100a00 */
[----:B------:R0:W-:Y:S03]  /*49bb0*/  STL.64 [R1+0x458], R26 ;  /* 0x0004581a01007387 */ /* 0x0001e60000100a00 */
[----:B0-----:R-:W3:Y:S01]  /*49bc0*/  LDL.LU.64 R26, [R1+0x3fc0] ;  /* 0x003fc000011a7983 */ /* 0x001ee20000300a00 */
[----:B------:R-:W4:Y:S02]  /*49bd0*/  LDL.LU.64 R24, [R1+0x3fb8] ;  /* 0x003fb80001187983 */ /* 0x000f240000300a00 */
[----:B------:R0:W-:Y:S02]  /*49be0*/  STL.64 [R1+0x3f38], R20 ;  /* 0x003f381401007387 */ /* 0x0001e40000100a00 */
        /* <DEDUP_REMOVED lines=19> */
[----:B------:R-:W-:Y:S03]  /*49d20*/  STL.64 [R1+0x438], R6 ;  /* 0x0004380601007387 */ /* 0x000fe60000100a00 */
[----:B0-----:R-:W4:Y:S01]  /*49d30*/  LDL.LU.64 R4, [R1+0x3fb0] ;  /* 0x003fb00001047983 */ /* 0x001f220000300a00 */
[----:B------:R-:W-:Y:S01]  /*49d40*/  IMAD.MOV.U32 R16, RZ, RZ, R3 ;  /* 0x000000ffff107224 */ /* 0x000fe200078e0003 */
        /* <DEDUP_REMOVED lines=10> */
[----:B------:R-:W4:Y:S01]  /*49df0*/  LDL.LU.64 R14, [R1+0x3f90] ;  /* 0x003f9000010e7983 */ /* 0x000f220000300a00 */
[----:B------:R-:W4:Y:S11]  /*49e00*/  LDL.LU.64 R12, [R1+0x3f88] ;  /* 0x003f8800010c7983 */ /* 0x000f360000300a00 */
[----:B------:R-:W-:Y:S10]  /*49e10*/  @!UPT UIADD3 URZ, URZ, URZ, URZ ;  /* 0x0000003f3f3ff290 */ /* 0x000ff4000fffe03f */
[----:B------:R0:W-:Y:S01]  /*49e20*/  STL.64 [R1+0x3d0], R4 ;  /* 0x0003d00401007387 */ /* 0x0001e20000100a00 */
[----:B------:R1:W-:Y:S03]  /*49e30*/  STL.64 [R1+0x3d8], R6 ;  /* 0x0003d80601007387 */ /* 0x0003e60000100a00 */
[----:B0-----:R-:W4:Y:S02]  /*49e40*/  LDL.LU.64 R4, [R1+0x3f80] ;  /* 0x003f800001047983 */ /* 0x001f240000300a00 */
[----:B----4-:R-:W-:Y:S07]  /*49e50*/  HMMA.16816.F32.BF16 R8, R8, R4, R12 ;  /* 0x000000040808723c */ /* 0x010fee000004180c */
[----:B------:R-:W-:-:S02]  /*49e60*/  IMAD.MOV.U32 R13, RZ, RZ, R4 ;  /* 0x000000ffff0d7224 */ /* 0x000fc400078e0004 */
[----:B------:R-:W-:Y:S11]  /*49e70*/  IMAD.MOV.U32 R12, RZ, RZ, R5 ;  /* 0x000000ffff0c7224 */ /* 0x000ff600078e0005 */
[----:B------:R-:W-:Y:S03]  /*49e80*/  @!UPT UIADD3 URZ, URZ, URZ, URZ ;  /* 0x0000003f3f3ff290 */ /* 0x000fe6000fffe03f */
[----:B------:R0:W-:Y:S01]  /*49e90*/  STL.64 [R1+0x3b0], R8 ;  /* 0x0003b00801007387 */ /* 0x0001e20000100a00 */
[----:B------:R4:W-:Y:S02]  /*49ea0*/  STL.64 [R1+0x3b8], R10 ;  /* 0x0003b80a01007387 */ /* 0x0009e40000100a00 */
[----:B-1----:R-:W2:Y:S02]  /*49eb0*/  LDL.LU.64 R6, [R1+0x3f78] ;  /* 0x003f780001067983 */ /* 0x002ea40000300a00 */
[----:B------:R-:W2:Y:S02]  /*49ec0*/  LDL.LU.64 R4, [R1+0x3f70] ;  /* 0x003f700001047983 */ /* 0x000ea40000300a00 */
[----:B------:R-:W-:Y:S01]  /*49ed0*/  IMAD.MOV.U32 R17, RZ, RZ, R2 ;  /* 0x000000ffff117224 */ /* 0x000fe200078e0002 */
[----:B0-----:R-:W3:Y:S01]  /*49ee0*/  LDL.LU R8, [R1+0x1a0] ;  /* 0x0001a00001087983 */ /* 0x001ee20000300800 */
[----:B------:R-:W3:Y:S02]  /*49ef0*/  LDL.LU R9, [R1+0x1a4] ;  /* 0x0001a40001097983 */ /* 0x000ee40000300800 */
[----:B----4-:R-:W3:Y:S02]  /*49f00*/  LDL.LU R10, [R1+0x1a8] ;  /* 0x0001a800010a7983 */ /* 0x010ee40000300800 */
[----:B------:R-:W3:Y:S01]  /*49f10*/  LDL.LU R11, [R1+0x1ac] ;  /* 0x0001ac00010b7983 */ /* 0x000ee20000300800 */
[----:B------:R0:W-:Y:S04]  /*49f20*/  STL.64 [R1+0x3f18], R12 ;  /* 0x003f180c01007387 */ /* 0x0001e80000100a00 */
[----:B0-----:R-:W4:Y:S01]  /*49f30*/  LDL.LU R12, [R1+0x520] ;  /* 0x00052000010c7983 */ /* 0x001f220000300800 */
[----:B------:R-:W4:Y:S02]  /*49f40*/  LDL.LU R13, [R1+0x524] ;  /* 0x00052400010d7983 */ /* 0x000f240000300800 */
[----:B------:R-:W4:Y:S02]  /*49f50*/  LDL.LU R14, [R1+0x528] ;  /* 0x00052800010e7983 */ /* 0x000f240000300800 */
[----:B------:R-:W4:Y:S01]  /*49f60*/  LDL.LU R15, [R1+0x52c] ;  /* 0x00052c00010f7983 */ /* 0x000f220000300800 */
[C---:B--2---:R-:W-:Y:S01]  /*49f70*/  HMMA.16816.F32.BF16 R16, R4.reuse, R16, R20 ;  /* 0x000000100410723c */ /* 0x044fe20000041814 */
[----:B------:R-:W2:Y:S01]  /*49f80*/  LDL.LU.64 R22, [R1+0x3f68] ;  /* 0x003f680001167983 */ /* 0x000ea20000300a00 */
[----:B------:R-:W2:Y:S11]  /*49f90*/  LDL.LU.64 R20, [R1+0x3f60] ;  /* 0x003f600001147983 */ /* 0x000eb60000300a00 */
[----:B------:R-:W-:Y:S10]  /*49fa0*/  @!UPT UIADD3 URZ, URZ, URZ, URZ ;  /* 0x0000003f3f3ff290 */ /* 0x000ff4000fffe03f */
        /* <DEDUP_REMOVED lines=11> */
[----:B------:R-:W3:Y:S11]  /*4a060*/  LDL.LU.64 R20, [R1+0x3f38] ;  /* 0x003f380001147983 */ /* 0x000ef60000300a00 */
[----:B------:R-:W-:Y:S10]  /*4a070*/  @!UPT UIADD3 URZ, URZ, URZ, URZ ;  /* 0x0000003f3f3ff290 */ /* 0x000ff4000fffe03f */
[----:B------:R-:W-:Y:S01]  /*4a080*/  STL.64 [R1+0x360], R16 ;  /* 0x0003601001007387 */ /* 0x000fe20000100a00 */
[----:B------:R0:W-:Y:S03]  /*4a090*/  STL.64 [R1+0x368], R18 ;  /* 0x0003681201007387 */ /* 0x0001e60000100a00 */
[----:B0-----:R-:W2:Y:S01]  /*4a0a0*/  LDL.LU.64 R18, [R1+0x3f30] ;  /* 0x003f300001127983 */ /* 0x001ea20000300a00 */
[----:B------:R-:W2:Y:S01]  /*4a0b0*/  LDL.LU.64 R16, [R1+0x3f28] ;  /* 0x003f280001107983 */ /* 0x000ea20000300a00 */
[C---:B---3--:R-:W-:Y:S01]  /*4a0c0*/  HMMA.16816.F32.BF16 R8, R4.reuse, R20, R8 ;  /* 0x000000140408723c */ /* 0x048fe20000041808 */
[----:B------:R-:W-:Y:S11]  /*4a0d0*/  IMAD.MOV.U32 R2, RZ, RZ, R21 ;  /* 0x000000ffff027224 */ /* 0x000ff600078e0015 */
[----:B------:R-:W-:Y:S11]  /*4a0e0*/  @!UPT UIADD3 URZ, URZ, URZ, URZ ;  /* 0x0000003f3f3ff290 */ /* 0x000ff6000fffe03f */
[----:B------:R0:W-:Y:S02]  /*4a0f0*/  STL.64 [R1+0x2e0], R8 ;  /* 0x0002e00801007387 */ /* 0x0001e40000100a00 */
[----:B0-----:R-:W-:Y:S02]  /*4a100*/  IMAD.MOV.U32 R8, RZ, RZ, R20 ;  /* 0x000000ffff087224 */ /* 0x001fe400078e0014 */
[----:B------:R-:W0:Y:S01]  /*4a110*/  LDSM.16.MT88.4 R20, [R0+0x4100] ;  /* 0x004100000014783b */ /* 0x000e220000004200 */
[----:B--2---:R-:W-:Y:S03]  /*4a120*/  HMMA.16816.F32.BF16 R16, R4, R24, R16 ;  /* 0x000000180410723c */ /* 0x004fe60000041810 */
[----:B------:R-:W-:Y:S04]  /*4a130*/  STL.64 [R1+0x2e8], R10 ;  /* 0x0002e80a01007387 */ /* 0x000fe80000100a00 */
[----:B0-----:R-:W-:Y:S01]  /*4a140*/  STL.64 [R1+0x3f00], R22 ;  /* 0x003f001601007387 */ /* 0x001fe20000100a00 */
[----:B------:R0:W-:Y:S02]  /*4a150*/  STL.64 [R1+0x3ef8], R20 ;  /* 0x003ef81401007387 */ /* 0x0001e40000100a00 */
[----:B0-----:R-:W-:-:S02]  /*4a160*/  IMAD.MOV.U32 R20, RZ, RZ, R3 ;  /* 0x000000ffff147224 */ /* 0x001fc400078e0003 */
[----:B------:R-:W2:Y:S01]  /*4a170*/  LDL.LU R3, [R1+0x3f20] ;  /* 0x003f200001037983 */ /* 0x000ea20000300800 */
[----:B------:R-:W-:Y:S02]  /*4a180*/  STL.64 [R1+0x3eb0], R26 ;  /* 0x003eb01a01007387 */ /* 0x000fe40000100a00 */
[----:B------:R0:W-:Y:S08]  /*4a190*/  STL.64 [R1+0x3ea8], R24 ;  /* 0x003ea81801007387 */ /* 0x0001f00000100a00 */
[----:B------:R-:W-:Y:S01]  /*4a1a0*/  STL.64 [R1+0x2c0], R16 ;  /* 0x0002c01001007387 */ /* 0x000fe20000100a00 */
[----:B------:R-:W-:Y:S02]  /*4a1b0*/  STL.64 [R1+0x2c8], R18 ;  /* 0x0002c81201007387 */ /* 0x000fe40000100a00 */
[----:B------:R-:W1:Y:S04]  /*4a1c0*/  LDSM.16.MT88.4 R16, [R0+0x4180] ;  /* 0x004180000010783b */ /* 0x000e680000004200 */
[----:B------:R-:W-:Y:S01]  /*4a1d0*/  IMAD.MOV.U32 R21, RZ, RZ, R29 ;  /* 0x000000ffff157224 */ /* 0x000fe200078e001d */
[----:B0-----:R-:W3:Y:S01]  /*4a1e0*/  LDL.LU R24, [R1+0x5d0] ;  /* 0x0005d00001187983 */ /* 0x001ee20000300800 */
[----:B------:R-:W3:Y:S02]  /*4a1f0*/  LDL.LU R25, [R1+0x5d4] ;  /* 0x0005d40001197983 */ /* 0x000ee40000300800 */
[----:B------:R-:W3:Y:S02]  /*4a200*/  LDL.LU R26, [R1+0x5d8] ;  /* 0x0005d800011a7983 */ /* 0x000ee40000300800 */
[----:B------:R-:W3:Y:S01]  /*4a210*/  LDL.LU R27, [R1+0x5dc] ;  /* 0x0005dc00011b7983 */ /* 0x000ee20000300800 */
[C---:B----4-:R-:W-:Y:S01]  /*4a220*/  HMMA.16816.F32.BF16 R20, R4.reuse, R20, R12 ;  /* 0x000000140414723c */ /* 0x050fe2000004180c */
[----:B-1----:R-:W-:Y:S01]  /*4a230*/  STL.64 [R1+0x3e80], R18 ;  /* 0x003e801201007387 */ /* 0x002fe20000100a00 */
[----:B------:R0:W-:Y:S03]  /*4a240*/  STL.64 [R1+0x3e78], R16 ;  /* 0x003e781001007387 */ /* 0x0001e60000100a00 */
[----:B0-----:R-:W3:Y:S01]  /*4a250*/  LDL.LU.64 R16, [R1+0x40] ;  /* 0x0000400001107983 */ /* 0x001ee20000300a00 */
[----:B------:R-:W4:Y:S11]  /*4a260*/  LDL.LU.64 R12, [R1+0x3f18] ;  /* 0x003f1800010c7983 */ /* 0x000f360000300a00 */
[----:B------:R-:W-:Y:S06]  /*4a270*/  @!UPT UIADD3 URZ, URZ, URZ, URZ ;  /* 0x0000003f3f3ff290 */ /* 0x000fec000fffe03f */
[----:B------:R4:W-:Y:S02]  /*4a280*/  STL.64 [R1+0x2b0], R20 ;  /* 0x0002b01401007387 */ /* 0x0009e40000100a00 */
[----:B------:R-:W-:Y:S02]  /*4a290*/  STL.64 [R1+0x2b8], R22 ;  /* 0x0002b81601007387 */ /* 0x000fe40000100a00 */
[----:B----4-:R-:W-:Y:S02]  /*4a2a0*/  IMAD.MOV.U32 R20, RZ, RZ, R13 ;  /* 0x000000ffff147224 */ /* 0x010fe400078e000d */
[----:B------:R-:W-:Y:S02]  /*4a2b0*/  IMAD.MOV.U32 R21, RZ, RZ, R12 ;  /* 0x000000ffff157224 */ /* 0x000fe400078e000c */
[----:B--2---:R-:W0:Y:S04]  /*4a2c0*/  LDSM.16.MT88.4 R12, [R3+0x6000] ;  /* 0x00600000030c783b */ /* 0x004e280000004200 */
[----:B0-----:R-:W-:Y:S01]  /*4a2d0*/  STL.64 [R1+0x3df0], R14 ;  /* 0x003df00e01007387 */ /* 0x001fe20000100a00 */
[----:B------:R3:W-:Y:S02]  /*4a2e0*/  STL.64 [R1+0x3de8], R12 ;  /* 0x003de80c01007387 */ /* 0x0007e40000100a00 */
[----:B---3--:R-:W-:Y:S01]  /*4a2f0*/  HMMA.16816.F32.BF16 R12, R4, R16, R24 ;  /* 0x00000010040c723c */ /* 0x008fe20000041818 */
[----:B------:R-:W-:Y:S11]  /*4a300*/  STL.64 [R1+0x3ef0], R16 ;  /* 0x003ef01001007387 */ /* 0x000ff60000100a00 */
[----:B------:R-:W-:Y:S11]  /*4a310*/  @!UPT UIADD3 URZ, URZ, URZ, URZ ;  /* 0x0000003f3f3ff290 */ /* 0x000ff6000fffe03f */
[----:B------:R0:W-:Y:S01]  /*4a320*/  STL.64 [R1+0x2a0], R12 ;  /* 0x0002a00c01007387 */ /* 0x0001e20000100a00 */
[----:B------:R1:W-:Y:S03]  /*4a330*/  STL.64 [R1+0x2a8], R14 ;  /* 0x0002a80e01007387 */ /* 0x0003e60000100a00 */
[----:B0-----:R-:W2:Y:S01]  /*4a340*/  LDL.LU R12, [R1+0x660] ;  /* 0x00066000010c7983 */ /* 0x001ea20000300800 */
[----:B------:R-:W2:Y:S02]  /*4a350*/  LDL.LU R13, [R1+0x664] ;  /* 0x00066400010d7983 */ /* 0x000ea40000300800 */
[----:B-1----:R-:W3:Y:S02]  /*4a360*/  LDL.LU R14, [R1+0x668] ;  /* 0x00066800010e7983 */ /* 0x002ee40000300800 */
[----:B------:R-:W3:Y:S01]  /*4a370*/  LDL.LU R15, [R1+0x66c] ;  /* 0x00066c00010f7983 */ /* 0x000ee20000300800 */
[----:B------:R-:W4:Y:S01]  /*4a380*/  LDL.LU R16, [R1+0x670] ;  /* 0x0006700001107983 */ /* 0x000f220000300800 */
[----:B------:R-:W4:Y:S02]  /*4a390*/  LDL.LU R17, [R1+0x674] ;  /* 0x0006740001117983 */ /* 0x000f240000300800 */
[----:B------:R-:W2:Y:S02]  /*4a3a0*/  LDL.LU R18, [R1+0x678] ;  /* 0x0006780001127983 */ /* 0x000ea40000300800 */
[----:B------:R-:W2:Y:S02]  /*4a3b0*/  LDL.LU R19, [R1+0x67c] ;  /* 0x00067c0001137983 */ /* 0x000ea40000300800 */
[----:B------:R-:W-:-:S02]  /*4a3c0*/  IMAD.MOV.U32 R24, RZ, RZ, R8 ;  /* 0x000000ffff187224 */ /* 0x000fc400078e0008 */
[----:B------:R-:W-:Y:S01]  /*4a3d0*/  IMAD.MOV.U32 R25, RZ, RZ, R2 ;  /* 0x000000ffff197224 */ /* 0x000fe200078e0002 */
[----:B------:R-:W0:Y:S04]  /*4a3e0*/  LDSM.16.MT88.4 R8, [R3+0x6080] ;  /* 0x006080000308783b */ /* 0x000e280000004200 */
[----:B--2---:R-:W-:Y:S01]  /*4a3f0*/  STL.64 [R1+0x3f10], R18 ;  /* 0x003f101201007387 */ /* 0x004fe20000100a00 */
[----:B----4-:R1:W-:Y:S03]  /*4a400*/  STL.64 [R1+0x3f08], R16 ;  /* 0x003f081001007387 */ /* 0x0103e60000100a00 */
[----:B-1----:R-:W2:Y:S01]  /*4a410*/  LDL.LU R16, [R1+0x5c0] ;  /* 0x0005c00001107983 */ /* 0x002ea20000300800 */
[----:B------:R-:W2:Y:S02]  /*4a420*/  LDL.LU R17, [R1+0x5c4] ;  /* 0x0005c40001117983 */ /* 0x000ea40000300800 */
[----:B------:R-:W2:Y:S02]  /*4a430*/  LDL.LU R18, [R1+0x5c8] ;  /* 0x0005c80001127983 */ /* 0x000ea40000300800 */
[----:B------:R-:W2:Y:S01]  /*4a440*/  LDL.LU R19, [R1+0x5cc] ;  /* 0x0005cc0001137983 */ /* 0x000ea20000300800 */
[----:B---3--:R-:W-:Y:S01]  /*4a450*/  STL.64 [R1+0x3ee8], R14 ;  /* 0x003ee80e01007387 */ /* 0x008fe20000100a00 */
[----:B------:R1:W-:Y:S03]  /*4a460*/  STL.64 [R1+0x3ee0], R12 ;  /* 0x003ee00c01007387 */ /* 0x0003e60000100a00 */
[----:B-1----:R-:W3:Y:S01]  /*4a470*/  LDL.LU.64 R12, [R1+0x50] ;  /* 0x00005000010c7983 */ /* 0x002ee20000300a00 */
[----:B------:R1:W-:Y:S03]  /*4a480*/  STL.64 [R1+0x3ec8], R24 ;  /* 0x003ec81801007387 */ /* 0x0003e60000100a00 */
[----:B-1----:R-:W4:Y:S04]  /*4a490*/  LDL.LU.64 R24, [R1+0x10] ;  /* 0x0000100001187983 */ /* 0x002f280000300a00 */
[----:B----4-:R1:W-:Y:S04]  /*4a4a0*/  STL.64 [R1+0x3ed8], R24 ;  /* 0x003ed81801007387 */ /* 0x0103e80000100a00 */
[----:B-1----:R-:W4:Y:S01]  /*4a4b0*/  LDL.LU.64 R24, [R1+0x20] ;  /* 0x0000200001187983 */ /* 0x002f220000300a00 */
[----:B0-----:R-:W-:Y:S02]  /*4a4c0*/  STL.64 [R1+0x3d58], R10 ;  /* 0x003d580a01007387 */ /* 0x001fe40000100a00 */
[----:B------:R0:W-:Y:S02]  /*4a4d0*/  STL.64 [R1+0x3d50], R8 ;  /* 0x003d500801007387 */ /* 0x0001e40000100a00 */
[----:B0-----:R-:W3:Y:S01]  /*4a4e0*/  LDL.LU.64 R8, [R1+0x30] ;  /* 0x0000300001087983 */ /* 0x001ee20000300a00 */
[----:B--2---:R-:W-:Y:S03]  /*4a4f0*/  HMMA.16816.F32.BF16 R4, R4, R20, R16 ;  /* 0x000000140404723c */ /* 0x004fe60000041810 */
[----:B---3--:R0:W-:Y:S04]  /*4a500*/  STL.64 [R1+0x3ed0], R8 ;  /* 0x003ed00801007387 */ /* 0x0081e80000100a00 */
[----:B0-----:R-:W2:Y:S01]  /*4a510*/  LDL.LU R8, [R1+0x650] ;  /* 0x0006500001087983 */ /* 0x001ea20000300800 */
[----:B------:R-:W2:Y:S02]  /*4a520*/  LDL.LU R9, [R1+0x654] ;  /* 0x0006540001097983 */ /* 0x000ea40000300800 */
[----:B------:R-:W2:Y:S02]  /*4a530*/  LDL.LU R10, [R1+0x658] ;  /* 0x00065800010a7983 */ /* 0x000ea40000300800 */
[----:B------:R-:W2:Y:S01]  /*4a540*/  LDL.LU R11, [R1+0x65c] ;  /* 0x00065c00010b7983 */ /* 0x000ea20000300800 */
[----:B------:R-:W3:Y:S01]  /*4a550*/  LDL.LU.64 R18, [R1+0x3f10] ;  /* 0x003f100001127983 */ /* 0x000ee20000300a00 */
[----:B------:R-:W3:Y:S02]  /*4a560*/  LDL.LU.64 R16, [R1+0x3f08] ;  /* 0x003f080001107983 */ /* 0x000ee40000300a00 */
[----:B------:R-:W3:Y:S02]  /*4a570*/  LDL.LU.64 R22, [R1+0x3f00] ;  /* 0x003f000001167983 */ /* 0x000ee40000300a00 */
[----:B------:R-:W3:Y:S05]  /*4a580*/  LDL.LU.64 R20, [R1+0x3ef8] ;  /* 0x003ef80001147983 */ /* 0x000eea0000300a00 */
[----:B------:R-:W-:Y:S01]  /*4a590*/  STL.64 [R1+0x280], R4 ;  /* 0x0002800401007387 */ /* 0x000fe20000100a00 */
[----:B------:R-:W-:Y:S02]  /*4a5a0*/  STL.64 [R1+0x288], R6 ;  /* 0x0002880601007387 */ /* 0x000fe40000100a00 */
[----:B------:R-:W0:Y:S02]  /*4a5b0*/  LDSM.16.MT88.4 R4, [R3+0x6100] ;  /* 0x006100000304783b */ /* 0x000e240000004200 */
[----:B0-----:R-:W-:Y:S02]  /*4a5c0*/  STL.64 [R1+0x3cf0], R6 ;  /* 0x003cf00601007387 */ /* 0x001fe40000100a00 */
[----:B------:R0:W-:Y:S02]  /*4a5d0*/  STL.64 [R1+0x3ce8], R4 ;  /* 0x003ce80401007387 */ /* 0x0001e40000100a00 */
[----:B0-----:R-:W2:Y:S01]  /*4a5e0*/  LDL.LU.64 R4, [R1+0x60] ;  /* 0x0000600001047983 */ /* 0x001ea20000300a00 */
[----:B------:R-:W2:Y:S03]  /*4a5f0*/  LDL.64 R6, [R1+0x68] ;  /* 0x0000680001067983 */ /* 0x000ea60000100a00 */
[----:B--2---:R-:W-:Y:S01]  /*4a600*/  STL.64 [R1+0x3e90], R6 ;  /* 0x003e900601007387 */ /* 0x004fe20000100a00 */
[----:B------:R0:W-:Y:S03]  /*4a610*/  STL.64 [R1+0x3e88], R4 ;  /* 0x003e880401007387 */ /* 0x0001e60000100a00 */
[----:B0-----:R-:W2:Y:S01]  /*4a620*/  LDL.LU R4, [R1+0x620] ;  /* 0x0006200001047983 */ /* 0x001ea20000300800 */
[----:B------:R-:W2:Y:S02]  /*4a630*/  LDL.LU R5, [R1+0x624] ;  /* 0x0006240001057983 */ /* 0x000ea40000300800 */
[----:B------:R-:W2:Y:S02]  /*4a640*/  LDL.LU R6, [R1+0x628] ;  /* 0x0006280001067983 */ /* 0x000ea40000300800 */
[----:B------:R-:W2:Y:S01]  /*4a650*/  LDL.LU R7, [R1+0x62c] ;  /* 0x00062c0001077983 */ /* 0x000ea20000300800 */
[----:B---3--:R-:W-:Y:S01]  /*4a660*/  HMMA.16816.F32.BF16 R16, R20, R12, R16 ;  /* 0x0000000c1410723c */ /* 0x008fe20000041810 */
[----:B--2---:R-:W-:Y:S01]  /*4a670*/  STL.64 [R1+0x3ea0], R6 ;  /* 0x003ea00601007387 */ /* 0x004fe20000100a00 */
[----:B------:R0:W-:Y:S03]  /*4a680*/  STL.64 [R1+0x3e98], R4 ;  /* 0x003e980401007387 */ /* 0x0001e60000100a00 */
        /* <DEDUP_REMOVED lines=9> */
[----:B------:R-:W2:Y:S02]  /*4a720*/  LDL.LU R7, [R1+0x64c] ;  /* 0x00064c0001077983 */ /* 0x000ea40000300800 */
[----:B------:R0:W-:Y:S01]  /*4a730*/  STL.64 [R1+0x260], R16 ;  /* 0x0002601001007387 */ /* 0x0001e20000100a00 */
[----:B------:R1:W-:Y:S03]  /*4a740*/  STL.64 [R1+0x268], R18 ;  /* 0x0002681201007387 */ /* 0x0003e60000100a00 */
[----:B0-----:R-:W3:Y:S01]  /*4a750*/  LDL.LU.64 R16, [R1+0x3ef0] ;  /* 0x003ef00001107983 */ /* 0x001ee20000300a00 */
[----:B-1----:R-:W-:-:S02]  /*4a760*/  IMAD.MOV.U32 R19, RZ, RZ, R12 ;  /* 0x000000ffff137224 */ /* 0x002fc400078e000c */
[----:B------:R-:W-:Y:S02]  /*4a770*/  IMAD.MOV.U32 R18, RZ, RZ, R13 ;  /* 0x000000ffff127224 */ /* 0x000fe400078e000d */
[----:B------:R-:W4:Y:S01]  /*4a780*/  LDL.LU.64 R14, [R1+0x3ee8] ;  /* 0x003ee800010e7983 */ /* 0x000f220000300a00 */
[----:B------:R-:W4:Y:S02]  /*4a790*/  LDL.LU.64 R12, [R1+0x3ee0] ;  /* 0x003ee000010c7983 */ /* 0x000f240000300a00 */
[C---:B----4-:R-:W-:Y:S11]  /*4a7a0*/  HMMA.16816.F32.BF16 R12, R20.reuse, R24, R12 ;  /* 0x00000018140c723c */ /* 0x050ff6000004180c */
[----:B------:R-:W-:Y:S11]  /*4a7b0*/  @!UPT UIADD3 URZ, URZ, URZ, URZ ;  /* 0x0000003f3f3ff290 */ /* 0x000ff6000fffe03f */
[----:B------:R-:W-:Y:S01]  /*4a7c0*/  @!UPT UIADD3 URZ, URZ, URZ, URZ ;  /* 0x0000003f3f3ff290 */ /* 0x000fe2000fffe03f */
[----:B------:R0:W-:Y:S01]  /*4a7d0*/  STL.64 [R1+0x250], R12 ;  /* 0x0002500c01007387 */ /* 0x0001e20000100a00 */
[----:B------:R-:W-:Y:S02]  /*4a7e0*/  STL.64 [R1+0x258], R14 ;  /* 0x0002580e01007387 */ /* 0x000fe40000100a00 */
[----:B0-----:R-:W-:Y:S02]  /*4a7f0*/  IMAD.MOV.U32 R13, RZ, RZ, R24 ;  /* 0x000000ffff0d7224 */ /* 0x001fe400078e0018 */
[----:B------:R-:W-:Y:S02]  /*4a800*/  IMAD.MOV.U32 R12, RZ, RZ, R25 ;  /* 0x000000ffff0c7224 */ /* 0x000fe400078e0019 */
[----:B------:R-:W4:Y:S02]  /*4a810*/  LDL.LU.64 R24, [R1+0x3ed8] ;  /* 0x003ed80001187983 */ /* 0x000f240000300a00 */
[C---:B----4-:R-:W-:Y:S01]  /*4a820*/  HMMA.16816.F32.BF16 R8, R20.reuse, R24, R8 ;  /* 0x000000181408723c */ /* 0x050fe20000041808 */
[----:B------:R-:W-:Y:S11]  /*4a830*/  IMAD.MOV.U32 R2, RZ, RZ, R25 ;  /* 0x000000ffff027224 */ /* 0x000ff600078e0019 */
[----:B------:R-:W-:Y:S11]  /*4a840*/  @!UPT UIADD3 URZ, URZ, URZ, URZ ;  /* 0x0000003f3f3ff290 */ /* 0x000ff6000fffe03f */
[----:B------:R0:W-:Y:S01]  /*4a850*/  STL.64 [R1+0x240], R8 ;  /* 0x0002400801007387 */ /* 0x0001e20000100a00 */
[----:B------:R1:W-:Y:S03]  /*4a860*/  STL.64 [R1+0x248], R10 ;  /* 0x0002480a01007387 */ /* 0x0003e60000100a00 */
[----:B0-----:R-:W4:Y:S01]  /*4a870*/  LDL.LU.64 R8, [R1+0x3ed0] ;  /* 0x003ed00001087983 */ /* 0x001f220000300a00 */
[----:B-1----:R-:W-:Y:S02]  /*4a880*/  IMAD.MOV.U32 R10, RZ, RZ, R24 ;  /* 0x000000ffff0a7224 */ /* 0x002fe400078e0018 */
        /* <DEDUP_REMOVED lines=16> */
[----:B------:R-:W-:Y:S02]  /*4a990*/  STL.64 [R1+0x3e18], R26 ;  /* 0x003e181a01007387 */ /* 0x000fe40000100a00 */
[----:B------:R0:W-:Y:S02]  /*4a9a0*/  STL.64 [R1+0x3e10], R24 ;  /* 0x003e101801007387 */ /* 0x0001e40000100a00 */
[----:B0-----:R-:W3:Y:S01]  /*4a9b0*/  LDL.LU R24, [R1+0x310] ;  /* 0x0003100001187983 */ /* 0x001ee20000300800 */
[----:B------:R-:W3:Y:S02]  /*4a9c0*/  LDL.LU R25, [R1+0x314] ;  /* 0x0003140001197983 */ /* 0x000ee40000300800 */
[----:B------:R-:W3:Y:S02]  /*4a9d0*/  LDL.LU R26, [R1+0x318] ;  /* 0x00031800011a7983 */ /* 0x000ee40000300800 */
[----:B------:R-:W3:Y:S02]  /*4a9e0*/  LDL.LU R27, [R1+0x31c] ;  /* 0x00031c00011b7983 */ /* 0x000ee40000300800 */
[----:B----4-:R-:W-:Y:S01]  /*4a9f0*/  IMAD.MOV.U32 R29, RZ, RZ, R8 ;  /* 0x000000ffff1d7224 */ /* 0x010fe200078e0008 */
[----:B--2---:R-:W-:Y:S01]  /*4aa00*/  HMMA.16816.F32.BF16 R4, R20, R8, R4 ;  /* 0x000000081404723c */ /* 0x004fe20000041804 */
[----:B---3--:R-:W-:Y:S01]  /*4aa10*/  STL.64 [R1+0x3e28], R26 ;  /* 0x003e281a01007387 */ /* 0x008fe20000100a00 */
[----:B------:R0:W-:Y:S02]  /*4aa20*/  STL.64 [R1+0x3e20], R24 ;  /* 0x003e201801007387 */ /* 0x0001e40000100a00 */
[----:B0-----:R-:W-:-:S02]  /*4aa30*/  IMAD.MOV.U32 R24, RZ, RZ, R10 ;  /* 0x000000ffff187224 */ /* 0x001fc400078e000a */
[----:B------:R-:W-:-:S05]  /*4aa40*/  IMAD.MOV.U32 R25, RZ, RZ, R2 ;  /* 0x000000ffff197224 */ /* 0x000fca00078e0002 */
[----:B------:R-:W-:Y:S11]  /*4aa50*/  STL.64 [R1+0x3e40], R24 ;  /* 0x003e401801007387 */ /* 0x000ff60000100a00 */
[----:B------:R-:W-:Y:S01]  /*4aa60*/  @!UPT UIADD3 URZ, URZ, URZ, URZ ;  /* 0x0000003f3f3ff290 */ /* 0x000fe2000fffe03f */
[----:B------:R0:W-:Y:S02]  /*4aa70*/  STL.64 [R1+0x210], R4 ;  /* 0x0002100401007387 */ /* 0x0001e40000100a00 */
[----:B------:R1:W-:Y:S02]  /*4aa80*/  STL.64 [R1+0x218], R6 ;  /* 0x0002180601007387 */ /* 0x0003e40000100a00 */
[----:B------:R-:W-:Y:S01]  /*4aa90*/  IMAD.MOV.U32 R2, RZ, RZ, R9 ;  /* 0x000000ffff027224 */ /* 0x000fe200078e0009 */
[----:B0-----:R-:W2:Y:S01]  /*4aaa0*/  LDL.LU R4, [R1+0x610] ;  /* 0x0006100001047983 */ /* 0x001ea20000300800 */
[----:B------:R-:W2:Y:S02]  /*4aab0*/  LDL.LU R5, [R1+0x614] ;  /* 0x0006140001057983 */ /* 0x000ea40000300800 */
[----:B-1----:R-:W2:Y:S02]  /*4aac0*/  LDL.LU R6, [R1+0x618] ;  /* 0x0006180001067983 */ /* 0x002ea40000300800 */
[----:B------:R-:W2:Y:S02]  /*4aad0*/  LDL.LU R7, [R1+0x61c] ;  /* 0x00061c0001077983 */ /* 0x000ea40000300800 */
[----:B------:R-:W-:-:S02]  /*4aae0*/  IMAD.MOV.U32 R24, RZ, RZ, R13 ;  /* 0x000000ffff187224 */ /* 0x000fc400078e000d */
[----:B------:R-:W-:Y:S01]  /*4aaf0*/  IMAD.MOV.U32 R25, RZ, RZ, R12 ;  /* 0x000000ffff197224 */ /* 0x000fe200078e000c */
[----:B------:R-:W3:Y:S01]  /*4ab00*/  LDL.LU R8, [R1+0x540] ;  /* 0x0005400001087983 */ /* 0x000ee20000300800 */
[----:B------:R-:W3:Y:S02]  /*4ab10*/  LDL.LU R9, [R1+0x544] ;  /* 0x0005440001097983 */ /* 0x000ee40000300800 */
[----:B------:R-:W3:Y:S02]  /*4ab20*/  LDL.LU R10, [R1+0x548] ;  /* 0x00054800010a7983 */ /* 0x000ee40000300800 */
[----:B------:R-:W3:Y:S01]  /*4ab30*/  LDL.LU R11, [R1+0x54c] ;  /* 0x00054c00010b7983 */ /* 0x000ee20000300800 */
[----:B------:R-:W-:Y:S01]  /*4ab40*/  STL.64 [R1+0x3e58], R24 ;  /* 0x003e581801007387 */ /* 0x000fe20000100a00 */
[----:B------:R-:W4:Y:S02]  /*4ab50*/  LDL.LU R12, [R1+0x300] ;  /* 0x00030000010c7983 */ /* 0x000f240000300800 */
[----:B------:R-:W4:Y:S02]  /*4ab60*/  LDL.LU R13, [R1+0x304] ;  /* 0x00030400010d7983 */ /* 0x000f240000300800 */
[----:B------:R-:W2:Y:S01]  /*4ab70*/  LDL.LU R14, [R1+0x308] ;  /* 0x00030800010e7983 */ /* 0x000ea20000300800 */
[----:B------:R-:W2:Y:S04]  /*4ab80*/  LDL.LU R15, [R1+0x30c] ;  /* 0x00030c00010f7983 */ /* 0x000ea80000300800 */
[----:B--2---:R-:W-:Y:S01]  /*4ab90*/  STL.64 [R1+0x3e38], R14 ;  /* 0x003e380e01007387 */ /* 0x004fe20000100a00 */
[----:B----4-:R0:W-:Y:S03]  /*4aba0*/  STL.64 [R1+0x3e30], R12 ;  /* 0x003e300c01007387 */ /* 0x0101e60000100a00 */
[----:B0-----:R-:W2:Y:S01]  /*4abb0*/  LDL.LU R12, [R1+0x320] ;  /* 0x00032000010c7983 */ /* 0x001ea20000300800 */
[----:B------:R-:W2:Y:S02]  /*4abc0*/  LDL.LU R13, [R1+0x324] ;  /* 0x00032400010d7983 */ /* 0x000ea40000300800 */
[----:B------:R-:W4:Y:S02]  /*4abd0*/  LDL.LU R14, [R1+0x328] ;  /* 0x00032800010e7983 */ /* 0x000f240000300800 */
[----:B------:R-:W4:Y:S01]  /*4abe0*/  LDL.LU R15, [R1+0x32c] ;  /* 0x00032c00010f7983 */ /* 0x000f220000300800 */
[----:B------:R-:W-:Y:S01]  /*4abf0*/  HMMA.16816.F32.BF16 R4, R20, R16, R4 ;  /* 0x000000101404723c */ /* 0x000fe20000041804 */
[----:B----4-:R-:W-:Y:S01]  /*4ac00*/  STL.64 [R1+0x3e50], R14 ;  /* 0x003e500e01007387 */ /* 0x010fe20000100a00 */
[----:B--2---:R0:W-:Y:S03]  /*4ac10*/  STL.64 [R1+0x3e48], R12 ;  /* 0x003e480c01007387 */ /* 0x0041e60000100a00 */
[----:B0-----:R-:W2:Y:S01]  /*4ac20*/  LDL.LU R12, [R1+0x330] ;  /* 0x00033000010c7983 */ /* 0x001ea20000300800 */
[----:B------:R-:W2:Y:S02]  /*4ac30*/  LDL.LU R13, [R1+0x334] ;  /* 0x00033400010d7983 */ /* 0x000ea40000300800 */
[----:B------:R-:W4:Y:S02]  /*4ac40*/  LDL.LU R14, [R1+0x338] ;  /* 0x00033800010e7983 */ /* 0x000f240000300800 */
[----:B------:R-:W4:Y:S02]  /*4ac50*/  LDL.LU R15, [R1+0x33c] ;  /* 0x00033c00010f7983 */ /* 0x000f240000300800 */
[----:B----4-:R-:W-:Y:S01]  /*4ac60*/  STL.64 [R1+0x3e68], R14 ;  /* 0x003e680e01007387 */ /* 0x010fe20000100a00 */
[----:B--2---:R0:W-:Y:S03]  /*4ac70*/  STL.64 [R1+0x3e60], R12 ;  /* 0x003e600c01007387 */ /* 0x0041e60000100a00 */
[----:B0-----:R-:W2:Y:S01]  /*4ac80*/  LDL.LU R12, [R1+0x340] ;  /* 0x00034000010c7983 */ /* 0x001ea20000300800 */
[----:B------:R-:W2:Y:S02]  /*4ac90*/  LDL.LU R13, [R1+0x344] ;  /* 0x00034400010d7983 */ /* 0x000ea40000300800 */
[----:B------:R-:W2:Y:S02]  /*4aca0*/  LDL.LU R14, [R1+0x348] ;  /* 0x00034800010e7983 */ /* 0x000ea40000300800 */
[----:B------:R-:W2:Y:S02]  /*4acb0*/  LDL.LU R15, [R1+0x34c] ;  /* 0x00034c00010f7983 */ /* 0x000ea40000300800 */
[----:B------:R-:W-:Y:S01]  /*4acc0*/  STL.64 [R1+0x200], R4 ;  /* 0x0002000401007387 */ /* 0x000fe20000100a00 */
[----:B------:R0:W-:Y:S03]  /*4acd0*/  STL.64 [R1+0x208], R6 ;  /* 0x0002080601007387 */ /* 0x0001e60000100a00 */
[----:B0-----:R-:W4:Y:S01]  /*4ace0*/  LDL.LU.64 R6, [R1+0x3e90] ;  /* 0x003e900001067983 */ /* 0x001f220000300a00 */
[----:B------:R-:W3:Y:S02]  /*4acf0*/  LDL.LU.64 R4, [R1+0x3e88] ;  /* 0x003e880001047983 */ /* 0x000ee40000300a00 */
[----:B------:R-:W-:-:S02]  /*4ad00*/  IMAD.MOV.U32 R24, RZ, RZ, R19 ;  /* 0x000000ffff187224 */ /* 0x000fc400078e0013 */
[----:B------:R-:W-:Y:S02]  /*4ad10*/  IMAD.MOV.U32 R25, RZ, RZ, R18 ;  /* 0x000000ffff197224 */ /* 0x000fe400078e0012 */
[----:B------:R-:W-:Y:S02]  /*4ad20*/  IMAD.MOV.U32 R27, RZ, RZ, R16 ;  /* 0x000000ffff1b7224 */ /* 0x000fe400078e0010 */
[----:B------:R-:W-:Y:S01]  /*4ad30*/  IMAD.MOV.U32 R26, RZ, RZ, R17 ;  /* 0x000000ffff1a7224 */ /* 0x000fe200078e0011 */
[----:B------:R-:W2:Y:S01]  /*4ad40*/  LDL.LU.64 R18, [R1+0x3e80] ;  /* 0x003e800001127983 */ /* 0x000ea20000300a00 */
[----:B------:R-:W2:Y:S01]  /*4ad50*/  LDL.LU.64 R16, [R1+0x3e78] ;  /* 0x003e780001107983 */ /* 0x000ea20000300a00 */
[----:B---3--:R-:W-:Y:S02]  /*4ad60*/  HMMA.16816.F32.BF16 R8, R20, R4, R8 ;  /* 0x000000041408723c */ /* 0x008fe40000041808 */
[----:B----4-:R-:W-:Y:S01]  /*4ad70*/  STL.64 [R1+0x3e00], R6 ;  /* 0x003e000601007387 */ /* 0x010fe20000100a00 */
[----:B------:R0:W-:Y:S11]  /*4ad80*/  STL.64 [R1+0x3df8], R4 ;  /* 0x003df80401007387 */ /* 0x0001f60000100a00 */
[----:B------:R-:W-:Y:S09]  /*4ad90*/  @!UPT UIADD3 URZ, URZ, URZ, URZ ;  /* 0x0000003f3f3ff290 */ /* 0x000ff2000fffe03f */
[----:B------:R1:W-:Y:S01]  /*4ada0*/  STL.64 [R1+0x1f0], R8 ;  /* 0x0001f00801007387 */ /* 0x0003e20000100a00 */
[----:B------:R3:W-:Y:S02]  /*4adb0*/  STL.64 [R1+0x1f8], R10 ;  /* 0x0001f80a01007387 */ /* 0x0007e40000100a00 */
[----:B0-----:R-:W4:Y:S02]  /*4adc0*/  LDL.LU R4, [R1+0x2f0] ;  /* 0x0002f00001047983 */ /* 0x001f240000300800 */
[----:B------:R-:W4:Y:S01]  /*4add0*/  LDL.LU R5, [R1+0x2f4] ;  /* 0x0002f40001057983 */ /* 0x000f220000300800 */
[----:B------:R-:W4:Y:S01]  /*4ade0*/  LDL.LU R6, [R1+0x2f8] ;  /* 0x0002f80001067983 */ /* 0x000f220000300800 */
[----:B------:R-:W4:Y:S03]  /*4adf0*/  LDL.LU R7, [R1+0x2fc] ;  /* 0x0002fc0001077983 */ /* 0x000f260000300800 */
[----:B-1----:R-:W2:Y:S01]  /*4ae00*/  LDL.LU R8, [R1+0x110] ;  /* 0x0001100001087983 */ /* 0x002ea20000300800 */
[----:B------:R-:W-:-:S02]  /*4ae10*/  IMAD.MOV.U32 R9, RZ, RZ, R28 ;  /* 0x000000ffff097224 */ /* 0x000fc400078e001c */
[----:B------:R-:W2:Y:S02]  /*4ae20*/  LDL.LU R28, [R1+0x3e70] ;  /* 0x003e7000011c7983 */ /* 0x000ea40000300800 */
[----:B---3--:R-:W3:Y:S01]  /*4ae30*/  LDL.LU R10, [R1+0x118] ;  /* 0x00011800010a7983 */ /* 0x008ee20000300800 */
[----:B------:R-:W3:Y:S04]  /*4ae40*/  LDL.LU R11, [R1+0x11c] ;  /* 0x00011c00010b7983 */ /* 0x000ee80000300800 */
[----:B---3--:R0:W-:Y:S01]  /*4ae50*/  STL.64 [R1+0x3d68], R10 ;  /* 0x003d680a01007387 */ /* 0x0081e20000100a00 */
[----:B--2---:R1:W-:Y:S03]  /*4ae60*/  STL.64 [R1+0x3d60], R8 ;  /* 0x003d600801007387 */ /* 0x0043e60000100a00 */
[----:B0-----:R-:W2:Y:S01]  /*4ae70*/  LDL R10, [R1+0x48] ;  /* 0x00004800010a7983 */ /* 0x001ea20000100800 */
[----:B-1----:R-:W-:-:S02]  /*4ae80*/  IMAD.MOV.U32 R8, RZ, RZ, R27 ;  /* 0x000000ffff087224 */ /* 0x002fc400078e001b */
[----:B------:R-:W-:Y:S02]  /*4ae90*/  IMAD.MOV.U32 R9, RZ, RZ, R26 ;  /* 0x000000ffff097224 */ /* 0x000fe400078e001a */
[----:B------:R-:W3:Y:S01]  /*4aea0*/  LDL.LU.64 R20, [R1] ;  /* 0x0000000001147983 */ /* 0x000ee20000300a00 */
[C---:B------:R-:W-:Y:S01]  /*4aeb0*/  HMMA.16816.F32.BF16 R24, R16.reuse, R24, R12 ;  /* 0x000000181018723c */ /* 0x040fe2000004180c */
[----:B------:R-:W2:Y:S01]  /*4aec0*/  LDL.64 R22, [R1+0x8] ;  /* 0x0000080001167983 */ /* 0x000ea20000100a00 */
[----:B------:R-:W2:Y:S02]  /*4aed0*/  LDL.LU.64 R14, [R1+0x3e68] ;  /* 0x003e6800010e7983 */ /* 0x000ea40000300a00 */
        /* <DEDUP_REMOVED lines=18> */
[----:B0-----:R-:W3:Y:S01]  /*4b000*/  LDL.LU.64 R26, [R1+0x3e28] ;  /* 0x003e2800011a7983 */ /* 0x001ee20000300a00 */
[----:B------:R-:W3:Y:S02]  /*4b010*/  LDL.LU.64 R24, [R1+0x3e20] ;  /* 0x003e200001187983 */ /* 0x000ee40000300a00 */
[----:B------:R-:W-:Y:S01]  /*4b020*/  IMAD.MOV.U32 R11, RZ, RZ, R28 ;  /* 0x000000ffff0b7224 */ /* 0x000fe200078e001c */
[C---:B---3--:R-:W-:Y:S11]  /*4b030*/  HMMA.16816.F32.BF16 R24, R16.reuse, R20, R24 ;  /* 0x000000141018723c */ /* 0x048ff60000041818 */
[----:B------:R-:W-:Y:S11]  /*4b040*/  @!UPT UIADD3 URZ, URZ, URZ, URZ ;  /* 0x0000003f3f3ff290 */ /* 0x000ff6000fffe03f */
[----:B------:R-:W-:Y:S01]  /*4b050*/  @!UPT UIADD3 URZ, URZ, URZ, URZ ;  /* 0x0000003f3f3ff290 */ /* 0x000fe2000fffe03f */
[----:B------:R-:W-:Y:S01]  /*4b060*/  STL.64 [R1+0x1b0], R24 ;  /* 0x0001b01801007387 */ /* 0x000fe20000100a00 */
[----:B------:R0:W-:Y:S02]  /*4b070*/  STL [R1+0x1b8], R26 ;  /* 0x0001b81a01007387 */ /* 0x0001e40000100800 */
[----:B------:R-:W-:Y:S02]  /*4b080*/  IMAD.MOV.U32 R28, RZ, RZ, R27 ;  /* 0x000000ffff1c7224 */ /* 0x000fe400078e001b */
[----:B0-----:R-:W3:Y:S01]  /*4b090*/  LDL.LU.64 R26, [R1+0x3e18] ;  /* 0x003e1800011a7983 */ /* 0x001ee20000300a00 */
[----:B------:R-:W2:Y:S02]  /*4b0a0*/  LDL.LU.64 R24, [R1+0x3e10] ;  /* 0x003e100001187983 */ /* 0x000ea40000300a00 */
[----:B------:R0:W-:Y:S02]  /*4b0b0*/  STL.64 [R1+0x3da8], R22 ;  /* 0x003da81601007387 */ /* 0x0001e40000100a00 */
[----:B------:R-:W3:Y:S01]  /*4b0c0*/  LDL.LU R20, [R1+0x2d0] ;  /* 0x0002d00001147983 */ /* 0x000ee20000300800 */
[----:B------:R-:W3:Y:S04]  /*4b0d0*/  LDL.LU R21, [R1+0x2d4] ;  /* 0x0002d40001157983 */ /* 0x000ee80000300800 */
[----:B0-----:R-:W3:Y:S01]  /*4b0e0*/  LDL.LU R22, [R1+0x2d8] ;  /* 0x0002d80001167983 */ /* 0x001ee20000300800 */
[----:B------:R-:W3:Y:S01]  /*4b0f0*/  LDL.LU R23, [R1+0x2dc] ;  /* 0x0002dc0001177983 */ /* 0x000ee20000300800 */
[----:B--2---:R-:W-:Y:S07]  /*4b100*/  HMMA.16816.F32.BF16 R12, R16, R24, R12 ;  /* 0x00000018100c723c */ /* 0x004fee000004180c */
[----:B------:R-:W-:-:S02]  /*4b110*/  IMAD.MOV.U32 R24, RZ, RZ, R29 ;  /* 0x000000ffff187224 */ /* 0x000fc400078e001d */
[----:B------:R-:W-:Y:S11]  /*4b120*/  IMAD.MOV.U32 R25, RZ, RZ, R2 ;  /* 0x000000ffff197224 */ /* 0x000ff600078e0002 */
[----:B------:R-:W-:Y:S03]  /*4b130*/  @!UPT UIADD3 URZ, URZ, URZ, URZ ;  /* 0x0000003f3f3ff290 */ /* 0x000fe6000fffe03f */
[----:B------:R0:W-:Y:S01]  /*4b140*/  STL.64 [R1+0x1a0], R12 ;  /* 0x0001a00c01007387 */ /* 0x0001e20000100a00 */
[----:B------:R1:W-:Y:S03]  /*4b150*/  STL.64 [R1+0x1a8], R14 ;  /* 0x0001a80e01007387 */ /* 0x0003e60000100a00 */
[----:B0-----:R-:W2:Y:S01]  /*4b160*/  LDL.LU R12, [R1+0x190] ;  /* 0x00019000010c7983 */ /* 0x001ea20000300800 */
[----:B------:R-:W2:Y:S02]  /*4b170*/  LDL.LU R13, [R1+0x194] ;  /* 0x00019400010d7983 */ /* 0x000ea40000300800 */
[----:B-1----:R-:W2:Y:S02]  /*4b180*/  LDL.LU R14, [R1+0x198] ;  /* 0x00019800010e7983 */ /* 0x002ea40000300800 */
[----:B------:R-:W2:Y:S01]  /*4b190*/  LDL.LU R15, [R1+0x19c] ;  /* 0x00019c00010f7983 */ /* 0x000ea20000300800 */
[----:B---3--:R4:W-:Y:S01]  /*4b1a0*/  STL.64 [R1+0x3da0], R26 ;  /* 0x003da01a01007387 */ /* 0x0089e20000100a00 */
[----:B------:R-:W3:Y:S02]  /*4b1b0*/  LDL.LU R29, [R1+0x3e0c] ;  /* 0x003e0c00011d7983 */ /* 0x000ee40000300800 */
[----:B------:R-:W2:Y:S01]  /*4b1c0*/  LDL.LU R2, [R1+0x3e08] ;  /* 0x003e080001027983 */ /* 0x000ea20000300800 */
[C---:B----4-:R-:W-:Y:S01]  /*4b1d0*/  HMMA.16816.F32.BF16 R24, R16.reuse, R24, R4 ;  /* 0x000000181018723c */ /* 0x050fe20000041804 */
[----:B------:R-:W4:Y:S01]  /*4b1e0*/  LDL.LU.64 R6, [R1+0x3e00] ;  /* 0x003e000001067983 */ /* 0x000f220000300a00 */
[----:B------:R-:W2:Y:S11]  /*4b1f0*/  LDL.LU.64 R4, [R1+0x3df8] ;  /* 0x003df80001047983 */ /* 0x000eb60000300a00 */
[----:B------:R-:W-:Y:S10]  /*4b200*/  @!UPT UIADD3 URZ, URZ, URZ, URZ ;  /* 0x0000003f3f3ff290 */ /* 0x000ff4000fffe03f */
[----:B------:R-:W-:Y:S01]  /*4b210*/  STL.64 [R1+0x2f0], R24 ;  /* 0x0002f01801007387 */ /* 0x000fe20000100a00 */
[----:B------:R0:W-:Y:S02]  /*4b220*/  STL.64 [R1+0x2f8], R26 ;  /* 0x0002f81a01007387 */ /* 0x0001e40000100a00 */
[C---:B0-----:R-:W-:Y:S01]  /*4b230*/  HMMA.16816.F32.BF16 R24, R16.reuse, R8, R20 ;  /* 0x000000081018723c */ /* 0x041fe20000041814 */
[----:B------:R-:W2:Y:S04]  /*4b240*/  LDL.64 R22, [R1+0x18] ;  /* 0x0000180001167983 */ /* 0x000ea80000100a00 */
[----:B--2---:R0:W-:Y:S11]  /*4b250*/  STL.64 [R1+0x3dc0], R22 ;  /* 0x003dc01601007387 */ /* 0x0041f60000100a00 */
[----:B------:R-:W-:Y:S07]  /*4b260*/  @!UPT UIADD3 URZ, URZ, URZ, URZ ;  /* 0x0000003f3f3ff290 */ /* 0x000fee000fffe03f */
[----:B------:R-:W-:Y:S02]  /*4b270*/  STL.64 [R1+0x320], R24 ;  /* 0x0003201801007387 */ /* 0x000fe40000100a00 */
[----:B------:R-:W-:Y:S02]  /*4b280*/  STL.64 [R1+0x328], R26 ;  /* 0x0003281a01007387 */ /* 0x000fe40000100a00 */
[----:B------:R-:W2:Y:S01]  /*4b290*/  LDL.LU R20, [R1+0x170] ;  /* 0x0001700001147983 */ /* 0x000ea20000300800 */
[----:B------:R-:W2:Y:S04]  /*4b2a0*/  LDL.LU R21, [R1+0x174] ;  /* 0x0001740001157983 */ /* 0x000ea80000300800 */
[----:B0-----:R-:W2:Y:S01]  /*4b2b0*/  LDL.LU R22, [R1+0x178] ;  /* 0x0001780001167983 */ /* 0x001ea20000300800 */
[----:B------:R-:W2:Y:S03]  /*4b2c0*/  LDL.LU R23, [R1+0x17c] ;  /* 0x00017c0001177983 */ /* 0x000ea60000300800 */
[----:B--2---:R0:W-:Y:S01]  /*4b2d0*/  STL.64 [R1+0x3dd0], R22 ;  /* 0x003dd01601007387 */ /* 0x0041e20000100a00 */
[----:B------:R-:W-:Y:S03]  /*4b2e0*/  STL.64 [R1+0x3dc8], R20 ;  /* 0x003dc81401007387 */ /* 0x000fe60000100a00 */
[----:B0-----:R-:W2:Y:S01]  /*4b2f0*/  LDL.64 R22, [R1+0x58] ;  /* 0x0000580001167983 */ /* 0x001ea20000100a00 */
        /* <DEDUP_REMOVED lines=10> */
[----:B------:R-:W-:Y:S01]  /*4b3a0*/  HMMA.16816.F32.BF16 R16, R16, R4, R12 ;  /* 0x000000041010723c */ /* 0x000fe2000004180c */
[----:B--2---:R-:W-:Y:S01]  /*4b3b0*/  STL.64 [R1+0x3de0], R26 ;  /* 0x003de01a01007387 */ /* 0x004fe20000100a00 */
[----:B------:R0:W-:Y:S03]  /*4b3c0*/  STL.64 [R1+0x3dd8], R24 ;  /* 0x003dd81801007387 */ /* 0x0001e60000100a00 */
[----:B0-----:R-:W2:Y:S01]  /*4b3d0*/  LDL.LU R24, [R1+0x180] ;  /* 0x0001800001187983 */ /* 0x001ea20000300800 */
[----:B------:R-:W2:Y:S02]  /*4b3e0*/  LDL.LU R25, [R1+0x184] ;  /* 0x0001840001197983 */ /* 0x000ea40000300800 */
[----:B------:R-:W2:Y:S02]  /*4b3f0*/  LDL.LU R26, [R1+0x188] ;  /* 0x00018800011a7983 */ /* 0x000ea40000300800 */
[----:B------:R-:W2:Y:S01]  /*4b400*/  LDL.LU R27, [R1+0x18c] ;  /* 0x00018c00011b7983 */ /* 0x000ea20000300800 */
[----:B------:R0:W-:Y:S04]  /*4b410*/  STL.64 [R1+0x3d78], R10 ;  /* 0x003d780a01007387 */ /* 0x0001e80000100a00 */
[----:B0-----:R-:W2:Y:S04]  /*4b420*/  LDL R10, [R1+0x38] ;  /* 0x00003800010a7983 */ /* 0x001ea80000100800 */
[----:B------:R-:W2:Y:S01]  /*4b430*/  LDL R11, [R1+0x3c] ;  /* 0x00003c00010b7983 */ /* 0x000ea20000100800 */
[----:B------:R-:W2:Y:S02]  /*4b440*/  LDL.LU.64 R14, [R1+0x3df0] ;  /* 0x003df000010e7983 */ /* 0x000ea40000300a00 */
[----:B------:R-:W2:Y:S02]  /*4b450*/  LDL.LU.64 R12, [R1+0x3de8] ;  /* 0x003de800010c7983 */ /* 0x000ea40000300a00 */
[----:B------:R-:W-:Y:S01]  /*4b460*/  STL.64 [R1+0x310], R16 ;  /* 0x0003101001007387 */ /* 0x000fe20000100a00 */
[----:B------:R0:W-:Y:S01]  /*4b470*/  STL.64 [R1+0x318], R18 ;  /* 0x0003181201007387 */ /* 0x0001e20000100a00 */
[----:B------:R-:W-:-:S02]  /*4b480*/  IMAD.MOV.U32 R9, RZ, RZ, R22 ;  /* 0x000000ffff097224 */ /* 0x000fc400078e0016 */
[----:B------:R-:W-:Y:S01]  /*4b490*/  IMAD.MOV.U32 R8, RZ, RZ, R23 ;  /* 0x000000ffff087224 */ /* 0x000fe200078e0017 */
[----:B0-----:R-:W3:Y:S04]  /*4b4a0*/  LDL R18, [R1+0x28] ;  /* 0x0000280001127983 */ /* 0x001ee80000100800 */
[----:B------:R-:W3:Y:S01]  /*4b4b0*/  LDL R19, [R1+0x2c] ;  /* 0x00002c0001137983 */ /* 0x000ee20000100800 */
[C---:B--2---:R-:W-:Y:S11]  /*4b4c0*/  HMMA.16816.F32.BF16 R24, R12.reuse, R22, R24 ;  /* 0x000000160c18723c */ /* 0x044ff60000041818 */
[----:B------:R-:W-:Y:S11]  /*4b4d0*/  @!UPT UIADD3 URZ, URZ, URZ, URZ ;  /* 0x0000003f3f3ff290 */ /* 0x000ff6000fffe03f */
[----:B------:R-:W-:Y:S01]  /*4b4e0*/  @!UPT UIADD3 URZ, URZ, URZ, URZ ;  /* 0x0000003f3f3ff290 */ /* 0x000fe2000fffe03f */
[----:B------:R-:W-:Y:S01]  /*4b4f0*/  STL.64 [R1+0x6b0], R24 ;  /* 0x0006b01801007387 */ /* 0x000fe20000100a00 */
[----:B------:R0:W-:Y:S03]  /*4b500*/  STL.64 [R1+0x6b8], R26 ;  /* 0x0006b81a01007387 */ /* 0x0001e60000100a00 */
[----:B0-----:R-:W2:Y:S01]  /*4b510*/  LDL.LU.64 R26, [R1+0x3de0] ;  /* 0x003de000011a7983 */ /* 0x001ea20000300a00 */
[----:B------:R-:W2:Y:S02]  /*4b520*/  LDL.LU.64 R24, [R1+0x3dd8] ;  /* 0x003dd80001187983 */ /* 0x000ea40000300a00 */
[----:B------:R-:W3:Y:S02]  /*4b530*/  LDL.LU.64 R22, [R1+0x3dd0] ;  /* 0x003dd00001167983 */ /* 0x000ee40000300a00 */
[----:B------:R-:W3:Y:S01]  /*4b540*/  LDL.LU.64 R20, [R1+0x3dc8] ;  /* 0x003dc80001147983 */ /* 0x000ee20000300a00 */
[----:B------:R-:W-:Y:S01]  /*4b550*/  STL.64 [R1+0x3d98], R10 ;  /* 0x003d980a01007387 */ /* 0x000fe20000100a00 */
[----:B------:R0:W-:Y:S03]  /*4b560*/  STL.64 [R1+0x3d90], R8 ;  /* 0x003d900801007387 */ /* 0x0001e60000100a00 */
[----:B0-----:R-:W2:Y:S01]  /*4b570*/  LDL.LU R8, [R1+0x140] ;  /* 0x0001400001087983 */ /* 0x001ea20000300800 */
[----:B------:R-:W2:Y:S02]  /*4b580*/  LDL.LU R9, [R1+0x144] ;  /* 0x0001440001097983 */ /* 0x000ea40000300800 */
[----:B------:R-:W2:Y:S02]  /*4b590*/  LDL.LU R10, [R1+0x148] ;  /* 0x00014800010a7983 */ /* 0x000ea40000300800 */
[----:B------:R-:W2:Y:S01]  /*4b5a0*/  LDL.LU R11, [R1+0x14c] ;  /* 0x00014c00010b7983 */ /* 0x000ea20000300800 */
[C---:B---3--:R-:W-:Y:S11]  /*4b5b0*/  HMMA.16816.F32.BF16 R20, R12.reuse, R18, R20 ;  /* 0x000000120c14723c */ /* 0x048ff60000041814 */
[----:B------:R-:W-:Y:S11]  /*4b5c0*/  @!UPT UIADD3 URZ, URZ, URZ, URZ ;  /* 0x0000003f3f3ff290 */ /* 0x000ff6000fffe03f */
[----:B------:R-:W-:Y:S01]  /*4b5d0*/  @!UPT UIADD3 URZ, URZ, URZ, URZ ;  /* 0x0000003f3f3ff290 */ /* 0x000fe2000fffe03f */
[----:B------:R-:W-:Y:S01]  /*4b5e0*/  STL.64 [R1+0x6a0], R20 ;  /* 0x0006a01401007387 */ /* 0x000fe20000100a00 */
[----:B------:R0:W-:Y:S03]  /*4b5f0*/  STL.64 [R1+0x6a8], R22 ;  /* 0x0006a81601007387 */ /* 0x0001e60000100a00 */
[----:B0-----:R-:W2:Y:S01]  /*4b600*/  LDL.LU.64 R22, [R1+0x3dc0] ;  /* 0x003dc00001167983 */ /* 0x001ea20000300a00 */
[----:B------:R0:W-:Y:S02]  /*4b610*/  STL.64 [R1+0x3d70], R18 ;  /* 0x003d701201007387 */ /* 0x0001e40000100a00 */
[----:B------:R-:W3:Y:S02]  /*4b620*/  LDL.LU R16, [R1+0x120] ;  /* 0x0001200001107983 */ /* 0x000ee40000300800 */
[----:B------:R-:W3:Y:S01]  /*4b630*/  LDL.LU R17, [R1+0x124] ;  /* 0x0001240001117983 */ /* 0x000ee20000300800 */
[----:B0-----:R-:W3:Y:S01]  /*4b640*/  LDL.LU R18, [R1+0x128] ;  /* 0x0001280001127983 */ /* 0x001ee20000300800 */
[----:B------:R-:W3:Y:S01]  /*4b650*/  LDL.LU R19, [R1+0x12c] ;  /* 0x00012c0001137983 */ /* 0x000ee20000300800 */
[----:B--2---:R-:W-:Y:S01]  /*4b660*/  HMMA.16816.F32.BF16 R24, R12, R22, R24 ;  /* 0x000000160c18723c */ /* 0x004fe20000041818 */
[----:B------:R-:W-:-:S02]  /*4b670*/  IMAD.MOV.U32 R5, RZ, RZ, R22 ;  /* 0x000000ffff057224 */ /* 0x000fc400078e0016 */
[----:B------:R-:W-:Y:S01]  /*4b680*/  IMAD.MOV.U32 R4, RZ, RZ, R23 ;  /* 0x000000ffff047224 */ /* 0x000fe200078e0017 */
[----:B---3--:R-:W-:Y:S01]  /*4b690*/  STL.64 [R1+0x3d88], R18 ;  /* 0x003d881201007387 */ /* 0x008fe20000100a00 */
[----:B------:R0:W-:Y:S03]  /*4b6a0*/  STL.64 [R1+0x3d80], R16 ;  /* 0x003d801001007387 */ /* 0x0001e60000100a00 */
[----:B0-----:R-:W2:Y:S01]  /*4b6b0*/  LDL.LU R16, [R1+0x130] ;  /* 0x0001300001107983 */ /* 0x001ea20000300800 */
[----:B------:R-:W2:Y:S02]  /*4b6c0*/  LDL.LU R17, [R1+0x134] ;  /* 0x0001340001117983 */ /* 0x000ea40000300800 */
[----:B------:R-:W2:Y:S02]  /*4b6d0*/  LDL.LU R18, [R1+0x138] ;  /* 0x0001380001127983 */ /* 0x000ea40000300800 */
[----:B------:R-:W2:Y:S10]  /*4b6e0*/  LDL.LU R19, [R1+0x13c] ;  /* 0x00013c0001137983 */ /* 0x000eb40000300800 */
[----:B------:R-:W-:Y:S01]  /*4b6f0*/  STL.64 [R1+0x690], R24 ;  /* 0x0006901801007387 */ /* 0x000fe20000100a00 */
[----:B------:R0:W-:Y:S03]  /*4b700*/  STL.64 [R1+0x698], R26 ;  /* 0x0006981a01007387 */ /* 0x0001e60000100a00 */
[----:B0-----:R-:W3:Y:S01]  /*4b710*/  LDL.LU.64 R26, [R1+0x3db8] ;  /* 0x003db800011a7983 */ /* 0x001ee20000300a00 */
[----:B------:R-:W3:Y:S02]  /*4b720*/  LDL.LU.64 R24, [R1+0x3db0] ;  /* 0x003db00001187983 */ /* 0x000ee40000300a00 */
[----:B------:R-:W3:Y:S02]  /*4b730*/  LDL.LU.64 R22, [R1+0x3da8] ;  /* 0x003da80001167983 */ /* 0x000ee40000300a00 */
[C---:B---3--:R-:W-:Y:S11]  /*4b740*/  HMMA.16816.F32.BF16 R24, R12.reuse, R22, R24 ;  /* 0x000000160c18723c */ /* 0x048ff60000041818 */
[----:B------:R-:W-:Y:S11]  /*4b750*/  @!UPT UIADD3 URZ, URZ, URZ, URZ ;  /* 0x0000003f3f3ff290 */ /* 0x000ff6000fffe03f */
[----:B------:R-:W-:Y:S01]  /*4b760*/  @!UPT UIADD3 URZ, URZ, URZ, URZ ;  /* 0x0000003f3f3ff290 */ /* 0x000fe2000fffe03f */
        /* <DEDUP_REMOVED lines=16> */
[----:B---3--:R-:W-:Y:S02]  /*4b870*/  IMAD.MOV.U32 R26, RZ, RZ, R9 ;  /* 0x000000ffff1a7224 */ /* 0x008fe400078e0009 */
[----:B------:R-:W-:-:S02]  /*4b880*/  IMAD.MOV.U32 R27, RZ, RZ, R8 ;  /* 0x000000ffff1b7224 */ /* 0x000fc400078e0008 */
[C---:B--2---:R-:W-:Y:S01]  /*4b890*/  HMMA.16816.F32.BF16 R8, R12.reuse, R10, R16 ;  /* 0x0000000a0c08723c */ /* 0x044fe20000041810 */
[----:B------:R-:W2:Y:S01]  /*4b8a0*/  LDL.LU.64 R18, [R1+0x3d88] ;  /* 0x003d880001127983 */ /* 0x000ea20000300a00 */
[----:B------:R-:W2:Y:S11]  /*4b8b0*/  LDL.LU.64 R16, [R1+0x3d80] ;  /* 0x003d800001107983 */ /* 0x000eb60000300a00 */
[----:B------:R-:W-:Y:S10]  /*4b8c0*/  @!UPT UIADD3 URZ, URZ, URZ, URZ ;  /* 0x0000003f3f3ff290 */ /* 0x000ff4000fffe03f */
[----:B------:R-:W-:Y:S01]  /*4b8d0*/  STL.64 [R1+0x680], R8 ;  /* 0x0006800801007387 */ /* 0x000fe20000100a00 */
[----:B------:R0:W-:Y:S03]  /*4b8e0*/  STL.64 [R1+0x688], R10 ;  /* 0x0006880a01007387 */ /* 0x0001e60000100a00 */
[----:B0-----:R-:W2:Y:S02]  /*4b8f0*/  LDL.LU.64 R10, [R1+0x3d78] ;  /* 0x003d7800010a7983 */ /* 0x001ea40000300a00 */
[C---:B--2---:R-:W-:Y:S02]  /*4b900*/  HMMA.16816.F32.BF16 R8, R12.reuse, R10, R16 ;  /* 0x0000000a0c08723c */ /* 0x044fe40000041810 */
[----:B------:R-:W2:Y:S11]  /*4b910*/  LDL.LU.64 R18, [R1+0x3d70] ;  /* 0x003d700001127983 */ /* 0x000eb60000300a00 */
[----:B------:R-:W-:Y:S10]  /*4b920*/  @!UPT UIADD3 URZ, URZ, URZ, URZ ;  /* 0x0000003f3f3ff290 */ /* 0x000ff4000fffe03f */
[----:B------:R-:W-:Y:S01]  /*4b930*/  STL.64 [R1+0x670], R8 ;  /* 0x0006700801007387 */ /* 0x000fe20000100a00 */
[----:B------:R0:W-:Y:S03]  /*4b940*/  STL.64 [R1+0x678], R10 ;  /* 0x0006780a01007387 */ /* 0x0001e60000100a00 */
[----:B0-----:R-:W4:Y:S01]  /*4b950*/  LDL.LU.64 R10, [R1+0x3d68] ;  /* 0x003d6800010a7983 */ /* 0x001f220000300a00 */
[----:B------:R-:W4:Y:S02]  /*4b960*/  LDL.LU.64 R8, [R1+0x3d60] ;  /* 0x003d600001087983 */ /* 0x000f240000300a00 */
[----:B----4-:R-:W-:Y:S01]  /*4b970*/  HMMA.16816.F32.BF16 R12, R12, R6, R8 ;  /* 0x000000060c0c723c */ /* 0x010fe20000041808 */
[----:B------:R-:W3:Y:S01]  /*4b980*/  LDL.LU.64 R10, [R1+0x3d58] ;  /* 0x003d5800010a7983 */ /* 0x000ee20000300a00 */
[----:B------:R-:W3:Y:S02]  /*4b990*/  LDL.LU.64 R8, [R1+0x3d50] ;  /* 0x003d500001087983 */ /* 0x000ee40000300a00 */
[----:B------:R-:W-:Y:S11]  /*4b9a0*/  STL.64 [R1+0x3d00], R6 ;  /* 0x003d000601007387 */ /* 0x000ff60000100a00 */
[----:B------:R-:W-:Y:S08]  /*4b9b0*/  @!UPT UIADD3 URZ, URZ, URZ, URZ ;  /* 0x0000003f3f3ff290 */ /* 0x000ff0000fffe03f */
[----:B------:R-:W-:Y:S01]  /*4b9c0*/  STL.64 [R1+0x5f0], R12 ;  /* 0x0005f00c01007387 */ /* 0x000fe20000100a00 */
[----:B------:R0:W-:Y:S03]  /*4b9d0*/  STL.64 [R1+0x5f8], R14 ;  /* 0x0005f80e01007387 */ /* 0x0001e60000100a00 */
[----:B0-----:R-:W4:Y:S04]  /*4b9e0*/  LDL.64 R14, [R1+0x38] ;  /* 0x00003800010e7983 */ /* 0x001f280000100a00 */
[----:B----4-:R0:W-:Y:S01]  /*4b9f0*/  STL.64 [R1+0x3d20], R14 ;  /* 0x003d200e01007387 */ /* 0x0101e20000100a00 */
[----:B------:R-:W3:Y:S02]  /*4ba00*/  LDL.LU R12, [R1+0x100] ;  /* 0x00010000010c7983 */ /* 0x000ee40000300800 */
[----:B------:R-:W3:Y:S01]  /*4ba10*/  LDL.LU R13, [R1+0x104] ;  /* 0x00010400010d7983 */ /* 0x000ee20000300800 */
[----:B0-----:R-:W3:Y:S01]  /*4ba20*/  LDL.LU R14, [R1+0x108] ;  /* 0x00010800010e7983 */ /* 0x001ee20000300800 */
[----:B------:R-:W3:Y:S02]  /*4ba30*/  LDL.LU R15, [R1+0x10c] ;  /* 0x00010c00010f7983 */ /* 0x000ee40000300800 */
[C---:B---3--:R-:W-:Y:S08]  /*4ba40*/  HMMA.16816.F32.BF16 R24, R8.reuse, R26, R12 ;  /* 0x0000001a0818723c */ /* 0x048ff0000004180c */
[----:B--2---:R-:W-:Y:S11]  /*4ba50*/  HMMA.16816.F32.BF16 R12, R8, R18, R20 ;  /* 0x00000012080c723c */ /* 0x004ff60000041814 */
[----:B------:R-:W-:Y:S04]  /*4ba60*/  @!UPT UIADD3 URZ, URZ, URZ, URZ ;  /* 0x0000003f3f3ff290 */ /* 0x000fe8000fffe03f */
[----:B------:R0:W-:Y:S01]  /*4ba70*/  STL.64 [R1+0x2d0], R24 ;  /* 0x0002d01801007387 */ /* 0x0001e20000100a00 */
[----:B------:R1:W-:Y:S03]  /*4ba80*/  STL.64 [R1+0x2d8], R26 ;  /* 0x0002d81a01007387 */ /* 0x0003e60000100a00 */
[----:B0-----:R-:W2:Y:S04]  /*4ba90*/  LDL.LU R24, [R1+0xd0] ;  /* 0x0000d00001187983 */ /* 0x001ea80000300800 */
[----:B------:R-:W-:Y:S02]  /*4baa0*/  STL.64 [R1+0x5c0], R12 ;  /* 0x0005c00c01007387 */ /* 0x000fe40000100a00 */
[----:B------:R-:W-:Y:S02]  /*4bab0*/  STL.64 [R1+0x5c8], R14 ;  /* 0x0005c80e01007387 */ /* 0x000fe40000100a00 */
[----:B------:R-:W2:Y:S01]  /*4bac0*/  LDL.LU R25, [R1+0xd4] ;  /* 0x0000d40001197983 */ /* 0x000ea20000300800 */
[----:B-1----:R-:W3:Y:S01]  /*4bad0*/  LDL.LU R26, [R1+0xd8] ;  /* 0x0000d800011a7983 */ /* 0x002ee20000300800 */
[----:B------:R-:W3:Y:S03]  /*4bae0*/  LDL.LU R27, [R1+0xdc] ;  /* 0x0000dc00011b7983 */ /* 0x000ee60000300800 */
[----:B---3--:R-:W-:Y:S01]  /*4baf0*/  STL.64 [R1+0x3d40], R26 ;  /* 0x003d401a01007387 */ /* 0x008fe20000100a00 */
[----:B--2---:R0:W-:Y:S03]  /*4bb00*/  STL.64 [R1+0x3d38], R24 ;  /* 0x003d381801007387 */ /* 0x0041e60000100a00 */
[----:B0-----:R-:W2:Y:S01]  /*4bb10*/  LDL.LU R24, [R1+0xe0] ;  /* 0x0000e00001187983 */ /* 0x001ea20000300800 */
[----:B------:R-:W2:Y:S02]  /*4bb20*/  LDL.LU R25, [R1+0xe4] ;  /* 0x0000e40001197983 */ /* 0x000ea40000300800 */
[----:B------:R-:W2:Y:S02]  /*4bb30*/  LDL.LU R26, [R1+0xe8] ;  /* 0x0000e800011a7983 */ /* 0x000ea40000300800 */
[----:B------:R-:W2:Y:S01]  /*4bb40*/  LDL.LU R27, [R1+0xec] ;  /* 0x0000ec00011b7983 */ /* 0x000ea20000300800 */
[----:B------:R-:W3:Y:S01]  /*4bb50*/  LDL.64 R6, [R1+0x48] ;  /* 0x0000480001067983 */ /* 0x000ee20000100a00 */
[----:B------:R-:W-:-:S02]  /*4bb60*/  IMAD.MOV.U32 R18, RZ, RZ, R2 ;  /* 0x000000ffff127224 */ /* 0x000fc400078e0002 */
[----:B------:R-:W-:Y:S02]  /*4bb70*/  IMAD.MOV.U32 R19, RZ, RZ, R29 ;  /* 0x000000ffff137224 */ /* 0x000fe400078e001d */
[----:B------:R-:W-:Y:S01]  /*4bb80*/  IMAD.MOV.U32 R23, RZ, RZ, R4 ;  /* 0x000000ffff177224 */ /* 0x000fe200078e0004 */
[----:B---3--:R0:W-:Y:S01]  /*4bb90*/  STL.64 [R1+0x3d18], R6 ;  /* 0x003d180601007387 */ /* 0x0081e20000100a00 */
[----:B------:R-:W3:Y:S02]  /*4bba0*/  LDL.LU R16, [R1+0x270] ;  /* 0x0002700001107983 */ /* 0x000ee40000300800 */
[----:B------:R-:W3:Y:S02]  /*4bbb0*/  LDL.LU R17, [R1+0x274] ;  /* 0x0002740001117983 */ /* 0x000ee40000300800 */
[----:B------:R-:W4:Y:S01]  /*4bbc0*/  LDL.LU R2, [R1+0x3d4c] ;  /* 0x003d4c0001027983 */ /* 0x000f220000300800 */
[----:B------:R-:W2:Y:S01]  /*4bbd0*/  LDL.LU R29, [R1+0x3d48] ;  /* 0x003d4800011d7983 */ /* 0x000ea20000300800 */
[----:B------:R-:W2:Y:S02]  /*4bbe0*/  LDL.LU R12, [R1+0xc0] ;  /* 0x0000c000010c7983 */ /* 0x000ea40000300800 */
[----:B------:R-:W2:Y:S02]  /*4bbf0*/  LDL.LU R13, [R1+0xc4] ;  /* 0x0000c400010d7983 */ /* 0x000ea40000300800 */
[----:B------:R-:W2:Y:S01]  /*4bc00*/  LDL.LU R14, [R1+0xc8] ;  /* 0x0000c800010e7983 */ /* 0x000ea20000300800 */
[----:B------:R-:W2:Y:S01]  /*4bc10*/  LDL.LU R15, [R1+0xcc] ;  /* 0x0000cc00010f7983 */ /* 0x000ea20000300800 */
[----:B------:R-:W-:-:S02]  /*4bc20*/  IMAD.MOV.U32 R22, RZ, RZ, R5 ;  /* 0x000000ffff167224 */ /* 0x000fc400078e0005 */
[----:B------:R-:W2:Y:S02]  /*4bc30*/  LDL.LU R4, [R1+0xb0] ;  /* 0x0000b00001047983 */ /* 0x000ea40000300800 */
[----:B------:R-:W2:Y:S01]  /*4bc40*/  LDL.LU R5, [R1+0xb4] ;  /* 0x0000b40001057983 */ /* 0x000ea20000300800 */
[----:B0-----:R-:W2:Y:S01]  /*4bc50*/  LDL.LU R6, [R1+0xb8] ;  /* 0x0000b80001067983 */ /* 0x001ea20000300800 */
[----:B------:R-:W2:Y:S02]  /*4bc60*/  LDL.LU R7, [R1+0xbc] ;  /* 0x0000bc0001077983 */ /* 0x000ea40000300800 */
[----:B------:R0:W-:Y:S01]  /*4bc70*/  STL.64 [R1+0x3cd0], R18 ;  /* 0x003cd01201007387 */ /* 0x0001e20000100a00 */
[----:B---3--:R-:W-:Y:S01]  /*4bc80*/  STL.64 [R1+0x3cc8], R16 ;  /* 0x003cc81001007387 */ /* 0x008fe20000100a00 */
[----:B0-----:R-:W3:Y:S03]  /*4bc90*/  LDL.64 R18, [R1+0x28] ;  /* 0x0000280001127983 */ /* 0x001ee60000100a00 */
[----:B---3--:R0:W-:Y:S04]  /*4bca0*/  STL.64 [R1+0x3ce0], R18 ;  /* 0x003ce01201007387 */ /* 0x0081e80000100a00 */
[----:B0-----:R-:W3:Y:S01]  /*4bcb0*/  LDL.64 R18, [R1+0x58] ;  /* 0x0000580001127983 */ /* 0x001ee20000100a00 */
[----:B--2---:R-:W-:Y:S03]  /*4bcc0*/  HMMA.16816.F32.BF16 R20, R8, R22, R24 ;  /* 0x000000160814723c */ /* 0x004fe60000041818 */
[----:B---3--:R0:W-:Y:S01]  /*4bcd0*/  STL.64 [R1+0x3cf8], R18 ;  /* 0x003cf81201007387 */ /* 0x0081e20000100a00 */
[----:B------:R-:W2:Y:S02]  /*4bce0*/  LDL.LU R16, [R1+0x90] ;  /* 0x0000900001107983 */ /* 0x000ea40000300800 */
[----:B------:R-:W2:Y:S01]  /*4bcf0*/  LDL.LU R17, [R1+0x94] ;  /* 0x0000940001117983 */ /* 0x000ea20000300800 */
[----:B0-----:R-:W3:Y:S01]  /*4bd00*/  LDL.LU R18, [R1+0x98] ;  /* 0x0000980001127983 */ /* 0x001ee20000300800 */
[----:B------:R-:W3:Y:S03]  /*4bd10*/  LDL.LU R19, [R1+0x9c] ;  /* 0x00009c0001137983 */ /* 0x000ee60000300800 */
[----:B---3--:R-:W-:Y:S01]  /*4bd20*/  STL.64 [R1+0x3d10], R18 ;  /* 0x003d101201007387 */ /* 0x008fe20000100a00 */
[----:B--2---:R0:W-:Y:S03]  /*4bd30*/  STL.64 [R1+0x3d08], R16 ;  /* 0x003d081001007387 */ /* 0x0041e60000100a00 */
[----:B0-----:R-:W2:Y:S01]  /*4bd40*/  LDL.LU R16, [R1+0xa0] ;  /* 0x0000a00001107983 */ /* 0x001ea20000300800 */
[----:B------:R-:W2:Y:S02]  /*4bd50*/  LDL.LU R17, [R1+0xa4] ;  /* 0x0000a40001117983 */ /* 0x000ea40000300800 */
[----:B------:R-:W3:Y:S02]  /*4bd60*/  LDL.LU.64 R26, [R1+0x3d40] ;  /* 0x003d4000011a7983 */ /* 0x000ee40000300a00 */
[----:B------:R-:W-:-:S02]  /*4bd70*/  IMAD.MOV.U32 R18, RZ, RZ, R29 ;  /* 0x000000ffff127224 */ /* 0x000fc400078e001d */
[----:B----4-:R-:W-:Y:S01]  /*4bd80*/  IMAD.MOV.U32 R19, RZ, RZ, R2 ;  /* 0x000000ffff137224 */ /* 0x010fe200078e0002 */
[----:B------:R-:W3:Y:S01]  /*4bd90*/  LDL.LU.64 R24, [R1+0x3d38] ;  /* 0x003d380001187983 */ /* 0x000ee20000300a00 */
[----:B------:R-:W-:Y:S02]  /*4bda0*/  IMAD.MOV.U32 R29, RZ, RZ, R22 ;  /* 0x000000ffff1d7224 */ /* 0x000fe400078e0016 */
[----:B------:R-:W-:Y:S02]  /*4bdb0*/  STL.64 [R1+0x5b0], R20 ;  /* 0x0005b01401007387 */ /* 0x000fe40000100a00 */
[----:B------:R-:W-:Y:S02]  /*4bdc0*/  IMAD.MOV.U32 R2, RZ, RZ, R23 ;  /* 0x000000ffff027224 */ /* 0x000fe400078e0017 */
[----:B------:R-:W3:Y:S03]  /*4bdd0*/  LDL.LU.64 R22, [R1+0x3d30] ;  /* 0x003d300001167983 */ /* 0x000ee60000300a00 */
[----:B------:R-:W-:Y:S02]  /*4bde0*/  STL [R1+0x398c], R2 ;  /* 0x00398c0201007387 */ /* 0x000fe40000100800 */
[----:B------:R-:W-:Y:S01]  /*4bdf0*/  STL [R1+0x3988], R29 ;  /* 0x0039881d01007387 */ /* 0x000fe20000100800 */
[C---:B---3--:R-:W-:Y:S11]  /*4be00*/  HMMA.16816.F32.BF16 R24, R8.reuse, R22, R24 ;  /* 0x000000160818723c */ /* 0x048ff60000041818 */
[----:B------:R-:W-:Y:S11]  /*4be10*/  @!UPT UIADD3 URZ, URZ, URZ, URZ ;  /* 0x0000003f3f3ff290 */ /* 0x000ff6000fffe03f */
[----:B------:R-:W-:Y:S01]  /*4be20*/  @!UPT UIADD3 URZ, URZ, URZ, URZ ;  /* 0x0000003f3f3ff290 */ /* 0x000fe2000fffe03f */
[----:B------:R-:W-:Y:S01]  /*4be30*/  STL.64 [R1+0x5a0], R24 ;  /* 0x0005a01801007387 */ /* 0x000fe20000100a00 */
[----:B------:R0:W-:Y:S03]  /*4be40*/  STL.64 [R1+0x5a8], R26 ;  /* 0x0005a81a01007387 */ /* 0x0001e60000100a00 */
[----:B0-----:R-:W3:Y:S01]  /*4be50*/  LDL.LU.64 R26, [R1+0x3d28] ;  /* 0x003d2800011a7983 */ /* 0x001ee20000300a00 */
[----:B------:R0:W-:Y:S03]  /*4be60*/  STL.64 [R1+0x3cc0], R22 ;  /* 0x003cc01601007387 */ /* 0x0001e60000100a00 */
[----:B0-----:R-:W4:Y:S01]  /*4be70*/  LDL.64 R22, [R1+0x18] ;  /* 0x0000180001167983 */ /* 0x001f220000100a00 */
[C---:B---3--:R-:W-:Y:S03]  /*4be80*/  HMMA.16816.F32.BF16 R12, R8.reuse, R26, R12 ;  /* 0x0000001a080c723c */ /* 0x048fe6000004180c */
[----:B----4-:R0:W-:Y:S01]  /*4be90*/  STL.64 [R1+0x3cd8], R22 ;  /* 0x003cd81601007387 */ /* 0x0101e20000100a00 */
[----:B------:R-:W3:Y:S02]  /*4bea0*/  LDL.LU R20, [R1+0x70] ;  /* 0x0000700001147983 */ /* 0x000ee40000300800 */
[----:B------:R-:W3:Y:S01]  /*4beb0*/  LDL.LU R21, [R1+0x74] ;  /* 0x0000740001157983 */ /* 0x000ee20000300800 */
[----:B0-----:R-:W3:Y:S01]  /*4bec0*/  LDL.LU R22, [R1+0x78] ;  /* 0x0000780001167983 */ /* 0x001ee20000300800 */
[----:B------:R-:W3:Y:S11]  /*4bed0*/  LDL.LU R23, [R1+0x7c] ;  /* 0x00007c0001177983 */ /* 0x000ef60000300800 */
[----:B------:R-:W-:Y:S05]  /*4bee0*/  @!UPT UIADD3 URZ, URZ, URZ, URZ ;  /* 0x0000003f3f3ff290 */ /* 0x000fea000fffe03f */
[----:B------:R-:W-:Y:S02]  /*4bef0*/  IMAD.MOV.U32 R2, RZ, RZ, R14 ;  /* 0x000000ffff027224 */ /* 0x000fe400078e000e */
[----:B------:R-:W-:Y:S02]  /*4bf00*/  STL.64 [R1+0x300], R12 ;  /* 0x0003000c01007387 */ /* 0x000fe40000100a00 */
[----:B------:R-:W-:Y:S02]  /*4bf10*/  IMAD.MOV.U32 R29, RZ, RZ, R15 ;  /* 0x000000ffff1d7224 */ /* 0x000fe400078e000f */
[----:B------:R-:W4:Y:S03]  /*4bf20*/  LDL.LU.64 R14, [R1+0x3d20] ;  /* 0x003d2000010e7983 */ /* 0x000f260000300a00 */
[----:B------:R-:W-:Y:S02]  /*4bf30*/  STL [R1+0x3a3c], R29 ;  /* 0x003a3c1d01007387 */ /* 0x000fe40000100800 */
[----:B------:R-:W-:Y:S01]  /*4bf40*/  STL [R1+0x3a38], R2 ;  /* 0x003a380201007387 */ /* 0x000fe20000100800 */
[C---:B----4-:R-:W-:Y:S11]  /*4bf50*/  HMMA.16816.F32.BF16 R4, R8.reuse, R14, R4 ;  /* 0x0000000e0804723c */ /* 0x050ff60000041804 */
[----:B------:R-:W-:Y:S11]  /*4bf60*/  @!UPT UIADD3 URZ, URZ, URZ, URZ ;  /* 0x0000003f3f3ff290 */ /* 0x000ff6000fffe03f */
[----:B------:R-:W-:Y:S01]  /*4bf70*/  @!UPT UIADD3 URZ, URZ, URZ, URZ ;  /* 0x0000003f3f3ff290 */ /* 0x000fe2000fffe03f */
[----:B------:R-:W-:Y:S01]  /*4bf80*/  STL.64 [R1+0x590], R4 ;  /* 0x0005900401007387 */ /* 0x000fe20000100a00 */
[----:B------:R0:W-:Y:S03]  /*4bf90*/  STL.64 [R1+0x598], R6 ;  /* 0x0005980601007387 */ /* 0x0001e60000100a00 */
[----:B0-----:R-:W2:Y:S02]  /*4bfa0*/  LDL.LU.64 R6, [R1+0x3d18] ;  /* 0x003d180001067983 */ /* 0x001ea40000300a00 */
        /* <DEDUP_REMOVED lines=9> */
[----:B--2---:R-:W-:Y:S01]  /*4c040*/  HMMA.16816.F32.BF16 R8, R8, R6, R16 ;  /* 0x000000060808723c */ /* 0x004fe20000041810 */
[----:B------:R-:W2:Y:S01]  /*4c050*/  LDL.LU.64 R18, [R1+0x3cf8] ;  /* 0x003cf80001127983 */ /* 0x000ea20000300a00 */
[----:B------:R-:W-:-:S02]  /*4c060*/  IMAD.MOV.U32 R24, RZ, RZ, R6 ;  /* 0x000000ffff187224 */ /* 0x000fc400078e0006 */
[----:B------:R-:W-:Y:S11]  /*4c070*/  IMAD.MOV.U32 R13, RZ, RZ, R7 ;  /* 0x000000ffff0d7224 */ /* 0x000ff600078e0007 */
[----:B------:R-:W-:Y:S08]  /*4c080*/  @!UPT UIADD3 URZ, URZ, URZ, URZ ;  /* 0x0000003f3f3ff290 */ /* 0x000ff0000fffe03f */
[----:B------:R0:W-:Y:S01]  /*4c090*/  STL.64 [R1+0x190], R8 ;  /* 0x0001900801007387 */ /* 0x0001e20000100a00 */
[----:B------:R1:W-:Y:S02]  /*4c0a0*/  STL.64 [R1+0x198], R10 ;  /* 0x0001980a01007387 */ /* 0x0003e40000100a00 */
[----:B------:R-:W2:Y:S02]  /*4c0b0*/  LDL.LU.64 R6, [R1+0x3cf0] ;  /* 0x003cf00001067983 */ /* 0x000ea40000300a00 */
[----:B------:R-:W2:Y:S01]  /*4c0c0*/  LDL.LU.64 R4, [R1+0x3ce8] ;  /* 0x003ce80001047983 */ /* 0x000ea20000300a00 */
[----:B0-----:R-:W2:Y:S01]  /*4c0d0*/  LDL.LU R8, [R1+0x80] ;  /* 0x0000800001087983 */ /* 0x001ea20000300800 */
[----:B------:R-:W2:Y:S02]  /*4c0e0*/  LDL.LU R9, [R1+0x84] ;  /* 0x0000840001097983 */ /* 0x000ea40000300800 */
[----:B-1----:R-:W2:Y:S02]  /*4c0f0*/  LDL.LU R10, [R1+0x88] ;  /* 0x00008800010a7983 */ /* 0x002ea40000300800 */
[----:B------:R-:W2:Y:S01]  /*4c100*/  LDL.LU R11, [R1+0x8c] ;  /* 0x00008c00010b7983 */ /* 0x000ea20000300800 */
[----:B------:R-:W-:Y:S01]  /*4c110*/  STL.64 [R1+0x3cb8], R14 ;  /* 0x003cb80e01007387 */ /* 0x000fe20000100a00 */
[----:B------:R0:W-:Y:S03]  /*4c120*/  STL.64 [R1+0x3cb0], R12 ;  /* 0x003cb00c01007387 */ /* 0x0001e60000100a00 */
[----:B0-----:R-:W4:Y:S01]  /*4c130*/  LDL.LU R12, [R1+0x290] ;  /* 0x00029000010c7983 */ /* 0x001f220000300800 */
[----:B------:R-:W4:Y:S02]  /*4c140*/  LDL.LU R13, [R1+0x294] ;  /* 0x00029400010d7983 */ /* 0x000f240000300800 */
[----:B------:R-:W4:Y:S02]  /*4c150*/  LDL.LU R14, [R1+0x298] ;  /* 0x00029800010e7983 */ /* 0x000f240000300800 */
[----:B------:R-:W4:Y:S01]  /*4c160*/  LDL.LU R15, [R1+0x29c] ;  /* 0x00029c00010f7983 */ /* 0x000f220000300800 */
[C---:B--2---:R-:W-:Y:S11]  /*4c170*/  HMMA.16816.F32.BF16 R8, R4.reuse, R18, R8 ;  /* 0x000000120408723c */ /* 0x044ff60000041808 */
[----:B------:R-:W-:Y:S11]  /*4c180*/  @!UPT UIADD3 URZ, URZ, URZ, URZ ;  /* 0x0000003f3f3ff290 */ /* 0x000ff6000fffe03f */
[----:B------:R-:W-:Y:S01]  /*4c190*/  @!UPT UIADD3 URZ, URZ, URZ, URZ ;  /* 0x0000003f3f3ff290 */ /* 0x000fe2000fffe03f */
[----:B------:R-:W-:Y:S01]  /*4c1a0*/  STL.64 [R1+0x180], R8 ;  /* 0x0001800801007387 */ /* 0x000fe20000100a00 */
[----:B------:R0:W-:Y:S02]  /*4c1b0*/  STL.64 [R1+0x188], R10 ;  /* 0x0001880a01007387 */ /* 0x0001e40000100a00 */
[----:B0-----:R-:W-:Y:S02]  /*4c1c0*/  IMAD.MOV.U32 R11, RZ, RZ, R18 ;  /* 0x000000ffff0b7224 */ /* 0x001fe400078e0012 */
[----:B------:R-:W-:Y:S02]  /*4c1d0*/  IMAD.MOV.U32 R10, RZ, RZ, R19 ;  /* 0x000000ffff0a7224 */ /* 0x000fe400078e0013 */
[----:B------:R-:W3:Y:S02]  /*4c1e0*/  LDL.LU.64 R18, [R1+0x3ce0] ;  /* 0x003ce00001127983 */ /* 0x000ee40000300a00 */
[----:B---3--:R-:W-:Y:S01]  /*4c1f0*/  HMMA.16816.F32.BF16 R20, R4, R18, R20 ;  /* 0x000000120414723c */ /* 0x008fe20000041814 */
[----:B------:R-:W-:-:S02]  /*4c200*/  IMAD.MOV.U32 R29, RZ, RZ, R18 ;  /* 0x000000ffff1d7224 */ /* 0x000fc400078e0012 */
        /* <DEDUP_REMOVED lines=10> */
[----:B------:R0:W-:Y:S01]  /*4c2b0*/  STL.64 [R1+0x160], R16 ;  /* 0x0001601001007387 */ /* 0x0001e20000100a00 */
[----:B------:R-:W-:Y:S02]  /*4c2c0*/  STL.64 [R1+0x168], R18 ;  /* 0x0001681201007387 */ /* 0x000fe40000100a00 */
[----:B0-----:R-:W-:Y:S02]  /*4c2d0*/  IMAD.MOV.U32 R17, RZ, RZ, R22 ;  /* 0x000000ffff117224 */ /* 0x001fe400078e0016 */
[----:B------:R-:W-:Y:S02]  /*4c2e0*/  IMAD.MOV.U32 R16, RZ, RZ, R23 ;  /* 0x000000ffff107224 */ /* 0x000fe400078e0017 */
[----:B------:R-:W4:Y:S02]  /*4c2f0*/  LDL.LU.64 R22, [R1+0x3cc0] ;  /* 0x003cc00001167983 */ /* 0x000f240000300a00 */
[----:B----4-:R-:W-:Y:S01]  /*4c300*/  HMMA.16816.F32.BF16 R12, R4, R22, R12 ;  /* 0x00000016040c723c */ /* 0x010fe2000004180c */
[----:B------:R-:W-:-:S02]  /*4c310*/  IMAD.MOV.U32 R9, RZ, RZ, R22 ;  /* 0x000000ffff097224 */ /* 0x000fc400078e0016 */
[----:B------:R-:W-:Y:S02]  /*4c320*/  IMAD.MOV.U32 R8, RZ, RZ, R23 ;  /* 0x000000ffff087224 */ /* 0x000fe400078e0017 */
[----:B------:R-:W0:Y:S11]  /*4c330*/  LDSM.16.MT88.4 R20, [R3+0x6180] ;  /* 0x006180000314783b */ /* 0x000e360000004200 */
[----:B------:R-:W-:Y:S07]  /*4c340*/  @!UPT UIADD3 URZ, URZ, URZ, URZ ;  /* 0x0000003f3f3ff290 */ /* 0x000fee000fffe03f */
[----:B------:R-:W-:Y:S01]  /*4c350*/  STL.64 [R1+0x150], R12 ;  /* 0x0001500c01007387 */ /* 0x000fe20000100a00 */
[----:B------:R1:W-:Y:S03]  /*4c360*/  STL.64 [R1+0x158], R14 ;  /* 0x0001580e01007387 */ /* 0x0003e60000100a00 */
[----:B-1----:R-:W2:Y:S01]  /*4c370*/  LDL.LU.64 R14, [R1+0x3cb8] ;  /* 0x003cb800010e7983 */ /* 0x002ea20000300a00 */
[----:B------:R-:W3:Y:S03]  /*4c380*/  LDL.LU.64 R12, [R1+0x3cb0] ;  /* 0x003cb000010c7983 */ /* 0x000ee60000300a00 */
[----:B0-----:R-:W-:Y:S01]  /*4c390*/  STL.64 [R1+0x3c88], R22 ;  /* 0x003c881601007387 */ /* 0x001fe20000100a00 */
[----:B------:R0:W-:Y:S03]  /*4c3a0*/  STL.64 [R1+0x3c80], R20 ;  /* 0x003c801401007387 */ /* 0x0001e60000100a00 */
[----:B0-----:R-:W4:Y:S01]  /*4c3b0*/  LDL.LU R20, [R1+0x350] ;  /* 0x0003500001147983 */ /* 0x001f220000300800 */
[----:B------:R-:W4:Y:S02]  /*4c3c0*/  LDL.LU R21, [R1+0x354] ;  /* 0x0003540001157983 */ /* 0x000f240000300800 */
[----:B------:R-:W4:Y:S02]  /*4c3d0*/  LDL.LU R22, [R1+0x358] ;  /* 0x0003580001167983 */ /* 0x000f240000300800 */
[----:B------:R-:W4:Y:S01]  /*4c3e0*/  LDL.LU R23, [R1+0x35c] ;  /* 0x00035c0001177983 */ /* 0x000f220000300800 */
[----:B------:R0:W-:Y:S01]  /*4c3f0*/  STL.64 [R1+0x3c38], R26 ;  /* 0x003c381a01007387 */ /* 0x0001e20000100a00 */
[----:B----4-:R-:W-:Y:S07]  /*4c400*/  HMMA.16816.F32.BF16 R20, R4, R26, R20 ;  /* 0x0000001a0414723c */ /* 0x010fee0000041814 */
[----:B0-----:R-:W-:-:S02]  /*4c410*/  IMAD.MOV.U32 R26, RZ, RZ, R17 ;  /* 0x000000ffff1a7224 */ /* 0x001fc400078e0011 */
[----:B------:R-:W-:Y:S02]  /*4c420*/  IMAD.MOV.U32 R27, RZ, RZ, R16 ;  /* 0x000000ffff1b7224 */ /* 0x000fe400078e0010 */
[----:B------:R-:W0:Y:S11]  /*4c430*/  LDSM.16.MT88.4 R16, [R0+0x6000] ;  /* 0x006000000010783b */ /* 0x000e360000004200 */
[----:B------:R-:W-:Y:S01]  /*4c440*/  @!UPT UIADD3 URZ, URZ, URZ, URZ ;  /* 0x0000003f3f3ff290 */ /* 0x000fe2000fffe03f */
[----:B------:R-:W-:Y:S01]  /*4c450*/  STL.64 [R1+0x140], R20 ;  /* 0x0001401401007387 */ /* 0x000fe20000100a00 */
[----:B------:R-:W-:Y:S02]  /*4c460*/  STL.64 [R1+0x148], R22 ;  /* 0x0001481601007387 */ /* 0x000fe40000100a00 */
[----:B------:R1:W-:Y:S02]  /*4c470*/  STL.64 [R1+0x3c50], R26 ;  /* 0x003c501a01007387 */ /* 0x0003e40000100a00 */
[----:B-1----:R-:W-:Y:S02]  /*4c480*/  IMAD.MOV.U32 R26, RZ, RZ, R29 ;  /* 0x000000ffff1a7224 */ /* 0x002fe400078e001d */
[----:B------:R-:W-:Y:S02]  /*4c490*/  IMAD.MOV.U32 R27, RZ, RZ, R25 ;  /* 0x000000ffff1b7224 */ /* 0x000fe400078e0019 */
[----:B------:R-:W-:Y:S02]  /*4c4a0*/  IMAD.MOV.U32 R22, RZ, RZ, R24 ;  /* 0x000000ffff167224 */ /* 0x000fe400078e0018 */
[----:B---3--:R-:W-:Y:S01]  /*4c4b0*/  IMAD.MOV.U32 R23, RZ, RZ, R13 ;  /* 0x000000ffff177224 */ /* 0x008fe200078e000d */
[----:B0-----:R-:W-:Y:S01]  /*4c4c0*/  STL.64 [R1+0x3c18], R18 ;  /* 0x003c181201007387 */ /* 0x001fe20000100a00 */
[----:B------:R0:W-:Y:S03]  /*4c4d0*/  STL.64 [R1+0x3c10], R16 ;  /* 0x003c101001007387 */ /* 0x0001e60000100a00 */
[----:B0-----:R-:W3:Y:S01]  /*4c4e0*/  LDL.LU R16, [R1+0x4b0] ;  /* 0x0004b00001107983 */ /* 0x001ee20000300800 */
[----:B------:R-:W3:Y:S02]  /*4c4f0*/  LDL.LU R17, [R1+0x4b4] ;  /* 0x0004b40001117983 */ /* 0x000ee40000300800 */
[----:B------:R-:W4:Y:S02]  /*4c500*/  LDL.LU R18, [R1+0x4b8] ;  /* 0x0004b80001127983 */ /* 0x000f240000300800 */
[----:B------:R-:W4:Y:S01]  /*4c510*/  LDL.LU R19, [R1+0x4bc] ;  /* 0x0004bc0001137983 */ /* 0x000f220000300800 */
[----:B------:R0:W-:Y:S02]  /*4c520*/  STL.64 [R1+0x3c68], R26 ;  /* 0x003c681a01007387 */ /* 0x0001e40000100a00 */
[----:B0-----:R-:W-:-:S02]  /*4c530*/  IMAD.MOV.U32 R26, RZ, RZ, R11 ;  /* 0x000000ffff1a7224 */ /* 0x001fc400078e000b */
[----:B------:R-:W-:-:S05]  /*4c540*/  IMAD.MOV.U32 R27, RZ, RZ, R10 ;  /* 0x000000ffff1b7224 */ /* 0x000fca00078e000a */
[----:B------:R-:W-:Y:S01]  /*4c550*/  STL.64 [R1+0x3c90], R26 ;  /* 0x003c901a01007387 */ /* 0x000fe20000100a00 */
[----:B------:R0:W-:Y:S02]  /*4c560*/  STL.64 [R1+0x3ca8], R22 ;  /* 0x003ca81601007387 */ /* 0x0001e40000100a00 */
[----:B------:R-:W2:Y:S02]  /*4c570*/  LDL.LU R20, [R1+0x380] ;  /* 0x0003800001147983 */ /* 0x000ea40000300800 */
[----:B------:R-:W2:Y:S01]  /*4c580*/  LDL.LU R21, [R1+0x384] ;  /* 0x0003840001157983 */ /* 0x000ea20000300800 */
[----:B0-----:R-:W2:Y:S01]  /*4c590*/  LDL.LU R22, [R1+0x388] ;  /* 0x0003880001167983 */ /* 0x001ea20000300800 */
[----:B------:R-:W2:Y:S02]  /*4c5a0*/  LDL.LU R23, [R1+0x38c] ;  /* 0x00038c0001177983 */ /* 0x000ea40000300800 */
[----:B------:R-:W2:Y:S02]  /*4c5b0*/  LDL.LU R24, [R1+0x3c0] ;  /* 0x0003c00001187983 */ /* 0x000ea40000300800 */
[----:B------:R-:W2:Y:S01]  /*4c5c0*/  LDL.LU R25, [R1+0x3c4] ;  /* 0x0003c40001197983 */ /* 0x000ea20000300800 */
[----:B------:R-:W2:Y:S01]  /*4c5d0*/  LDL.LU R26, [R1+0x3c8] ;  /* 0x0003c800011a7983 */ /* 0x000ea20000300800 */
[----:B------:R-:W2:Y:S03]  /*4c5e0*/  LDL.LU R27, [R1+0x3cc] ;  /* 0x0003cc00011b7983 */ /* 0x000ea60000300800 */
        /* <DEDUP_REMOVED lines=8> */
[----:B0-----:R-:W3:Y:S01]  /*4c670*/  LDL.LU R16, [R1+0x400] ;  /* 0x0004000001107983 */ /* 0x001ee20000300800 */
[----:B------:R-:W3:Y:S02]  /*4c680*/  LDL.LU R17, [R1+0x404] ;  /* 0x0004040001117983 */ /* 0x000ee40000300800 */
[----:B------:R-:W4:Y:S02]  /*4c690*/  LDL.LU R18, [R1+0x408] ;  /* 0x0004080001127983 */ /* 0x000f240000300800 */
[----:B------:R-:W4:Y:S01]  /*4c6a0*/  LDL.LU R19, [R1+0x40c] ;  /* 0x00040c0001137983 */ /* 0x000f220000300800 */
[----:B------:R-:W-:Y:S01]  /*4c6b0*/  HMMA.16816.F32.BF16 R20, R4, R14, R20 ;  /* 0x0000000e0414723c */ /* 0x000fe20000041814 */
[----:B----4-:R-:W-:Y:S01]  /*4c6c0*/  STL.64 [R1+0x3c60], R18 ;  /* 0x003c601201007387 */ /* 0x010fe20000100a00 */
[----:B---3--:R0:W-:Y:S03]  /*4c6d0*/  STL.64 [R1+0x3c58], R16 ;  /* 0x003c581001007387 */ /* 0x0081e60000100a00 */
[----:B0-----:R-:W3:Y:S01]  /*4c6e0*/  LDL.LU R16, [R1+0x3f0] ;  /* 0x0003f00001107983 */ /* 0x001ee20000300800 */
[----:B------:R-:W3:Y:S02]  /*4c6f0*/  LDL.LU R17, [R1+0x3f4] ;  /* 0x0003f40001117983 */ /* 0x000ee40000300800 */
[----:B------:R-:W4:Y:S02]  /*4c700*/  LDL.LU R18, [R1+0x3f8] ;  /* 0x0003f80001127983 */ /* 0x000f240000300800 */
[----:B------:R-:W4:Y:S02]  /*4c710*/  LDL.LU R19, [R1+0x3fc] ;  /* 0x0003fc0001137983 */ /* 0x000f240000300800 */
[----:B------:R-:W-:-:S02]  /*4c720*/  IMAD.MOV.U32 R11, RZ, RZ, R2 ;  /* 0x000000ffff0b7224 */ /* 0x000fc400078e0002 */
[----:B------:R-:W-:Y:S02]  /*4c730*/  IMAD.MOV.U32 R10, RZ, RZ, R12 ;  /* 0x000000ffff0a7224 */ /* 0x000fe400078e000c */
[----:B------:R-:W-:Y:S01]  /*4c740*/  IMAD.MOV.U32 R2, RZ, RZ, R15 ;  /* 0x000000ffff027224 */ /* 0x000fe200078e000f */
[----:B----4-:R-:W-:Y:S01]  /*4c750*/  STL.64 [R1+0x3c78], R18 ;  /* 0x003c781201007387 */ /* 0x010fe20000100a00 */
[----:B---3--:R0:W-:Y:S03]  /*4c760*/  STL.64 [R1+0x3c70], R16 ;  /* 0x003c701001007387 */ /* 0x0081e60000100a00 */
[----:B0-----:R-:W3:Y:S01]  /*4c770*/  LDL.LU R16, [R1+0x3e0] ;  /* 0x0003e00001107983 */ /* 0x001ee20000300800 */
[----:B------:R-:W3:Y:S02]  /*4c780*/  LDL.LU R17, [R1+0x3e4] ;  /* 0x0003e40001117983 */ /* 0x000ee40000300800 */
[----:B------:R-:W3:Y:S02]  /*4c790*/  LDL.LU R18, [R1+0x3e8] ;  /* 0x0003e80001127983 */ /* 0x000ee40000300800 */
[----:B------:R-:W3:Y:S01]  /*4c7a0*/  LDL.LU R19, [R1+0x3ec] ;  /* 0x0003ec0001137983 */ /* 0x000ee20000300800 */
[----:B------:R0:W-:Y:S02]  /*4c7b0*/  STL.64 [R1+0x130], R20 ;  /* 0x0001301401007387 */ /* 0x0001e40000100a00 */
[----:B0-----:R-:W-:-:S02]  /*4c7c0*/  IMAD.MOV.U32 R20, RZ, RZ, R14 ;  /* 0x000000ffff147224 */ /* 0x001fc400078e000e */
[----:B------:R-:W0:Y:S04]  /*4c7d0*/  LDSM.16.MT88.4 R12, [R0+0x6080] ;  /* 0x00608000000c783b */ /* 0x000e280000004200 */
[----:B------:R1:W-:Y:S04]  /*4c7e0*/  STL.64 [R1+0x138], R22 ;  /* 0x0001381601007387 */ /* 0x0003e80000100a00 */
[----:B-1----:R-:W4:Y:S04]  /*4c7f0*/  LDL.LU.64 R22, [R1+0x3ca8] ;  /* 0x003ca80001167983 */ /* 0x002f280000300a00 */
[----:B0-----:R0:W-:Y:S01]  /*4c800*/  STL.64 [R1+0x3ba8], R14 ;  /* 0x003ba80e01007387 */ /* 0x0011e20000100a00 */
[----:B------:R-:W-:Y:S02]  /*4c810*/  STL.64 [R1+0x3ba0], R12 ;  /* 0x003ba00c01007387 */ /* 0x000fe40000100a00 */
[----:B0-----:R-:W-:-:S02]  /*4c820*/  IMAD.MOV.U32 R14, RZ, RZ, R9 ;  /* 0x000000ffff0e7224 */ /* 0x001fc400078e0009 */
[----:B------:R-:W-:Y:S02]  /*4c830*/  IMAD.MOV.U32 R15, RZ, RZ, R8 ;  /* 0x000000ffff0f7224 */ /* 0x000fe400078e0008 */
[C---:B--2---:R-:W-:Y:S01]  /*4c840*/  HMMA.16816.F32.BF16 R8, R4.reuse, R10, R24 ;  /* 0x0000000a0408723c */ /* 0x044fe20000041818 */
[----:B------:R-:W4:Y:S01]  /*4c850*/  LDL.LU.64 R26, [R1+0x3ca0] ;  /* 0x003ca000011a7983 */ /* 0x000f220000300a00 */
[----:B------:R-:W4:Y:S11]  /*4c860*/  LDL.LU.64 R24, [R1+0x3c98] ;  /* 0x003c980001187983 */ /* 0x000f360000300a00 */
[----:B------:R-:W-:Y:S10]  /*4c870*/  @!UPT UIADD3 URZ, URZ, URZ, URZ ;  /* 0x0000003f3f3ff290 */ /* 0x000ff4000fffe03f */
[----:B------:R-:W-:Y:S01]  /*4c880*/  STL.64 [R1+0x120], R8 ;  /* 0x0001200801007387 */ /* 0x000fe20000100a00 */
[----:B------:R-:W-:Y:S02]  /*4c890*/  STL.64 [R1+0x128], R10 ;  /* 0x0001280a01007387 */ /* 0x000fe40000100a00 */
[----:B------:R-:W0:Y:S02]  /*4c8a0*/  LDSM.16.MT88.4 R8, [R0+0x6100] ;  /* 0x006100000008783b */ /* 0x000e240000004200 */
[----:B0-----:R0:W-:Y:S02]  /*4c8b0*/  STL.64 [R1+0x3b10], R10 ;  /* 0x003b100a01007387 */ /* 0x0011e40000100a00 */
[----:B------:R-:W-:Y:S02]  /*4c8c0*/  STL.64 [R1+0x3b08], R8 ;  /* 0x003b080801007387 */ /* 0x000fe40000100a00 */
[----:B0-----:R-:W-:Y:S01]  /*4c8d0*/  IMAD.MOV.U32 R10, RZ, RZ, R20 ;  /* 0x000000ffff0a7224 */ /* 0x001fe200078e0014 */
[----:B----4-:R-:W-:Y:S01]  /*4c8e0*/  HMMA.16816.F32.BF16 R4, R4, R22, R24 ;  /* 0x000000160404723c */ /* 0x010fe20000041818 */
[----:B------:R-:W3:Y:S01]  /*4c8f0*/  LDL.LU.64 R26, [R1+0x3c90] ;  /* 0x003c9000011a7983 */ /* 0x000ee20000300a00 */
[----:B------:R-:W3:Y:S02]  /*4c900*/  LDL.LU.64 R22, [R1+0x3c88] ;  /* 0x003c880001167983 */ /* 0x000ee40000300a00 */
[----:B------:R-:W3:Y:S11]  /*4c910*/  LDL.LU.64 R20, [R1+0x3c80] ;  /* 0x003c800001147983 */ /* 0x000ef60000300a00 */
[----:B------:R-:W-:Y:S08]  /*4c920*/  @!UPT UIADD3 URZ, URZ, URZ, URZ ;  /* 0x0000003f3f3ff290 */ /* 0x000ff0000fffe03f */
[----:B------:R-:W-:Y:S01]  /*4c930*/  STL.64 [R1+0x110], R4 ;  /* 0x0001100401007387 */ /* 0x000fe20000100a00 */
[----:B------:R-:W-:Y:S02]  /*4c940*/  STL.64 [R1+0x118], R6 ;  /* 0x0001180601007387 */ /* 0x000fe40000100a00 */
[----:B------:R-:W0:Y:S02]  /*4c950*/  LDSM.16.MT88.4 R4, [R0+0x6180] ;  /* 0x006180000004783b */ /* 0x000e240000004200 */
[----:B0-----:R0:W-:Y:S02]  /*4c960*/  STL.64 [R1+0x3aa8], R6 ;  /* 0x003aa80601007387 */ /* 0x0011e40000100a00 */
[----:B------:R1:W-:Y:S02]  /*4c970*/  STL.64 [R1+0x3aa0], R4 ;  /* 0x003aa00401007387 */ /* 0x0003e40000100a00 */
[----:B0-----:R-:W2:Y:S01]  /*4c980*/  LDL.LU.64 R6, [R1+0x68] ;  /* 0x0000680001067983 */ /* 0x001ea20000300a00 */
[C---:B---3--:R-:W-:Y:S03]  /*4c990*/  HMMA.16816.F32.BF16 R24, R20.reuse, R26, R16 ;  /* 0x0000001a1418723c */ /* 0x048fe60000041810 */
[----:B--2---:R0:W-:Y:S01]  /*4c9a0*/  STL.64 [R1+0x3c20], R6 ;  /* 0x003c200601007387 */ /* 0x0041e20000100a00 */
[----:B-1----:R-:W2:Y:S02]  /*4c9b0*/  LDL.LU R4, [R1+0x420] ;  /* 0x0004200001047983 */ /* 0x002ea40000300800 */
[----:B------:R-:W2:Y:S01]  /*4c9c0*/  LDL.LU R5, [R1+0x424] ;  /* 0x0004240001057983 */ /* 0x000ea20000300800 */
[----:B0-----:R-:W2:Y:S01]  /*4c9d0*/  LDL.LU R6, [R1+0x428] ;  /* 0x0004280001067983 */ /* 0x001ea20000300800 */
[----:B------:R-:W2:Y:S02]  /*4c9e0*/  LDL.LU R7, [R1+0x42c] ;  /* 0x00042c0001077983 */ /* 0x000ea40000300800 */
[----:B------:R-:W-:Y:S02]  /*4c9f0*/  STL [R1+0x3a40], R0 ;  /* 0x003a400001007387 */ /* 0x000fe40000100800 */
[----:B------:R-:W3:Y:S01]  /*4ca00*/  LDL.LU.64 R18, [R1+0x3c78] ;  /* 0x003c780001127983 */ /* 0x000ee20000300a00 */
[----:B------:R-:W3:Y:S10]  /*4ca10*/  LDL.LU.64 R16, [R1+0x3c70] ;  /* 0x003c700001107983 */ /* 0x000ef40000300a00 */
[----:B------:R-:W-:Y:S02]  /*4ca20*/  STL.64 [R1+0x100], R24 ;  /* 0x0001001801007387 */ /* 0x000fe40000100a00 */
[----:B------:R0:W-:Y:S02]  /*4ca30*/  STL.64 [R1+0x108], R26 ;  /* 0x0001081a01007387 */ /* 0x0001e40000100a00 */
[----:B0-----:R-:W3:Y:S02]  /*4ca40*/  LDL.LU.64 R26, [R1+0x3c68] ;  /* 0x003c6800011a7983 */ /* 0x001ee40000300a00 */
[C---:B---3--:R-:W-:Y:S02]  /*4ca50*/  HMMA.16816.F32.BF16 R24, R20.reuse, R26, R16 ;  /* 0x0000001a1418723c */ /* 0x048fe40000041810 */
[----:B------:R-:W3:Y:S01]  /*4ca60*/  LDL.LU.64 R18, [R1+0x3c60] ;  /* 0x003c600001127983 */ /* 0x000ee20000300a00 */
[----:B------:R-:W3:Y:S11]  /*4ca70*/  LDL.LU.64 R16, [R1+0x3c58] ;  /* 0x003c580001107983 */ /* 0x000ef60000300a00 */
[----:B------:R-:W-:Y:S09]  /*4ca80*/  @!UPT UIADD3 URZ, URZ, URZ, URZ ;  /* 0x0000003f3f3ff290 */ /* 0x000ff2000fffe03f */
[----:B------:R-:W-:Y:S01]  /*4ca90*/  STL.64 [R1+0xf0], R24 ;  /* 0x0000f01801007387 */ /* 0x000fe20000100a00 */
[----:B------:R0:W-:Y:S03]  /*4caa0*/  STL.64 [R1+0xf8], R26 ;  /* 0x0000f81a01007387 */ /* 0x0001e60000100a00 */
[----:B0-----:R-:W3:Y:S02]  /*4cab0*/  LDL.LU.64 R26, [R1+0x3c50] ;  /* 0x003c5000011a7983 */ /* 0x001ee40000300a00 */
[C---:B---3--:R-:W-:Y:S02]  /*4cac0*/  HMMA.16816.F32.BF16 R24, R20.reuse, R26, R16 ;  /* 0x0000001a1418723c */ /* 0x048fe40000041810 */
[----:B------:R-:W3:Y:S01]  /*4cad0*/  LDL.LU.64 R18, [R1+0x3c48] ;  /* 0x003c480001127983 */ /* 0x000ee20000300a00 */
[----:B------:R-:W3:Y:S11]  /*4cae0*/  LDL.LU.64 R16, [R1+0x3c40] ;  /* 0x003c400001107983 */ /* 0x000ef60000300a00 */
[----:B------:R-:W-:Y:S09]  /*4caf0*/  @!UPT UIADD3 URZ, URZ, URZ, URZ ;  /* 0x0000003f3f3ff290 */ /* 0x000ff2000fffe03f */
[----:B------:R-:W-:Y:S01]  /*4cb00*/  STL.64 [R1+0x3f0], R24 ;  /* 0x0003f01801007387 */ /* 0x000fe20000100a00 */
[----:B------:R0:W-:Y:S03]  /*4cb10*/  STL.64 [R1+0x3f8], R26 ;  /* 0x0003f81a01007387 */ /* 0x0001e60000100a00 */
[----:B0-----:R-:W3:Y:S01]  /*4cb20*/  LDL.LU.64 R26, [R1+0x3c38] ;  /* 0x003c3800011a7983 */ /* 0x001ee20000300a00 */
[C---:B--2---:R-:W-:Y:S08]  /*4cb30*/  HMMA.16816.F32.BF16 R12, R20.reuse, R14, R4 ;  /* 0x0000000e140c723c */ /* 0x044ff00000041804 */
[----:B---3--:R-:W-:Y:S01]  /*4cb40*/  HMMA.16816.F32.BF16 R4, R20, R26, R16 ;  /* 0x0000001a1404723c */ /* 0x008fe20000041810 */
[----:B------:R-:W2:Y:S11]  /*4cb50*/  LDL.LU R16, [R1+0x460] ;  /* 0x0004600001107983 */ /* 0x000eb60000300800 */
[----:B------:R-:W-:Y:S03]  /*4cb60*/  @!UPT UIADD3 URZ, URZ, URZ, URZ ;  /* 0x0000003f3f3ff290 */ /* 0x000fe6000fffe03f */
[----:B------:R-:W-:Y:S02]  /*4cb70*/  STL.64 [R1+0x400], R12 ;  /* 0x0004000c01007387 */ /* 0x000fe40000100a00 */
[----:B------:R-:W-:Y:S06]  /*4cb80*/  STL.64 [R1+0x408], R14 ;  /* 0x0004080e01007387 */ /* 0x000fec0000100a00 */
        /* <DEDUP_REMOVED lines=11> */
[----:B------:R-:W3:Y:S01]  /*4cc40*/  LDL.LU R12, [R1+0x470] ;  /* 0x00047000010c7983 */ /* 0x000ee20000300800 */
[----:B------:R-:W3:Y:S02]  /*4cc50*/  LDL.LU R13, [R1+0x474] ;  /* 0x00047400010d7983 */ /* 0x000ee40000300800 */
[----:B------:R-:W3:Y:S02]  /*4cc60*/  LDL.LU R14, [R1+0x478] ;  /* 0x00047800010e7983 */ /* 0x000ee40000300800 */
[----:B------:R-:W3:Y:S01]  /*4cc70*/  LDL.LU R15, [R1+0x47c] ;  /* 0x00047c00010f7983 */ /* 0x000ee20000300800 */
[----:B------:R-:W3:Y:S01]  /*4cc80*/  LDL.64 R6, [R1+0x48] ;  /* 0x0000480001067983 */ /* 0x000ee20000100a00 */
[----:B------:R0:W-:Y:S03]  /*4cc90*/  STL.64 [R1+0x3bc0], R26 ;  /* 0x003bc01a01007387 */ /* 0x0001e60000100a00 */
[----:B0-----:R-:W4:Y:S04]  /*4cca0*/  LDL.LU.64 R26, [R1+0x8] ;  /* 0x00000800011a7983 */ /* 0x001f280000300a00 */
[----:B----4-:R0:W-:Y:S04]  /*4ccb0*/  STL.64 [R1+0x3bd8], R26 ;  /* 0x003bd81a01007387 */ /* 0x0101e80000100a00 */
[----:B0-----:R-:W4:Y:S01]  /*4ccc0*/  LDL.LU.64 R26, [R1+0x18] ;  /* 0x00001800011a7983 */ /* 0x001f220000300a00 */
[----:B------:R-:W-:-:S07]  /*4ccd0*/  IMAD.MOV.U32 R11, RZ, RZ, R2 ;  /* 0x000000ffff0b7224 */ /* 0x000fce00078e0002 */
[C---:B--2---:R-:W-:Y:S01]  /*4cce0*/  HMMA.16816.F32.BF16 R16, R20.reuse, R10, R16 ;  /* 0x0000000a1410723c */ /* 0x044fe20000041810 */
[----:B----4-:R0:W-:Y:S04]  /*4ccf0*/  STL.64 [R1+0x3bf0], R26 ;  /* 0x003bf01a01007387 */ /* 0x0101e80000100a00 */
[----:B0-----:R-:W2:Y:S04]  /*4cd00*/  LDL.64 R26, [R1+0x28] ;  /* 0x00002800011a7983 */ /* 0x001ea80000100a00 */
[----:B--2---:R0:W-:Y:S04]  /*4cd10*/  STL.64 [R1+0x3c08], R26 ;  /* 0x003c081a01007387 */ /* 0x0041e80000100a00 */
[----:B0-----:R-:W2:Y:S10]  /*4cd20*/  LDL.64 R26, [R1+0x58] ;  /* 0x00005800011a7983 */ /* 0x001eb40000100a00 */
[----:B------:R-:W-:Y:S02]  /*4cd30*/  STL.64 [R1+0x440], R16 ;  /* 0x0004401001007387 */ /* 0x000fe40000100a00 */
[----:B------:R0:W-:Y:S02]  /*4cd40*/  STL.64 [R1+0x448], R18 ;  /* 0x0004481201007387 */ /* 0x0001e40000100a00 */
[----:B0-----:R-:W4:Y:S01]  /*4cd50*/  LDL.LU.64 R18, [R1+0x3c30] ;  /* 0x003c300001127983 */ /* 0x001f220000300a00 */
[----:B------:R-:W4:Y:S02]  /*4cd60*/  LDL.LU.64 R16, [R1+0x3c28] ;  /* 0x003c280001107983 */ /* 0x000f240000300a00 */
[----:B------:R0:W-:Y:S02]  /*4cd70*/  STL.64 [R1+0x3bb8], R10 ;  /* 0x003bb80a01007387 */ /* 0x0001e40000100a00 */
[----:B------:R-:W2:Y:S01]  /*4cd80*/  LDL.LU R8, [R1+0x430] ;  /* 0x0004300001087983 */ /* 0x000ea20000300800 */
[----:B------:R-:W2:Y:S04]  /*4cd90*/  LDL.LU R9, [R1+0x434] ;  /* 0x0004340001097983 */ /* 0x000ea80000300800 */
        /* <DEDUP_REMOVED lines=21> */
[----:B------:R-:W-:Y:S01]  /*4cef0*/  STL.64 [R1+0x470], R12 ;  /* 0x0004700c01007387 */ /* 0x000fe20000100a00 */
[----:B------:R0:W-:Y:S02]  /*4cf00*/  STL.64 [R1+0x478], R14 ;  /* 0x0004780e01007387 */ /* 0x0001e40000100a00 */
[----:B0-----:R-:W-:-:S02]  /*4cf10*/  IMAD.MOV.U32 R15, RZ, RZ, R6 ;  /* 0x000000ffff0f7224 */ /* 0x001fc400078e0006 */
[----:B------:R-:W-:Y:S02]  /*4cf20*/  IMAD.MOV.U32 R14, RZ, RZ, R7 ;  /* 0x000000ffff0e7224 */ /* 0x000fe400078e0007 */
[----:B------:R-:W4:Y:S02]  /*4cf30*/  LDL.LU.64 R6, [R1+0x3c20] ;  /* 0x003c200001067983 */ /* 0x000f240000300a00 */
[----:B----4-:R-:W-:Y:S02]  /*4cf40*/  HMMA.16816.F32.BF16 R20, R20, R6, R16 ;  /* 0x000000061414723c */ /* 0x010fe40000041810 */
[----:B------:R-:W3:Y:S01]  /*4cf50*/  LDL.LU.64 R18, [R1+0x3c18] ;  /* 0x003c180001127983 */ /* 0x000ee20000300a00 */
[----:B------:R-:W3:Y:S11]  /*4cf60*/  LDL.LU.64 R16, [R1+0x3c10] ;  /* 0x003c100001107983 */ /* 0x000ef60000300a00 */
[----:B------:R-:W-:Y:S09]  /*4cf70*/  @!UPT UIADD3 URZ, URZ, URZ, URZ ;  /* 0x0000003f3f3ff290 */ /* 0x000ff2000fffe03f */
[----:B------:R0:W-:Y:S01]  /*4cf80*/  STL.64 [R1+0x460], R20 ;  /* 0x0004601401007387 */ /* 0x0001e20000100a00 */
[----:B------:R1:W-:Y:S03]  /*4cf90*/  STL.64 [R1+0x468], R22 ;  /* 0x0004681601007387 */ /* 0x0003e60000100a00 */
[----:B0-----:R-:W3:Y:S01]  /*4cfa0*/  LDL.LU R20, [R1+0x490] ;  /* 0x0004900001147983 */ /* 0x001ee20000300800 */
[----:B------:R-:W3:Y:S02]  /*4cfb0*/  LDL.LU R21, [R1+0x494] ;  /* 0x0004940001157983 */ /* 0x000ee40000300800 */
[----:B-1----:R-:W3:Y:S02]  /*4cfc0*/  LDL.LU R22, [R1+0x498] ;  /* 0x0004980001167983 */ /* 0x002ee40000300800 */
[----:B------:R-:W3:Y:S02]  /*4cfd0*/  LDL.LU R23, [R1+0x49c] ;  /* 0x00049c0001177983 */ /* 0x000ee40000300800 */
[C---:B---3--:R-:W-:Y:S11]  /*4cfe0*/  HMMA.16816.F32.BF16 R20, R16.reuse, R26, R20 ;  /* 0x0000001a1014723c */ /* 0x048ff60000041814 */
[----:B------:R-:W-:Y:S11]  /*4cff0*/  @!UPT UIADD3 URZ, URZ, URZ, URZ ;  /* 0x0000003f3f3ff290 */ /* 0x000ff6000fffe03f */
[----:B------:R-:W-:Y:S01]  /*4d000*/  @!UPT UIADD3 URZ, URZ, URZ, URZ ;  /* 0x0000003f3f3ff290 */ /* 0x000fe2000fffe03f */
[----:B------:R0:W-:Y:S01]  /*4d010*/  STL.64 [R1+0x490], R20 ;  /* 0x0004901401007387 */ /* 0x0001e20000100a00 */
[----:B------:R-:W-:Y:S02]  /*4d020*/  STL.64 [R1+0x498], R22 ;  /* 0x0004981601007387 */ /* 0x000fe40000100a00 */
[----:B0-----:R-:W-:Y:S02]  /*4d030*/  IMAD.MOV.U32 R21, RZ, RZ, R26 ;  /* 0x000000ffff157224 */ /* 0x001fe400078e001a */
[----:B------:R-:W-:Y:S02]  /*4d040*/  IMAD.MOV.U32 R20, RZ, RZ, R27 ;  /* 0x000000ffff147224 */ /* 0x000fe400078e001b */
[----:B------:R-:W2:Y:S03]  /*4d050*/  LDL.LU.64 R26, [R1+0x3c08] ;  /* 0x003c0800011a7983 */ /* 0x000ea60000300a00 */
[----:B------:R0:W-:Y:S02]  /*4d060*/  STL.64 [R1+0x3bb0], R20 ;  /* 0x003bb01401007387 */ /* 0x0001e40000100a00 */
[----:B0-----:R-:W3:Y:S01]  /*4d070*/  LDL.LU R20, [R1+0x410] ;  /* 0x0004100001147983 */ /* 0x001ee20000300800 */
[----:B------:R-:W3:Y:S02]  /*4d080*/  LDL.LU R21, [R1+0x414] ;  /* 0x0004140001157983 */ /* 0x000ee40000300800 */
[----:B------:R-:W3:Y:S02]  /*4d090*/  LDL.LU R22, [R1+0x418] ;  /* 0x0004180001167983 */ /* 0x000ee40000300800 */
[----:B------:R-:W3:Y:S01]  /*4d0a0*/  LDL.LU R23, [R1+0x41c] ;  /* 0x00041c0001177983 */ /* 0x000ee20000300800 */
[----:B--2---:R-:W-:Y:S01]  /*4d0b0*/  HMMA.16816.F32.BF16 R8, R16, R26, R8 ;  /* 0x0000001a1008723c */ /* 0x004fe20000041808 */
        /* <DEDUP_REMOVED lines=37> */
[----:B---3--:R-:W-:Y:S02]  /*4d310*/  HMMA.16816.F32.BF16 R8, R16, R10, R20 ;  /* 0x0000000a1008723c */ /* 0x008fe40000041814 */
[----:B------:R-:W3:Y:S11]  /*4d320*/  LDL.LU.64 R20, [R1+0x3bb0] ;  /* 0x003bb00001147983 */ /* 0x000ef60000300a00 */
[----:B------:R-:W-:Y:S10]  /*4d330*/  @!UPT UIADD3 URZ, URZ, URZ, URZ ;  /* 0x0000003f3f3ff290 */ /* 0x000ff4000fffe03f */
[----:B------:R0:W-:Y:S01]  /*4d340*/  STL.64 [R1+0x500], R8 ;  /* 0x0005000801007387 */ /* 0x0001e20000100a00 */
[----:B------:R1:W-:Y:S03]  /*4d350*/  STL.64 [R1+0x508], R10 ;  /* 0x0005080a01007387 */ /* 0x0003e60000100a00 */
[----:B0-----:R-:W4:Y:S01]  /*4d360*/  LDL.LU R8, [R1+0x280] ;  /* 0x0002800001087983 */ /* 0x001f220000300800 */
[----:B------:R-:W4:Y:S02]  /*4d370*/  LDL.LU R9, [R1+0x284] ;  /* 0x0002840001097983 */ /* 0x000f240000300800 */
[----:B-1----:R-:W2:Y:S02]  /*4d380*/  LDL.LU R10, [R1+0x288] ;  /* 0x00028800010a7983 */ /* 0x002ea40000300800 */
[----:B------:R-:W2:Y:S02]  /*4d390*/  LDL.LU R11, [R1+0x28c] ;  /* 0x00028c00010b7983 */ /* 0x000ea40000300800 */
[----:B--2---:R0:W-:Y:S02]  /*4d3a0*/  STL.64 [R1+0x3b20], R10 ;  /* 0x003b200a01007387 */ /* 0x0041e40000100a00 */
[----:B0-----:R-:W-:-:S02]  /*4d3b0*/  IMAD.MOV.U32 R10, RZ, RZ, R15 ;  /* 0x000000ffff0a7224 */ /* 0x001fc400078e000f */
[----:B------:R-:W-:-:S07]  /*4d3c0*/  IMAD.MOV.U32 R11, RZ, RZ, R14 ;  /* 0x000000ffff0b7224 */ /* 0x000fce00078e000e */
[----:B------:R-:W-:Y:S01]  /*4d3d0*/  HMMA.16816.F32.BF16 R24, R16, R10, R24 ;  /* 0x0000000a1018723c */ /* 0x000fe20000041818 */
[----:B----4-:R-:W-:Y:S11]  /*4d3e0*/  STL.64 [R1+0x3b18], R8 ;  /* 0x003b180801007387 */ /* 0x010ff60000100a00 */
[----:B------:R-:W-:Y:S11]  /*4d3f0*/  @!UPT UIADD3 URZ, URZ, URZ, URZ ;  /* 0x0000003f3f3ff290 */ /* 0x000ff6000fffe03f */
[----:B------:R0:W-:Y:S01]  /*4d400*/  STL.64 [R1+0x5e0], R24 ;  /* 0x0005e01801007387 */ /* 0x0001e20000100a00 */
[----:B------:R1:W-:Y:S03]  /*4d410*/  STL.64 [R1+0x5e8], R26 ;  /* 0x0005e81a01007387 */ /* 0x0003e60000100a00 */
[----:B0-----:R-:W2:Y:S01]  /*4d420*/  LDL.LU R24, [R1+0x2e0] ;  /* 0x0002e00001187983 */ /* 0x001ea20000300800 */
[----:B------:R-:W2:Y:S02]  /*4d430*/  LDL.LU R25, [R1+0x2e4] ;  /* 0x0002e40001197983 */ /* 0x000ea40000300800 */
[----:B-1----:R-:W4:Y:S02]  /*4d440*/  LDL.LU R26, [R1+0x2e8] ;  /* 0x0002e800011a7983 */ /* 0x002f240000300800 */
[----:B------:R-:W4:Y:S02]  /*4d450*/  LDL.LU R27, [R1+0x2ec] ;  /* 0x0002ec00011b7983 */ /* 0x000f240000300800 */
        /* <DEDUP_REMOVED lines=9> */
[----:B------:R-:W-:Y:S02]  /*4d4f0*/  IMAD.MOV.U32 R27, RZ, RZ, R12 ;  /* 0x000000ffff1b7224 */ /* 0x000fe400078e000c */
[----:B------:R-:W2:Y:S01]  /*4d500*/  LDL.LU R12, [R1+0x3b0] ;  /* 0x0003b000010c7983 */ /* 0x000ea20000300800 */
[----:B------:R-:W2:Y:S02]  /*4d510*/  LDL.LU R13, [R1+0x3b4] ;  /* 0x0003b400010d7983 */ /* 0x000ea40000300800 */
[----:B------:R-:W2:Y:S02]  /*4d520*/  LDL.LU R14, [R1+0x3b8] ;  /* 0x0003b800010e7983 */ /* 0x000ea40000300800 */
[----:B------:R-:W2:Y:S01]  /*4d530*/  LDL.LU R15, [R1+0x3bc] ;  /* 0x0003bc00010f7983 */ /* 0x000ea20000300800 */
[----:B------:R-:W-:Y:S01]  /*4d540*/  STL.64 [R1+0x3b88], R26 ;  /* 0x003b881a01007387 */ /* 0x000fe20000100a00 */
[----:B------:R0:W-:Y:S03]  /*4d550*/  STL.64 [R1+0x3b30], R10 ;  /* 0x003b300a01007387 */ /* 0x0001e60000100a00 */
[----:B0-----:R-:W4:Y:S01]  /*4d560*/  LDL.LU.64 R10, [R1+0x38] ;  /* 0x00003800010a7983 */ /* 0x001f220000300a00 */
[----:B---3--:R-:W-:-:S02]  /*4d570*/  IMAD.MOV.U32 R27, RZ, RZ, R20 ;  /* 0x000000ffff1b7224 */ /* 0x008fc400078e0014 */
[----:B------:R-:W-:Y:S01]  /*4d580*/  IMAD.MOV.U32 R26, RZ, RZ, R21 ;  /* 0x000000ffff1a7224 */ /* 0x000fe200078e0015 */
[----:B----4-:R0:W-:Y:S01]  /*4d590*/  STL.64 [R1+0x3b48], R10 ;  /* 0x003b480a01007387 */ /* 0x0101e20000100a00 */
[----:B------:R-:W3:Y:S02]  /*4d5a0*/  LDL.LU R20, [R1+0x1a0] ;  /* 0x0001a00001147983 */ /* 0x000ee40000300800 */
[----:B------:R-:W3:Y:S02]  /*4d5b0*/  LDL.LU R21, [R1+0x1a4] ;  /* 0x0001a40001157983 */ /* 0x000ee40000300800 */
[----:B------:R-:W4:Y:S01]  /*4d5c0*/  LDL.LU R22, [R1+0x1a8] ;  /* 0x0001a80001167983 */ /* 0x000f220000300800 */
[----:B------:R-:W4:Y:S01]  /*4d5d0*/  LDL.LU R23, [R1+0x1ac] ;  /* 0x0001ac0001177983 */ /* 0x000f220000300800 */
        /* <DEDUP_REMOVED lines=17> */
[----:B----4-:R0:W-:Y:S01]  /*4d6f0*/  STL.64 [R1+0x3a58], R22 ;  /* 0x003a581601007387 */ /* 0x0101e20000100a00 */
[----:B---3--:R-:W-:Y:S02]  /*4d700*/  STL.64 [R1+0x3a50], R20 ;  /* 0x003a501401007387 */ /* 0x008fe40000100a00 */
[----:B------:R-:W2:Y:S02]  /*4d710*/  LDL.LU.64 R14, [R1+0x3ba8] ;  /* 0x003ba800010e7983 */ /* 0x000ea40000300a00 */
[----:B------:R-:W2:Y:S01]  /*4d720*/  LDL.LU.64 R12, [R1+0x3ba0] ;  /* 0x003ba000010c7983 */ /* 0x000ea20000300a00 */
[----:B------:R1:W-:Y:S01]  /*4d730*/  STL.64 [R1+0x3b28], R6 ;  /* 0x003b280601007387 */ /* 0x0003e20000100a00 */
[----:B0-----:R-:W-:-:S03]  /*4d740*/  IMAD.MOV.U32 R23, RZ, RZ, R4 ;  /* 0x000000ffff177224 */ /* 0x001fc600078e0004 */
[----:B------:R-:W3:Y:S02]  /*4d750*/  LDL.LU R4, [R1+0x2a0] ;  /* 0x0002a00001047983 */ /* 0x000ee40000300800 */
[----:B------:R-:W-:Y:S02]  /*4d760*/  STL.64 [R1+0x5d0], R16 ;  /* 0x0005d01001007387 */ /* 0x000fe40000100a00 */
[----:B------:R-:W-:Y:S02]  /*4d770*/  IMAD.MOV.U32 R22, RZ, RZ, R5 ;  /* 0x000000ffff167224 */ /* 0x000fe400078e0005 */
[----:B------:R-:W-:Y:S01]  /*4d780*/  STL.64 [R1+0x5d8], R18 ;  /* 0x0005d81201007387 */ /* 0x000fe20000100a00 */
[----:B------:R-:W3:Y:S01]  /*4d790*/  LDL.LU R5, [R1+0x2a4] ;  /* 0x0002a40001057983 */ /* 0x000ee20000300800 */
[----:B-1----:R-:W4:Y:S02]  /*4d7a0*/  LDL.LU R6, [R1+0x2a8] ;  /* 0x0002a80001067983 */ /* 0x002f240000300800 */
[----:B------:R-:W4:Y:S01]  /*4d7b0*/  LDL.LU R7, [R1+0x2ac] ;  /* 0x0002ac0001077983 */ /* 0x000f220000300800 */
[C---:B--2---:R-:W-:Y:S01]  /*4d7c0*/  HMMA.16816.F32.BF16 R24, R12.reuse, R26, R8 ;  /* 0x0000001a0c18723c */ /* 0x044fe20000041808 */
[----:B----4-:R-:W-:Y:S01]  /*4d7d0*/  STL.64 [R1+0x3b40], R6 ;  /* 0x003b400601007387 */ /* 0x010fe20000100a00 */
[----:B---3--:R0:W-:Y:S03]  /*4d7e0*/  STL.64 [R1+0x3b38], R4 ;  /* 0x003b380401007387 */ /* 0x0081e60000100a00 */
[----:B0-----:R-:W2:Y:S01]  /*4d7f0*/  LDL.LU R4, [R1+0x2b0] ;  /* 0x0002b00001047983 */ /* 0x001ea20000300800 */
[----:B------:R-:W2:Y:S02]  /*4d800*/  LDL.LU R5, [R1+0x2b4] ;  /* 0x0002b40001057983 */ /* 0x000ea40000300800 */
[----:B------:R-:W2:Y:S02]  /*4d810*/  LDL.LU R6, [R1+0x2b8] ;  /* 0x0002b80001067983 */ /* 0x000ea40000300800 */
[----:B------:R-:W2:Y:S01]  /*4d820*/  LDL.LU R7, [R1+0x2bc] ;  /* 0x0002bc0001077983 */ /* 0x000ea20000300800 */
[----:B------:R-:W3:Y:S01]  /*4d830*/  LDL.LU.64 R10, [R1+0x3b98] ;  /* 0x003b9800010a7983 */ /* 0x000ee20000300a00 */
[----:B------:R-:W3:Y:S11]  /*4d840*/  LDL.LU.64 R8, [R1+0x3b90] ;  /* 0x003b900001087983 */ /* 0x000ef60000300a00 */
        /* <DEDUP_REMOVED lines=9> */
[----:B0-----:R-:W4:Y:S01]  /*4d8e0*/  LDL.LU.64 R26, [R1+0x3b70] ;  /* 0x003b7000011a7983 */ /* 0x001f220000300a00 */
[----:B------:R-:W4:Y:S02]  /*4d8f0*/  LDL.LU.64 R24, [R1+0x3b68] ;  /* 0x003b680001187983 */ /* 0x000f240000300a00 */
[----:B----4-:R-:W-:Y:S11]  /*4d900*/  HMMA.16816.F32.BF16 R24, R12, R22, R24 ;  /* 0x000000160c18723c */ /* 0x010ff60000041818 */
[----:B------:R-:W-:Y:S11]  /*4d910*/  @!UPT UIADD3 URZ, URZ, URZ, URZ ;  /* 0x0000003f3f3ff290 */ /* 0x000ff6000fffe03f */
[----:B------:R-:W-:Y:S01]  /*4d920*/  @!UPT UIADD3 URZ, URZ, URZ, URZ ;  /* 0x0000003f3f3ff290 */ /* 0x000fe2000fffe03f */
[----:B------:R-:W-:Y:S01]  /*4d930*/  STL.64 [R1+0x640], R24 ;  /* 0x0006401801007387 */ /* 0x000fe20000100a00 */
[----:B------:R0:W-:Y:S03]  /*4d940*/  STL.64 [R1+0x648], R26 ;  /* 0x0006481a01007387 */ /* 0x0001e60000100a00 */
[----:B0-----:R-:W4:Y:S01]  /*4d950*/  LDL.LU.64 R26, [R1+0x3b60] ;  /* 0x003b6000011a7983 */ /* 0x001f220000300a00 */
[----:B------:R-:W4:Y:S02]  /*4d960*/  LDL.LU.64 R24, [R1+0x3b58] ;  /* 0x003b580001187983 */ /* 0x000f240000300a00 */
[----:B------:R0:W-:Y:S02]  /*4d970*/  STL.64 [R1+0x3af0], R22 ;  /* 0x003af01601007387 */ /* 0x0001e40000100a00 */
[----:B0-----:R-:W2:Y:S01]  /*4d980*/  LDL.LU.64 R22, [R1+0x28] ;  /* 0x0000280001167983 */ /* 0x001ea20000300a00 */
[----:B------:R-:W-:-:S02]  /*4d990*/  IMAD.MOV.U32 R18, RZ, RZ, R2 ;  /* 0x000000ffff127224 */ /* 0x000fc400078e0002 */
[----:B------:R-:W-:-:S07]  /*4d9a0*/  IMAD.MOV.U32 R19, RZ, RZ, R0 ;  /* 0x000000ffff137224 */ /* 0x000fce00078e0000 */
[C---:B----4-:R-:W-:Y:S01]  /*4d9b0*/  HMMA.16816.F32.BF16 R24, R12.reuse, R18, R24 ;  /* 0x000000120c18723c */ /* 0x050fe20000041818 */
[----:B--2---:R0:W-:Y:S04]  /*4d9c0*/  STL.64 [R1+0x3af8], R22 ;  /* 0x003af81601007387 */ /* 0x0041e80000100a00 */
[----:B0-----:R-:W2:Y:S11]  /*4d9d0*/  LDL.LU.64 R22, [R1+0x58] ;  /* 0x0000580001167983 */ /* 0x001eb60000300a00 */
[----:B------:R-:W-:Y:S07]  /*4d9e0*/  @!UPT UIADD3 URZ, URZ, URZ, URZ ;  /* 0x0000003f3f3ff290 */ /* 0x000fee000fffe03f */
[----:B------:R-:W-:Y:S02]  /*4d9f0*/  STL.64 [R1+0x630], R24 ;  /* 0x0006301801007387 */ /* 0x000fe40000100a00 */
[----:B------:R0:W-:Y:S02]  /*4da00*/  STL.64 [R1+0x638], R26 ;  /* 0x0006381a01007387 */ /* 0x0001e40000100a00 */
[----:B0-----:R-:W3:Y:S01]  /*4da10*/  LDL.LU.64 R26, [R1+0x3b50] ;  /* 0x003b5000011a7983 */ /* 0x001ee20000300a00 */
[----:B------:R0:W-:Y:S02]  /*4da20*/  STL.64 [R1+0x3b00], R18 ;  /* 0x003b001201007387 */ /* 0x0001e40000100a00 */
[----:B------:R-:W4:Y:S02]  /*4da30*/  LDL.LU R16, [R1+0x260] ;  /* 0x0002600001107983 */ /* 0x000f240000300800 */
[----:B------:R-:W4:Y:S01]  /*4da40*/  LDL.LU R17, [R1+0x264] ;  /* 0x0002640001117983 */ /* 0x000f220000300800 */
[----:B0-----:R-:W4:Y:S01]  /*4da50*/  LDL.LU R18, [R1+0x268] ;  /* 0x0002680001127983 */ /* 0x001f220000300800 */
[----:B------:R-:W4:Y:S01]  /*4da60*/  LDL.LU R19, [R1+0x26c] ;  /* 0x00026c0001137983 */ /* 0x000f220000300800 */
[C---:B---3--:R-:W-:Y:S11]  /*4da70*/  HMMA.16816.F32.BF16 R8, R12.reuse, R26, R8 ;  /* 0x0000001a0c08723c */ /* 0x048ff60000041808 */
[----:B------:R-:W-:Y:S11]  /*4da80*/  @!UPT UIADD3 URZ, URZ, URZ, URZ ;  /* 0x0000003f3f3ff290 */ /* 0x000ff6000fffe03f */
[----:B------:R-:W-:Y:S01]  /*4da90*/  @!UPT UIADD3 URZ, URZ, URZ, URZ ;  /* 0x0000003f3f3ff290 */ /* 0x000fe2000fffe03f */
[----:B------:R-:W-:Y:S01]  /*4daa0*/  STL.64 [R1+0x620], R8 ;  /* 0x0006200801007387 */ /* 0x000fe20000100a00 */
[----:B------:R0:W-:Y:S03]  /*4dab0*/  STL.64 [R1+0x628], R10 ;  /* 0x0006280a01007387 */ /* 0x0001e60000100a00 */
[----:B0-----:R-:W3:Y:S02]  /*4dac0*/  LDL.LU.64 R10, [R1+0x3b48] ;  /* 0x003b4800010a7983 */ /* 0x001ee40000300a00 */
[C---:B---3--:R-:W-:Y:S01]  /*4dad0*/  HMMA.16816.F32.BF16 R4, R12.reuse, R10, R4 ;  /* 0x0000000a0c04723c */ /* 0x048fe20000041804 */
[----:B------:R-:W-:Y:S02]  /*4dae0*/  IMAD.MOV.U32 R2, RZ, RZ, R10 ;  /* 0x000000ffff027224 */ /* 0x000fe400078e000a */
[----:B------:R-:W-:Y:S11]  /*4daf0*/  IMAD.MOV.U32 R0, RZ, RZ, R11 ;  /* 0x000000ffff007224 */ /* 0x000ff600078e000b */
[----:B------:R-:W-:Y:S09]  /*4db00*/  @!UPT UIADD3 URZ, URZ, URZ, URZ ;  /* 0x0000003f3f3ff290 */ /* 0x000ff2000fffe03f */
[----:B------:R-:W-:Y:S01]  /*4db10*/  STL.64 [R1+0x610], R4 ;  /* 0x0006100401007387 */ /* 0x000fe20000100a00 */
[----:B------:R0:W-:Y:S03]  /*4db20*/  STL.64 [R1+0x618], R6 ;  /* 0x0006180601007387 */ /* 0x0001e60000100a00 */
[----:B0-----:R-:W3:Y:S01]  /*4db30*/  LDL.LU.64 R6, [R1+0x3b40] ;  /* 0x003b400001067983 */ /* 0x001ee20000300a00 */
[----:B------:R-:W3:Y:S02]  /*4db40*/  LDL.LU.64 R4, [R1+0x3b38] ;  /* 0x003b380001047983 */ /* 0x000ee40000300a00 */
[----:B------:R-:W3:Y:S02]  /*4db50*/  LDL.LU.64 R10, [R1+0x3b30] ;  /* 0x003b3000010a7983 */ /* 0x000ee40000300a00 */
[C---:B---3--:R-:W-:Y:S01]  /*4db60*/  HMMA.16816.F32.BF16 R8, R12.reuse, R10, R4 ;  /* 0x0000000a0c08723c */ /* 0x048fe20000041804 */
[----:B------:R-:W3:Y:S11]  /*4db70*/  LDL.LU.64 R6, [R1+0x3b28] ;  /* 0x003b280001067983 */ /* 0x000ef60000300a00 */
[----:B------:R-:W-:Y:S11]  /*4db80*/  @!UPT UIADD3 URZ, URZ, URZ, URZ ;  /* 0x0000003f3f3ff290 */ /* 0x000ff6000fffe03f */
[----:B------:R-:W-:Y:S01]  /*4db90*/  STL.64 [R1+0x600], R8 ;  /* 0x0006000801007387 */ /* 0x000fe20000100a00 */
[----:B------:R0:W-:Y:S03]  /*4dba0*/  STL.64 [R1+0x608], R10 ;  /* 0x0006080a01007387 */ /* 0x0001e60000100a00 */
[----:B0-----:R-:W3:Y:S01]  /*4dbb0*/  LDL.LU.64 R10, [R1+0x3b20] ;  /* 0x003b2000010a7983 */ /* 0x001ee20000300a00 */
[----:B------:R-:W3:Y:S02]  /*4dbc0*/  LDL.LU.64 R8, [R1+0x3b18] ;  /* 0x003b180001087983 */ /* 0x000ee40000300a00 */
[----:B---3--:R-:W-:Y:S01]  /*4dbd0*/  HMMA.16816.F32.BF16 R12, R12, R6, R8 ;  /* 0x000000060c0c723c */ /* 0x008fe20000041808 */
[----:B------:R-:W4:Y:S01]  /*4dbe0*/  LDL.LU.64 R10, [R1+0x3b10] ;  /* 0x003b1000010a7983 */ /* 0x000f220000300a00 */
[----:B------:R-:W4:Y:S02]  /*4dbf0*/  LDL.LU.64 R8, [R1+0x3b08] ;  /* 0x003b080001087983 */ /* 0x000f240000300a00 */
[----:B------:R0:W-:Y:S02]  /*4dc00*/  STL.64 [R1+0x3ab8], R6 ;  /* 0x003ab80601007387 */ /* 0x0001e40000100a00 */
[----:B------:R-:W3:Y:S11]  /*4dc10*/  LDL.LU R4, [R1+0x250] ;  /* 0x0002500001047983 */ /* 0x000ef60000300800 */
[----:B------:R-:W-:Y:S06]  /*4dc20*/  @!UPT UIADD3 URZ, URZ, URZ, URZ ;  /* 0x0000003f3f3ff290 */ /* 0x000fec000fffe03f */
[----:B------:R-:W-:Y:S01]  /*4dc30*/  STL.64 [R1+0x570], R12 ;  /* 0x0005700c01007387 */ /* 0x000fe20000100a00 */
[----:B------:R1:W-:Y:S02]  /*4dc40*/  STL.64 [R1+0x578], R14 ;  /* 0x0005780e01007387 */ /* 0x0003e40000100a00 */
[----:B------:R-:W3:Y:S02]  /*4dc50*/  LDL.LU R5, [R1+0x254] ;  /* 0x0002540001057983 */ /* 0x000ee40000300800 */
[----:B0-----:R-:W3:Y:S01]  /*4dc60*/  LDL.LU R6, [R1+0x258] ;  /* 0x0002580001067983 */ /* 0x001ee20000300800 */
[----:B------:R-:W3:Y:S01]  /*4dc70*/  LDL.LU R7, [R1+0x25c] ;  /* 0x00025c0001077983 */ /* 0x000ee20000300800 */
[----:B-1----:R-:W-:Y:S02]  /*4dc80*/  IMAD.MOV.U32 R14, RZ, RZ, R2 ;  /* 0x000000ffff0e7224 */ /* 0x002fe400078e0002 */
[----:B------:R-:W-:-:S05]  /*4dc90*/  IMAD.MOV.U32 R15, RZ, RZ, R0 ;  /* 0x000000ffff0f7224 */ /* 0x000fca00078e0000 */
[----:B------:R0:W-:Y:S01]  /*4dca0*/  STL.64 [R1+0x3ad8], R14 ;  /* 0x003ad80e01007387 */ /* 0x0001e20000100a00 */
[----:B------:R-:W3:Y:S02]  /*4dcb0*/  LDL.LU R12, [R1+0x240] ;  /* 0x00024000010c7983 */ /* 0x000ee40000300800 */
[----:B------:R-:W3:Y:S02]  /*4dcc0*/  LDL.LU R13, [R1+0x244] ;  /* 0x00024400010d7983 */ /* 0x000ee40000300800 */
[----:B--2---:R-:W-:Y:S02]  /*4dcd0*/  IMAD.MOV.U32 R2, RZ, RZ, R22 ;  /* 0x000000ffff027224 */ /* 0x004fe400078e0016 */
[----:B------:R-:W-:Y:S01]  /*4dce0*/  IMAD.MOV.U32 R0, RZ, RZ, R23 ;  /* 0x000000ffff007224 */ /* 0x000fe200078e0017 */
[----:B0-----:R-:W2:Y:S01]  /*4dcf0*/  LDL.LU R14, [R1+0x248] ;  /* 0x00024800010e7983 */ /* 0x001ea20000300800 */
[----:B------:R-:W2:Y:S01]  /*4dd00*/  LDL.LU R15, [R1+0x24c] ;  /* 0x00024c00010f7983 */ /* 0x000ea20000300800 */
[C---:B----4-:R-:W-:Y:S11]  /*4dd10*/  HMMA.16816.F32.BF16 R16, R8.reuse, R22, R16 ;  /* 0x000000160810723c */ /* 0x050ff60000041810 */
[----:B------:R-:W-:Y:S11]  /*4dd20*/  @!UPT UIADD3 URZ, URZ, URZ, URZ ;  /* 0x0000003f3f3ff290 */ /* 0x000ff6000fffe03f */
[----:B------:R-:W-:Y:S01]  /*4dd30*/  @!UPT UIADD3 URZ, URZ, URZ, URZ ;  /* 0x0000003f3f3ff290 */ /* 0x000fe2000fffe03f */
[----:B------:R-:W-:Y:S01]  /*4dd40*/  STL.64 [R1+0x560], R16 ;  /* 0x0005601001007387 */ /* 0x000fe20000100a00 */
[----:B------:R0:W-:Y:S03]  /*4dd50*/  STL.64 [R1+0x568], R18 ;  /* 0x0005681201007387 */ /* 0x0001e60000100a00 */
[----:B0-----:R-:W4:Y:S01]  /*4dd60*/  LDL.LU.64 R18, [R1+0x3b00] ;  /* 0x003b000001127983 */ /* 0x001f220000300a00 */
[----:B------:R-:W3:Y:S02]  /*4dd70*/  LDL.LU.64 R22, [R1+0x3af8] ;  /* 0x003af80001167983 */ /* 0x000ee40000300a00 */
[C---:B---3--:R-:W-:Y:S11]  /*4dd80*/  HMMA.16816.F32.BF16 R4, R8.reuse, R22, R4 ;  /* 0x000000160804723c */ /* 0x048ff60000041804 */
[----:B------:R-:W-:Y:S11]  /*4dd90*/  @!UPT UIADD3 URZ, URZ, URZ, URZ ;  /* 0x0000003f3f3ff290 */ /* 0x000ff6000fffe03f */
[----:B------:R-:W-:Y:S01]  /*4dda0*/  @!UPT UIADD3 URZ, URZ, URZ, URZ ;  /* 0x0000003f3f3ff290 */ /* 0x000fe2000fffe03f */
[----:B------:R0:W-:Y:S01]  /*4ddb0*/  STL.64 [R1+0x550], R4 ;  /* 0x0005500401007387 */ /* 0x0001e20000100a00 */
[----:B------:R1:W-:Y:S02]  /*4ddc0*/  STL.64 [R1+0x558], R6 ;  /* 0x0005580601007387 */ /* 0x0003e40000100a00 */
[----:B0-----:R-:W-:Y:S02]  /*4ddd0*/  IMAD.MOV.U32 R5, RZ, RZ, R22 ;  /* 0x000000ffff057224 */ /* 0x001fe400078e0016 */
[----:B------:R-:W-:Y:S02]  /*4dde0*/  IMAD.MOV.U32 R4, RZ, RZ, R23 ;  /* 0x000000ffff047224 */ /* 0x000fe400078e0017 */
[----:B------:R-:W2:Y:S02]  /*4ddf0*/  LDL.LU.64 R22, [R1+0x3af0] ;  /* 0x003af00001167983 */ /* 0x000ea40000300a00 */
[----:B--2---:R-:W-:Y:S02]  /*4de00*/  HMMA.16816.F32.BF16 R12, R8, R22, R12 ;  /* 0x00000016080c723c */ /* 0x004fe4000004180c */
[----:B------:R0:W-:Y:S11]  /*4de10*/  STL.64 [R1+0x3a68], R22 ;  /* 0x003a681601007387 */ /* 0x0001f60000100a00 */
[----:B------:R-:W-:Y:S10]  /*4de20*/  @!UPT UIADD3 URZ, URZ, URZ, URZ ;  /* 0x0000003f3f3ff290 */ /* 0x000ff4000fffe03f */
[----:B------:R-:W-:Y:S01]  /*4de30*/  STL.64 [R1+0x540], R12 ;  /* 0x0005400c01007387 */ /* 0x000fe20000100a00 */
[----:B------:R-:W-:Y:S02]  /*4de40*/  STL.64 [R1+0x548], R14 ;  /* 0x0005480e01007387 */ /* 0x000fe40000100a00 */
[----:B-1----:R-:W2:Y:S02]  /*4de50*/  LDL.64 R6, [R1+0x48] ;  /* 0x0000480001067983 */ /* 0x002ea40000100a00 */
[----:B0-----:R-:W-:Y:S02]  /*4de60*/  IMAD.MOV.U32 R22, RZ, RZ, R5 ;  /* 0x000000ffff167224 */ /* 0x001fe400078e0005 */
[----:B------:R-:W-:Y:S01]  /*4de70*/  IMAD.MOV.U32 R23, RZ, RZ, R4 ;  /* 0x000000ffff177224 */ /* 0x000fe200078e0004 */
[----:B--2---:R0:W-:Y:S04]  /*4de80*/  STL.64 [R1+0x3ad0], R6 ;  /* 0x003ad00601007387 */ /* 0x0041e80000100a00 */
[----:B------:R1:W-:Y:S02]  /*4de90*/  STL.64 [R1+0x3a80], R22 ;  /* 0x003a801601007387 */ /* 0x0003e40000100a00 */
[----:B------:R-:W2:Y:S02]  /*4dea0*/  LDL.LU R4, [R1+0x210] ;  /* 0x0002100001047983 */ /* 0x000ea40000300800 */
[----:B------:R-:W2:Y:S01]  /*4deb0*/  LDL.LU R5, [R1+0x214] ;  /* 0x0002140001057983 */ /* 0x000ea20000300800 */
[----:B0-----:R-:W3:Y:S01]  /*4dec0*/  LDL.LU R6, [R1+0x218] ;  /* 0x0002180001067983 */ /* 0x001ee20000300800 */
[----:B------:R-:W3:Y:S02]  /*4ded0*/  LDL.LU R7, [R1+0x21c] ;  /* 0x00021c0001077983 */ /* 0x000ee40000300800 */
[----:B-1----:R-:W-:-:S02]  /*4dee0*/  IMAD.MOV.U32 R22, RZ, RZ, R2 ;  /* 0x000000ffff167224 */ /* 0x002fc400078e0002 */
[----:B------:R-:W-:Y:S01]  /*4def0*/  IMAD.MOV.U32 R23, RZ, RZ, R0 ;  /* 0x000000ffff177224 */ /* 0x000fe200078e0000 */
[----:B---3--:R-:W-:Y:S01]  /*4df00*/  STL.64 [R1+0x3ae8], R6 ;  /* 0x003ae80601007387 */ /* 0x008fe20000100a00 */
[----:B--2---:R0:W-:Y:S03]  /*4df10*/  STL.64 [R1+0x3ae0], R4 ;  /* 0x003ae00401007387 */ /* 0x0041e60000100a00 */
[----:B0-----:R-:W4:Y:S01]  /*4df20*/  LDL.LU R4, [R1+0x230] ;  /* 0x0002300001047983 */ /* 0x001f220000300800 */
[----:B------:R-:W4:Y:S02]  /*4df30*/  LDL.LU R5, [R1+0x234] ;  /* 0x0002340001057983 */ /* 0x000f240000300800 */
[----:B------:R-:W4:Y:S02]  /*4df40*/  LDL.LU R6, [R1+0x238] ;  /* 0x0002380001067983 */ /* 0x000f240000300800 */
[----:B------:R-:W4:Y:S01]  /*4df50*/  LDL.LU R7, [R1+0x23c] ;  /* 0x00023c0001077983 */ /* 0x000f220000300800 */
[----:B------:R-:W2:Y:S01]  /*4df60*/  LDL.LU R12, [R1+0x220] ;  /* 0x00022000010c7983 */ /* 0x000ea20000300800 */
[----:B------:R-:W2:Y:S02]  /*4df70*/  LDL.LU R13, [R1+0x224] ;  /* 0x00022400010d7983 */ /* 0x000ea40000300800 */
[----:B------:R-:W2:Y:S02]  /*4df80*/  LDL.LU R14, [R1+0x228] ;  /* 0x00022800010e7983 */ /* 0x000ea40000300800 */
[----:B------:R-:W2:Y:S01]  /*4df90*/  LDL.LU R15, [R1+0x22c] ;  /* 0x00022c00010f7983 */ /* 0x000ea20000300800 */
[----:B------:R0:W-:Y:S01]  /*4dfa0*/  STL.64 [R1+0x3ab0], R22 ;  /* 0x003ab01601007387 */ /* 0x0001e20000100a00 */
[----:B------:R-:W3:Y:S02]  /*4dfb0*/  LDL.LU R20, [R1+0x1f0] ;  /* 0x0001f00001147983 */ /* 0x000ee40000300800 */
[----:B------:R-:W3:Y:S01]  /*4dfc0*/  LDL.LU R21, [R1+0x1f4] ;  /* 0x0001f40001157983 */ /* 0x000ee20000300800 */
[----:B0-----:R-:W2:Y:S01]  /*4dfd0*/  LDL.LU R22, [R1+0x1f8] ;  /* 0x0001f80001167983 */ /* 0x001ea20000300800 */
[----:B------:R-:W2:Y:S01]  /*4dfe0*/  LDL.LU R23, [R1+0x1fc] ;  /* 0x0001fc0001177983 */ /* 0x000ea20000300800 */
[C---:B----4-:R-:W-:Y:S02]  /*4dff0*/  HMMA.16816.F32.BF16 R4, R8.reuse, R18, R4 ;  /* 0x000000120804723c */ /* 0x050fe40000041804 */
[----:B--2---:R-:W-:Y:S01]  /*4e000*/  STL.64 [R1+0x3ac8], R22 ;  /* 0x003ac81601007387 */ /* 0x004fe20000100a00 */
[----:B---3--:R0:W-:Y:S11]  /*4e010*/  STL.64 [R1+0x3ac0], R20 ;  /* 0x003ac01401007387 */ /* 0x0081f60000100a00 */
[----:B------:R-:W-:Y:S10]  /*4e020*/  @!UPT UIADD3 URZ, URZ, URZ, URZ ;  /* 0x0000003f3f3ff290 */ /* 0x000ff4000fffe03f */
[----:B------:R-:W-:Y:S02]  /*4e030*/  IMAD.MOV.U32 R24, RZ, RZ, R4 ;  /* 0x000000ffff187224 */ /* 0x000fe400078e0004 */
[----:B------:R-:W-:Y:S01]  /*4e040*/  IMAD.MOV.U32 R25, RZ, RZ, R5 ;  /* 0x000000ffff197224 */ /* 0x000fe200078e0005 */
[----:B0-----:R-:W2:Y:S01]  /*4e050*/  LDL.LU R20, [R1+0x200] ;  /* 0x0002000001147983 */ /* 0x001ea20000300800 */
[----:B------:R-:W2:Y:S02]  /*4e060*/  LDL.LU R21, [R1+0x204] ;  /* 0x0002040001157983 */ /* 0x000ea40000300800 */
[----:B------:R-:W2:Y:S02]  /*4e070*/  LDL.LU R22, [R1+0x208] ;  /* 0x0002080001167983 */ /* 0x000ea40000300800 */
[----:B------:R-:W2:Y:S01]  /*4e080*/  LDL.LU R23, [R1+0x20c] ;  /* 0x00020c0001177983 */ /* 0x000ea20000300800 */
[----:B------:R0:W-:Y:S04]  /*4e090*/  STL.64 [R1+0x538], R6 ;  /* 0x0005380601007387 */ /* 0x0001e80000100a00 */
[----:B0-----:R-:W3:Y:S01]  /*4e0a0*/  LDL.LU.64 R6, [R1+0x3ae8] ;  /* 0x003ae80001067983 */ /* 0x001ee20000300a00 */
[----:B------:R-:W3:Y:S02]  /*4e0b0*/  LDL.LU.64 R4, [R1+0x3ae0] ;  /* 0x003ae00001047983 */ /* 0x000ee40000300a00 */
[----:B------:R0:W-:Y:S02]  /*4e0c0*/  STL.64 [R1+0x3a60], R18 ;  /* 0x003a601201007387 */ /* 0x0001e40000100a00 */
[----:B------:R-:W4:Y:S01]  /*4e0d0*/  LDL.LU R16, [R1+0x1c0] ;  /* 0x0001c00001107983 */ /* 0x000f220000300800 */
[----:B------:R-:W4:Y:S04]  /*4e0e0*/  LDL.LU R17, [R1+0x1c4] ;  /* 0x0001c40001117983 */ /* 0x000f280000300800 */
[----:B0-----:R-:W2:Y:S01]  /*4e0f0*/  LDL.LU R18, [R1+0x1c8] ;  /* 0x0001c80001127983 */ /* 0x001ea20000300800 */
[----:B------:R-:W2:Y:S01]  /*4e100*/  LDL.LU R19, [R1+0x1cc] ;  /* 0x0001cc0001137983 */ /* 0x000ea20000300800 */
[C---:B------:R-:W-:Y:S02]  /*4e110*/  HMMA.16816.F32.BF16 R12, R8.reuse, R26, R12 ;  /* 0x0000001a080c723c */ /* 0x040fe4000004180c */
[----:B--2---:R-:W-:Y:S01]  /*4e120*/  STL.64 [R1+0x3a78], R18 ;  /* 0x003a781201007387 */ /* 0x004fe20000100a00 */
[----:B----4-:R0:W-:Y:S03]  /*4e130*/  STL.64 [R1+0x3a70], R16 ;  /* 0x003a701001007387 */ /* 0x0101e60000100a00 */
        /* <DEDUP_REMOVED lines=9> */
[----:B------:R-:W2:Y:S01]  /*4e1d0*/  LDL.LU R19, [R1+0x1ec] ;  /* 0x0001ec0001137983 */ /* 0x000ea20000300800 */
[----:B------:R-:W-:Y:S01]  /*4e1e0*/  STL.64 [R1+0x220], R12 ;  /* 0x0002200c01007387 */ /* 0x000fe20000100a00 */
[----:B------:R0:W-:Y:S03]  /*4e1f0*/  STL.64 [R1+0x228], R14 ;  /* 0x0002280e01007387 */ /* 0x0001e60000100a00 */
[----:B0-----:R-:W3:Y:S02]  /*4e200*/  LDL.LU.64 R14, [R1+0x3ad8] ;  /* 0x003ad800010e7983 */ /* 0x001ee40000300a00 */
[C---:B---3--:R-:W-:Y:S11]  /*4e210*/  HMMA.16816.F32.BF16 R4, R8.reuse, R14, R4 ;  /* 0x0000000e0804723c */ /* 0x048ff60000041804 */
[----:B------:R-:W-:Y:S11]  /*4e220*/  @!UPT UIADD3 URZ, URZ, URZ, URZ ;  /* 0x0000003f3f3ff290 */ /* 0x000ff6000fffe03f */
[----:B------:R-:W-:Y:S01]  /*4e230*/  @!UPT UIADD3 URZ, URZ, URZ, URZ ;  /* 0x0000003f3f3ff290 */ /* 0x000fe2000fffe03f */
[----:B------:R-:W-:Y:S01]  /*4e240*/  STL.64 [R1+0x520], R4 ;  /* 0x0005200401007387 */ /* 0x000fe20000100a00 */
[----:B------:R0:W-:Y:S03]  /*4e250*/  STL.64 [R1+0x528], R6 ;  /* 0x0005280601007387 */ /* 0x0001e60000100a00 */
[----:B0-----:R-:W3:Y:S02]  /*4e260*/  LDL.LU.64 R6, [R1+0x3ad0] ;  /* 0x003ad00001067983 */ /* 0x001ee40000300a00 */
[C---:B---3--:R-:W-:Y:S01]  /*4e270*/  HMMA.16816.F32.BF16 R20, R8.reuse, R6, R20 ;  /* 0x000000060814723c */ /* 0x048fe20000041814 */
[----:B------:R-:W-:Y:S11]  /*4e280*/  IMAD.MOV.U32 R0, RZ, RZ, R7 ;  /* 0x000000ffff007224 */ /* 0x000ff600078e0007 */
[----:B------:R-:W-:Y:S11]  /*4e290*/  @!UPT UIADD3 URZ, URZ, URZ, URZ ;  /* 0x0000003f3f3ff290 */ /* 0x000ff6000fffe03f */
[----:B------:R-:W-:Y:S01]  /*4e2a0*/  STL.64 [R1+0x510], R20 ;  /* 0x0005101401007387 */ /* 0x000fe20000100a00 */
[----:B------:R0:W-:Y:S03]  /*4e2b0*/  STL.64 [R1+0x518], R22 ;  /* 0x0005181601007387 */ /* 0x0001e60000100a00 */
[----:B0-----:R-:W3:Y:S01]  /*4e2c0*/  LDL.LU.64 R22, [R1+0x3ac8] ;  /* 0x003ac80001167983 */ /* 0x001ee20000300a00 */
[----:B------:R-:W3:Y:S02]  /*4e2d0*/  LDL.LU.64 R20, [R1+0x3ac0] ;  /* 0x003ac00001147983 */ /* 0x000ee40000300a00 */
[----:B------:R-:W3:Y:S02]  /*4e2e0*/  LDL.LU.64 R6, [R1+0x3ab8] ;  /* 0x003ab80001067983 */ /* 0x000ee40000300a00 */
[----:B------:R-:W-:Y:S01]  /*4e2f0*/  STL [R1+0x3a44], R0 ;  /* 0x003a440001007387 */ /* 0x000fe20000100800 */
[----:B---3--:R-:W-:Y:S01]  /*4e300*/  HMMA.16816.F32.BF16 R8, R8, R6, R20 ;  /* 0x000000060808723c */ /* 0x008fe20000041814 */
        /* <DEDUP_REMOVED lines=8> */
[----:B0-----:R-:W3:Y:S01]  /*4e390*/  LDL.LU R8, [R1+0x1b0] ;  /* 0x0001b00001087983 */ /* 0x001ee20000300800 */
[----:B------:R-:W3:Y:S02]  /*4e3a0*/  LDL.LU R9, [R1+0x1b4] ;  /* 0x0001b40001097983 */ /* 0x000ee40000300800 */
[----:B-1----:R-:W3:Y:S02]  /*4e3b0*/  LDL.LU R10, [R1+0x1b8] ;  /* 0x0001b800010a7983 */ /* 0x002ee40000300800 */
[----:B------:R-:W-:-:S02]  /*4e3c0*/  IMAD.MOV.U32 R11, RZ, RZ, R28 ;  /* 0x000000ffff0b7224 */ /* 0x000fc400078e001c */
[----:B------:R-:W4:Y:S01]  /*4e3d0*/  LDL.LU R28, [R1+0x3a98] ;  /* 0x003a9800011c7983 */ /* 0x000f220000300800 */
[----:B------:R-:W-:Y:S01]  /*4e3e0*/  STL [R1+0x3a48], R29 ;  /* 0x003a481d01007387 */ /* 0x000fe20000100800 */
[C---:B--2---:R-:W-:Y:S02]  /*4e3f0*/  HMMA.16816.F32.BF16 R20, R4.reuse, R22, R16 ;  /* 0x000000160414723c */ /* 0x044fe40000041810 */
[----:B------:R-:W2:Y:S01]  /*4e400*/  LDL.LU.64 R18, [R1+0x3a90] ;  /* 0x003a900001127983 */ /* 0x000ea20000300a00 */
[----:B------:R-:W2:Y:S11]  /*4e410*/  LDL.LU.64 R16, [R1+0x3a88] ;  /* 0x003a880001107983 */ /* 0x000eb60000300a00 */
[----:B------:R-:W-:Y:S09]  /*4e420*/  @!UPT UIADD3 URZ, URZ, URZ, URZ ;  /* 0x0000003f3f3ff290 */ /* 0x000ff2000fffe03f */
[----:B------:R-:W-:Y:S01]  /*4e430*/  STL.64 [R1+0x4a0], R20 ;  /* 0x0004a01401007387 */ /* 0x000fe20000100a00 */
        /* <DEDUP_REMOVED lines=15> */
[----:B------:R-:W2:Y:S02]  /*4e530*/  LDL.LU.64 R20, [R1+0x3a50] ;  /* 0x003a500001147983 */ /* 0x000ea40000300a00 */
[----:B------:R-:W-:Y:S01]  /*4e540*/  STL.64 [R1+0x3718], R24 ;  /* 0x0037181801007387 */ /* 0x000fe20000100a00 */
[C---:B---3--:R-:W-:Y:S11]  /*4e550*/  HMMA.16816.F32.BF16 R16, R4.reuse, R18, R8 ;  /* 0x000000120410723c */ /* 0x048ff60000041808 */
[----:B------:R-:W-:Y:S11]  /*4e560*/  @!UPT UIADD3 URZ, URZ, URZ, URZ ;  /* 0x0000003f3f3ff290 */ /* 0x000ff6000fffe03f */
[----:B------:R-:W-:Y:S01]  /*4e570*/  @!UPT UIADD3 URZ, URZ, URZ, URZ ;  /* 0x0000003f3f3ff290 */ /* 0x000fe2000fffe03f */
[----:B------:R-:W-:Y:S01]  /*4e580*/  STL.64 [R1+0x430], R16 ;  /* 0x0004301001007387 */ /* 0x000fe20000100a00 */
[----:B------:R-:W-:Y:S02]  /*4e590*/  STL.64 [R1+0x438], R18 ;  /* 0x0004381201007387 */ /* 0x000fe40000100a00 */
[----:B----4-:R-:W-:Y:S01]  /*4e5a0*/  LDSM.16.M88.4 R16, [R28+0x22080] ;  /* 0x022080001c10783b */ /* 0x010fe20000000200 */
[----:B--2---:R-:W-:Y:S01]  /*4e5b0*/  HMMA.16816.F32.BF16 R8, R4, R26, R20 ;  /* 0x0000001a0408723c */ /* 0x004fe20000041814 */
[----:B------:R-:W0:Y:S04]  /*4e5c0*/  LDSM.16.MT88.4 R20, [R3+0x8000] ;  /* 0x008000000314783b */ /* 0x000e280000004200 */
[----:B------:R-:W-:Y:S11]  /*4e5d0*/  LDSM.16.M88.4 R24, [R28+0x20080] ;  /* 0x020080001c18783b */ /* 0x000ff60000000200 */
[----:B------:R-:W-:Y:S07]  /*4e5e0*/  @!UPT UIADD3 URZ, URZ, URZ, URZ ;  /* 0x0000003f3f3ff290 */ /* 0x000fee000fffe03f */
[----:B------:R1:W-:Y:S01]  /*4e5f0*/  STL.64 [R1+0x410], R8 ;  /* 0x0004100801007387 */ /* 0x0003e20000100a00 */
[----:B------:R-:W-:Y:S03]  /*4e600*/  STL.64 [R1+0x418], R10 ;  /* 0x0004180a01007387 */ /* 0x000fe60000100a00 */
[----:B0-----:R-:W-:Y:S01]  /*4e610*/  STL.64 [R1+0x3a18], R22 ;  /* 0x003a181601007387 */ /* 0x001fe20000100a00 */
[----:B------:R0:W-:Y:S02]  /*4e620*/  STL.64 [R1+0x3a10], R20 ;  /* 0x003a101401007387 */ /* 0x0001e40000100a00 */
[----:B-1----:R-:W-:Y:S02]  /*4e630*/  IMAD.MOV.U32 R9, RZ, RZ, R16 ;  /* 0x000000ffff097224 */ /* 0x002fe400078e0010 */
[----:B------:R-:W-:Y:S01]  /*4e640*/  IMAD.MOV.U32 R8, RZ, RZ, R17 ;  /* 0x000000ffff087224 */ /* 0x000fe200078e0011 */
[----:B0-----:R-:W2:Y:S01]  /*4e650*/  LDL.LU R20, [R1+0x2f0] ;  /* 0x0002f00001147983 */ /* 0x001ea20000300800 */
[----:B------:R-:W2:Y:S02]  /*4e660*/  LDL.LU R21, [R1+0x2f4] ;  /* 0x0002f40001157983 */ /* 0x000ea40000300800 */
[----:B------:R-:W2:Y:S02]  /*4e670*/  LDL.LU R22, [R1+0x2f8] ;  /* 0x0002f80001167983 */ /* 0x000ea40000300800 */
[----:B------:R-:W2:Y:S01]  /*4e680*/  LDL.LU R23, [R1+0x2fc] ;  /* 0x0002fc0001177983 */ /* 0x000ea20000300800 */
[----:B------:R-:W-:Y:S01]  /*4e690*/  STL.64 [R1+0xd0], R16 ;  /* 0x0000d01001007387 */ /* 0x000fe20000100a00 */
[----:B------:R-:W-:Y:S02]  /*4e6a0*/  STL.64 [R1+0xd8], R18 ;  /* 0x0000d81201007387 */ /* 0x000fe40000100a00 */
[----:B------:R-:W0:Y:S02]  /*4e6b0*/  LDSM.16.M88.4 R16, [R28+0x24080] ;  /* 0x024080001c10783b */ /* 0x000e240000000200 */
[----:B0-----:R-:W-:Y:S02]  /*4e6c0*/  STL.64 [R1+0xc0], R16 ;  /* 0x0000c01001007387 */ /* 0x001fe40000100a00 */
[----:B------:R-:W-:Y:S02]  /*4e6d0*/  STL.64 [R1+0xc8], R18 ;  /* 0x0000c81201007387 */ /* 0x000fe40000100a00 */
[----:B------:R-:W0:Y:S04]  /*4e6e0*/  LDSM.16.M88.4 R16, [R28+0x26080] ;  /* 0x026080001c10783b */ /* 0x000e280000000200 */
[----:B------:R-:W-:Y:S01]  /*4e6f0*/  STL.64 [R1+0xe8], R26 ;  /* 0x0000e81a01007387 */ /* 0x000fe20000100a00 */
[----:B0-----:R-:W-:Y:S01]  /*4e700*/  STL.64 [R1+0xb0], R16 ;  /* 0x0000b01001007387 */ /* 0x001fe20000100a00 */
[----:B------:R-:W-:Y:S02]  /*4e710*/  STL.64 [R1+0xb8], R18 ;  /* 0x0000b81201007387 */ /* 0x000fe40000100a00 */
[----:B------:R-:W0:Y:S02]  /*4e720*/  LDSM.16.M88.4 R16, [R28+0x28080] ;  /* 0x028080001c10783b */ /* 0x000e240000000200 */
[----:B0-----:R-:W-:Y:S02]  /*4e730*/  STL.64 [R1+0xa0], R16 ;  /* 0x0000a01001007387 */ /* 0x001fe40000100a00 */
[----:B------:R-:W-:-:S02]  /*4e740*/  IMAD.MOV.U32 R13, RZ, RZ, R16 ;  /* 0x000000ffff0d7224 */ /* 0x000fc400078e0010 */
[----:B------:R-:W-:Y:S02]  /*4e750*/  STL.64 [R1+0xa8], R18 ;  /* 0x0000a81201007387 */ /* 0x000fe40000100a00 */
[----:B------:R-:W-:Y:S02]  /*4e760*/  IMAD.MOV.U32 R12, RZ, RZ, R17 ;  /* 0x000000ffff0c7224 */ /* 0x000fe400078e0011 */
[----:B------:R-:W0:Y:S04]  /*4e770*/  LDSM.16.M88.4 R16, [R28+0x2a080] ;  /* 0x02a080001c10783b */ /* 0x000e280000000200 */
[----:B0-----:R-:W-:Y:S01]  /*4e780*/  STL.64 [R1+0x90], R16 ;  /* 0x0000901001007387 */ /* 0x001fe20000100a00 */
[----:B------:R-:W-:Y:S02]  /*4e790*/  IMAD.MOV.U32 R29, RZ, RZ, R16 ;  /* 0x000000ffff1d7224 */ /* 0x000fe400078e0010 */
[----:B------:R-:W-:Y:S02]  /*4e7a0*/  STL.64 [R1+0x98], R18 ;  /* 0x0000981201007387 */ /* 0x000fe40000100a00 */
[----:B------:R-:W-:-:S02]  /*4e7b0*/  IMAD.MOV.U32 R0, RZ, RZ, R17 ;  /* 0x000000ffff007224 */ /* 0x000fc400078e0011 */
[----:B------:R-:W0:Y:S04]  /*4e7c0*/  LDSM.16.M88.4 R16, [R28+0x2c080] ;  /* 0x02c080001c10783b */ /* 0x000e280000000200 */
[----:B0-----:R-:W-:Y:S01]  /*4e7d0*/  STL.64 [R1+0x80], R16 ;  /* 0x0000801001007387 */ /* 0x001fe20000100a00 */
[----:B------:R-:W-:Y:S02]  /*4e7e0*/  IMAD.MOV.U32 R11, RZ, RZ, R16 ;  /* 0x000000ffff0b7224 */ /* 0x000fe400078e0010 */
[----:B------:R-:W-:Y:S02]  /*4e7f0*/  STL.64 [R1+0x88], R18 ;  /* 0x0000881201007387 */ /* 0x000fe40000100a00 */
[----:B------:R-:W-:Y:S02]  /*4e800*/  IMAD.MOV.U32 R10, RZ, RZ, R17 ;  /* 0x000000ffff0a7224 */ /* 0x000fe400078e0011 */
[----:B------:R-:W0:Y:S04]  /*4e810*/  LDSM.16.M88.4 R16, [R28+0x2e080] ;  /* 0x02e080001c10783b */ /* 0x000e280000000200 */
[----:B0-----:R-:W-:Y:S01]  /*4e820*/  STL.64 [R1+0x70], R16 ;  /* 0x0000701001007387 */ /* 0x001fe20000100a00 */
[----:B------:R-:W-:-:S02]  /*4e830*/  IMAD.MOV.U32 R27, RZ, RZ, R16 ;  /* 0x000000ffff1b7224 */ /* 0x000fc400078e0010 */
[----:B------:R-:W-:Y:S02]  /*4e840*/  STL.64 [R1+0x78], R18 ;  /* 0x0000781201007387 */ /* 0x000fe40000100a00 */
[----:B------:R-:W-:Y:S02]  /*4e850*/  IMAD.MOV.U32 R26, RZ, RZ, R17 ;  /* 0x000000ffff1a7224 */ /* 0x000fe400078e0011 */
[----:B------:R-:W0:Y:S04]  /*4e860*/  LDSM.16.MT88.4 R16, [R3+0x8080] ;  /* 0x008080000310783b */ /* 0x000e280000004200 */
[----:B------:R-:W-:Y:S01]  /*4e870*/  STL.64 [R1+0x3a28], R26 ;  /* 0x003a281a01007387 */ /* 0x000fe20000100a00 */
[----:B------:R-:W-:Y:S02]  /*4e880*/  STL.64 [R1+0x3a20], R24 ;  /* 0x003a201801007387 */ /* 0x000fe40000100a00 */
[----:B------:R-:W-:Y:S01]  /*4e890*/  STL [R1+0x2b38], R28 ;  /* 0x002b381c01007387 */ /* 0x000fe20000100800 */
[----:B0-----:R-:W-:Y:S01]  /*4e8a0*/  STL.64 [R1+0x3998], R18 ;  /* 0x0039981201007387 */ /* 0x001fe20000100a00 */
[----:B------:R0:W-:Y:S03]  /*4e8b0*/  STL.64 [R1+0x3990], R16 ;  /* 0x0039901001007387 */ /* 0x0001e60000100a00 */
        /* <DEDUP_REMOVED lines=8> */
[----:B------:R-:W3:Y:S01]  /*4e940*/  LDL.LU R29, [R1+0x3a48] ;  /* 0x003a4800011d7983 */ /* 0x000ee20000300800 */
[----:B------:R-:W4:Y:S03]  /*4e950*/  LDL.LU R0, [R1+0x3a44] ;  /* 0x003a440001007983 */ /* 0x000f260000300800 */
[----:B------:R0:W-:Y:S02]  /*4e960*/  STL.64 [R1+0x39b8], R16 ;  /* 0x0039b81001007387 */ /* 0x0001e40000100a00 */
[----:B0-----:R-:W-:Y:S02]  /*4e970*/  IMAD.MOV.U32 R16, RZ, RZ, R13 ;  /* 0x000000ffff107224 */ /* 0x001fe400078e000d */
[----:B------:R-:W-:-:S05]  /*4e980*/  IMAD.MOV.U32 R17, RZ, RZ, R12 ;  /* 0x000000ffff117224 */ /* 0x000fca00078e000c */
[----:B------:R0:W-:Y:S04]  /*4e990*/  STL.64 [R1+0x39d0], R16 ;  /* 0x0039d01001007387 */ /* 0x0001e80000100a00 */
[----:B0-----:R-:W3:Y:S01]  /*4e9a0*/  LDL.64 R16, [R1+0xb0] ;  /* 0x0000b00001107983 */ /* 0x001ee20000100a00 */
[----:B--2---:R-:W-:Y:S03]  /*4e9b0*/  HMMA.16816.F32.BF16 R12, R4, R14, R20 ;  /* 0x0000000e040c723c */ /* 0x004fe60000041814 */
[----:B---3--:R0:W-:Y:S11]  /*4e9c0*/  STL.64 [R1+0x39e8], R16 ;  /* 0x0039e81001007387 */ /* 0x0081f60000100a00 */
[----:B------:R-:W-:Y:S09]  /*4e9d0*/  @!UPT UIADD3 URZ, URZ, URZ, URZ ;  /* 0x0000003f3f3ff290 */ /* 0x000ff2000fffe03f */
[----:B------:R-:W-:Y:S02]  /*4e9e0*/  STL.64 [R1+0x3e0], R12 ;  /* 0x0003e00c01007387 */ /* 0x000fe40000100a00 */
[----:B------:R-:W-:Y:S02]  /*4e9f0*/  STL.64 [R1+0x3e8], R14 ;  /* 0x0003e80e01007387 */ /* 0x000fe40000100a00 */
[----:B------:R-:W1:Y:S04]  /*4ea00*/  LDSM.16.MT88.4 R12, [R3+0x8100] ;  /* 0x00810000030c783b */ /* 0x000e680000004200 */
[----:B0-----:R-:W2:Y:S01]  /*4ea10*/  LDL.64 R16, [R1+0xc0] ;  /* 0x0000c00001107983 */ /* 0x001ea20000100a00 */
[----:B------:R-:W-:Y:S02]  /*4ea20*/  IMAD.MOV.U32 R22, RZ, RZ, R29 ;  /* 0x000000ffff167224 */ /* 0x000fe400078e001d */
[----:B------:R-:W-:Y:S01]  /*4ea30*/  IMAD.MOV.U32 R23, RZ, RZ, R2 ;  /* 0x000000ffff177224 */ /* 0x000fe200078e0002 */
[----:B--2---:R0:W-:Y:S01]  /*4ea40*/  STL.64 [R1+0x39f0], R16 ;  /* 0x0039f01001007387 */ /* 0x0041e20000100a00 */
[----:B-1----:R-:W-:Y:S02]  /*4ea50*/  STL.64 [R1+0x3910], R14 ;  /* 0x0039100e01007387 */ /* 0x002fe40000100a00 */
[----:B------:R1:W-:Y:S02]  /*4ea60*/  STL.64 [R1+0x3908], R12 ;  /* 0x0039080c01007387 */ /* 0x0003e40000100a00 */
[----:B0-----:R-:W-:-:S02]  /*4ea70*/  IMAD.MOV.U32 R16, RZ, RZ, R9 ;  /* 0x000000ffff107224 */ /* 0x001fc400078e0009 */
[----:B------:R-:W-:Y:S02]  /*4ea80*/  IMAD.MOV.U32 R17, RZ, RZ, R8 ;  /* 0x000000ffff117224 */ /* 0x000fe400078e0008 */
[----:B-1----:R-:W-:Y:S02]  /*4ea90*/  IMAD.MOV.U32 R12, RZ, RZ, R11 ;  /* 0x000000ffff0c7224 */ /* 0x002fe400078e000b */
[----:B------:R-:W-:Y:S02]  /*4eaa0*/  IMAD.MOV.U32 R13, RZ, RZ, R10 ;  /* 0x000000ffff0d7224 */ /* 0x000fe400078e000a */
[----:B----4-:R-:W-:Y:S01]  /*4eab0*/  IMAD.MOV.U32 R11, RZ, RZ, R0 ;  /* 0x000000ffff0b7224 */ /* 0x010fe200078e0000 */
[----:B------:R-:W2:Y:S01]  /*4eac0*/  LDL.LU R10, [R1+0x48] ;  /* 0x00004800010a7983 */ /* 0x000ea20000300800 */
[----:B------:R-:W3:Y:S02]  /*4ead0*/  LDL.LU R0, [R1+0x3a40] ;  /* 0x003a400001007983 */ /* 0x000ee40000300800 */
[----:B------:R-:W-:Y:S02]  /*4eae0*/  STL.64 [R1+0x3a08], R16 ;  /* 0x003a081001007387 */ /* 0x000fe40000100a00 */
[----:B------:R0:W-:Y:S02]  /*4eaf0*/  STL.64 [R1+0x39b0], R12 ;  /* 0x0039b00c01007387 */ /* 0x0001e40000100a00 */
[----:B0-----:R-:W4:Y:S01]  /*4eb00*/  LDL.LU R12, [R1+0x680] ;  /* 0x00068000010c7983 */ /* 0x001f220000300800 */
[----:B------:R-:W4:Y:S02]  /*4eb10*/  LDL.LU R13, [R1+0x684] ;  /* 0x00068400010d7983 */ /* 0x000f240000300800 */
[----:B------:R-:W2:Y:S02]  /*4eb20*/  LDL.LU R14, [R1+0x688] ;  /* 0x00068800010e7983 */ /* 0x000ea40000300800 */
[----:B------:R-:W2:Y:S01]  /*4eb30*/  LDL.LU R15, [R1+0x68c] ;  /* 0x00068c00010f7983 */ /* 0x000ea20000300800 */
[----:B------:R-:W3:Y:S01]  /*4eb40*/  LDL.LU R29, [R1+0x3a3c] ;  /* 0x003a3c00011d7983 */ /* 0x000ee20000300800 */
[----:B------:R-:W3:Y:S02]  /*4eb50*/  LDL.LU R2, [R1+0x3a38] ;  /* 0x003a380001027983 */ /* 0x000ee40000300800 */
[----:B------:R0:W-:Y:S02]  /*4eb60*/  STL.64 [R1+0x3a30], R22 ;  /* 0x003a301601007387 */ /* 0x0001e40000100a00 */
[----:B------:R-:W3:Y:S01]  /*4eb70*/  LDL.LU R20, [R1+0x320] ;  /* 0x0003200001147983 */ /* 0x000ee20000300800 */
[----:B------:R-:W3:Y:S04]  /*4eb80*/  LDL.LU R21, [R1+0x324] ;  /* 0x0003240001157983 */ /* 0x000ee80000300800 */
        /* <DEDUP_REMOVED lines=20> */
[----:B------:R-:W4:Y:S02]  /*4ecd0*/  LDL.LU R14, [R1+0x348] ;  /* 0x00034800010e7983 */ /* 0x000f240000300800 */
[----:B------:R-:W4:Y:S01]  /*4ece0*/  LDL.LU R15, [R1+0x34c] ;  /* 0x00034c00010f7983 */ /* 0x000f220000300800 */
[C---:B---3--:R-:W-:Y:S01]  /*4ecf0*/  HMMA.16816.F32.BF16 R8, R4.reuse, R10, R20 ;  /* 0x0000000a0408723c */ /* 0x048fe20000041814 */
[----:B----4-:R-:W-:Y:S01]  /*4ed00*/  STL.64 [R1+0x3a00], R14 ;  /* 0x003a000e01007387 */ /* 0x010fe20000100a00 */
[----:B--2---:R0:W-:Y:S03]  /*4ed10*/  STL.64 [R1+0x39f8], R12 ;  /* 0x0039f80c01007387 */ /* 0x0041e60000100a00 */
[----:B0-----:R-:W2:Y:S01]  /*4ed20*/  LDL.LU R12, [R1+0x6a0] ;  /* 0x0006a000010c7983 */ /* 0x001ea20000300800 */
[----:B------:R-:W2:Y:S02]  /*4ed30*/  LDL.LU R13, [R1+0x6a4] ;  /* 0x0006a400010d7983 */ /* 0x000ea40000300800 */
[----:B------:R-:W2:Y:S02]  /*4ed40*/  LDL.LU R14, [R1+0x6a8] ;  /* 0x0006a800010e7983 */ /* 0x000ea40000300800 */
[----:B------:R-:W2:Y:S01]  /*4ed50*/  LDL.LU R15, [R1+0x6ac] ;  /* 0x0006ac00010f7983 */ /* 0x000ea20000300800 */
[----:B------:R-:W3:Y:S11]  /*4ed60*/  LDL.LU.64 R22, [R1+0x3a30] ;  /* 0x003a300001167983 */ /* 0x000ef60000300a00 */
[----:B------:R-:W-:Y:S01]  /*4ed70*/  @!UPT UIADD3 URZ, URZ, URZ, URZ ;  /* 0x0000003f3f3ff290 */ /* 0x000fe2000fffe03f */
[----:B------:R-:W-:Y:S02]  /*4ed80*/  STL.64 [R1+0x3d0], R8 ;  /* 0x0003d00801007387 */ /* 0x000fe40000100a00 */
[----:B------:R-:W-:Y:S02]  /*4ed90*/  STL.64 [R1+0x3d8], R10 ;  /* 0x0003d80a01007387 */ /* 0x000fe40000100a00 */
[----:B------:R-:W0:Y:S04]  /*4eda0*/  LDSM.16.MT88.4 R8, [R3+0x8180] ;  /* 0x008180000308783b */ /* 0x000e280000004200 */
[----:B0-----:R-:W-:Y:S01]  /*4edb0*/  STL.64 [R1+0x3888], R10 ;  /* 0x0038880a01007387 */ /* 0x001fe20000100a00 */
[----:B------:R0:W-:Y:S03]  /*4edc0*/  STL.64 [R1+0x3880], R8 ;  /* 0x0038800801007387 */ /* 0x0001e60000100a00 */
[----:B0-----:R-:W4:Y:S01]  /*4edd0*/  LDL.LU R8, [R1+0x690] ;  /* 0x0006900001087983 */ /* 0x001f220000300800 */
[----:B------:R-:W4:Y:S02]  /*4ede0*/  LDL.LU R9, [R1+0x694] ;  /* 0x0006940001097983 */ /* 0x000f240000300800 */
[----:B------:R-:W4:Y:S02]  /*4edf0*/  LDL.LU R10, [R1+0x698] ;  /* 0x00069800010a7983 */ /* 0x000f240000300800 */
[----:B------:R-:W4:Y:S01]  /*4ee00*/  LDL.LU R11, [R1+0x69c] ;  /* 0x00069c00010b7983 */ /* 0x000f220000300800 */
[----:B---3--:R-:W-:Y:S01]  /*4ee10*/  HMMA.16816.F32.BF16 R4, R4, R22, R24 ;  /* 0x000000160404723c */ /* 0x008fe20000041818 */
[----:B------:R-:W3:Y:S01]  /*4ee20*/  LDL.LU.64 R26, [R1+0x3a28] ;  /* 0x003a2800011a7983 */ /* 0x000ee20000300a00 */
[----:B------:R-:W2:Y:S02]  /*4ee30*/  LDL.LU.64 R24, [R1+0x3a20] ;  /* 0x003a200001187983 */ /* 0x000ea40000300a00 */
[----:B------:R-:W2:Y:S02]  /*4ee40*/  LDL.LU.64 R22, [R1+0x3a18] ;  /* 0x003a180001167983 */ /* 0x000ea40000300a00 */
[----:B------:R-:W2:Y:S11]  /*4ee50*/  LDL.LU.64 R20, [R1+0x3a10] ;  /* 0x003a100001147983 */ /* 0x000eb60000300a00 */
[----:B------:R-:W-:Y:S06]  /*4ee60*/  @!UPT UIADD3 URZ, URZ, URZ, URZ ;  /* 0x0000003f3f3ff290 */ /* 0x000fec000fffe03f */
[----:B------:R-:W-:Y:S01]  /*4ee70*/  STL.64 [R1+0x380], R4 ;  /* 0x0003800401007387 */ /* 0x000fe20000100a00 */
[----:B------:R-:W-:Y:S02]  /*4ee80*/  STL.64 [R1+0x388], R6 ;  /* 0x0003880601007387 */ /* 0x000fe40000100a00 */
[----:B------:R-:W0:Y:S02]  /*4ee90*/  LDSM.16.MT88.4 R4, [R0+0x8000] ;  /* 0x008000000004783b */ /* 0x000e240000004200 */
[----:B0-----:R-:W-:Y:S02]  /*4eea0*/  STL.64 [R1+0x3810], R6 ;  /* 0x0038100601007387 */ /* 0x001fe40000100a00 */
[----:B------:R-:W-:Y:S01]  /*4eeb0*/  STL.64 [R1+0x3808], R4 ;  /* 0x0038080401007387 */ /* 0x000fe20000100a00 */
[C---:B--2---:R-:W-:Y:S11]  /*4eec0*/  HMMA.16816.F32.BF16 R16, R20.reuse, R24, R16 ;  /* 0x000000181410723c */ /* 0x044ff60000041810 */
[----:B------:R-:W-:Y:S11]  /*4eed0*/  @!UPT UIADD3 URZ, URZ, URZ, URZ ;  /* 0x0000003f3f3ff290 */ /* 0x000ff6000fffe03f */
[----:B------:R-:W-:Y:S01]  /*4eee0*/  @!UPT UIADD3 URZ, URZ, URZ, URZ ;  /* 0x0000003f3f3ff290 */ /* 0x000fe2000fffe03f */
        /* <DEDUP_REMOVED lines=8> */
[----:B------:R-:W-:Y:S03]  /*4ef70*/  STL.64 [R1+0x368], R18 ;  /* 0x0003681201007387 */ /* 0x000fe60000100a00 */
[----:B0-----:R-:W4:Y:S02]  /*4ef80*/  LDL.LU.64 R16, [R1+0x39f0] ;  /* 0x0039f00001107983 */ /* 0x001f240000300a00 */
[C---:B----4-:R-:W-:Y:S11]  /*4ef90*/  HMMA.16816.F32.BF16 R8, R20.reuse, R16, R8 ;  /* 0x000000101408723c */ /* 0x050ff60000041808 */
[----:B------:R-:W-:Y:S11]  /*4efa0*/  @!UPT UIADD3 URZ, URZ, URZ, URZ ;  /* 0x0000003f3f3ff290 */ /* 0x000ff6000fffe03f */
[----:B------:R-:W-:Y:S01]  /*4efb0*/  @!UPT UIADD3 URZ, URZ, URZ, URZ ;  /* 0x0000003f3f3ff290 */ /* 0x000fe2000fffe03f */
[----:B------:R0:W-:Y:S01]  /*4efc0*/  STL.64 [R1+0x350], R8 ;  /* 0x0003500801007387 */ /* 0x0001e20000100a00 */
[----:B------:R-:W-:Y:S02]  /*4efd0*/  STL.64 [R1+0x358], R10 ;  /* 0x0003580a01007387 */ /* 0x000fe40000100a00 */
[----:B0-----:R-:W-:Y:S02]  /*4efe0*/  IMAD.MOV.U32 R9, RZ, RZ, R16 ;  /* 0x000000ffff097224 */ /* 0x001fe400078e0010 */
[----:B------:R-:W-:Y:S02]  /*4eff0*/  IMAD.MOV.U32 R8, RZ, RZ, R17 ;  /* 0x000000ffff087224 */ /* 0x000fe400078e0011 */
        /* <DEDUP_REMOVED lines=18> */
[----:B------:R-:W2:Y:S11]  /*4f120*/  LDL.LU.64 R12, [R1+0x39b0] ;  /* 0x0039b000010c7983 */ /* 0x000eb60000300a00 */
[----:B------:R-:W-:Y:S10]  /*4f130*/  @!UPT UIADD3 URZ, URZ, URZ, URZ ;  /* 0x0000003f3f3ff290 */ /* 0x000ff4000fffe03f */
[----:B------:R-:W-:Y:S01]  /*4f140*/  STL.64 [R1+0x320], R16 ;  /* 0x0003201001007387 */ /* 0x000fe20000100a00 */
[----:B------:R0:W-:Y:S03]  /*4f150*/  STL.64 [R1+0x328], R18 ;  /* 0x0003281201007387 */ /* 0x0001e60000100a00 */
[----:B0-----:R-:W2:Y:S01]  /*4f160*/  LDL.LU.64 R18, [R1+0x39a8] ;  /* 0x0039a80001127983 */ /* 0x001ea20000300a00 */
[----:B------:R-:W2:Y:S02]  /*4f170*/  LDL.LU.64 R16, [R1+0x39a0] ;  /* 0x0039a00001107983 */ /* 0x000ea40000300a00 */
[----:B--2---:R-:W-:Y:S11]  /*4f180*/  HMMA.16816.F32.BF16 R16, R20, R12, R16 ;  /* 0x0000000c1410723c */ /* 0x004ff60000041810 */
[----:B------:R-:W-:Y:S11]  /*4f190*/  @!UPT UIADD3 URZ, URZ, URZ, URZ ;  /* 0x0000003f3f3ff290 */ /* 0x000ff6000fffe03f */
[----:B------:R-:W-:Y:S01]  /*4f1a0*/  @!UPT UIADD3 URZ, URZ, URZ, URZ ;  /* 0x0000003f3f3ff290 */ /* 0x000fe2000fffe03f */
[----:B------:R-:W-:Y:S01]  /*4f1b0*/  STL.64 [R1+0x310], R16 ;  /* 0x0003101001007387 */ /* 0x000fe20000100a00 */
[----:B------:R0:W-:Y:S03]  /*4f1c0*/  STL.64 [R1+0x318], R18 ;  /* 0x0003181201007387 */ /* 0x0001e60000100a00 */
[----:B0-----:R-:W2:Y:S01]  /*4f1d0*/  LDL.LU.64 R18, [R1+0x3998] ;  /* 0x0039980001127983 */ /* 0x001ea20000300a00 */
[----:B------:R-:W2:Y:S02]  /*4f1e0*/  LDL.LU.64 R16, [R1+0x3990] ;  /* 0x0039900001107983 */ /* 0x000ea40000300a00 */
[----:B------:R0:W-:Y:S02]  /*4f1f0*/  STL.64 [R1+0x3928], R12 ;  /* 0x0039280c01007387 */ /* 0x0001e40000100a00 */
[----:B0-----:R-:W4:Y:S01]  /*4f200*/  LDL.LU R12, [R1+0x5f0] ;  /* 0x0005f000010c7983 */ /* 0x001f220000300800 */
[----:B------:R-:W4:Y:S02]  /*4f210*/  LDL.LU R13, [R1+0x5f4] ;  /* 0x0005f400010d7983 */ /* 0x000f240000300800 */
[----:B------:R-:W4:Y:S02]  /*4f220*/  LDL.LU R14, [R1+0x5f8] ;  /* 0x0005f800010e7983 */ /* 0x000f240000300800 */
[----:B------:R-:W4:Y:S02]  /*4f230*/  LDL.LU R15, [R1+0x5fc] ;  /* 0x0005fc00010f7983 */ /* 0x000f240000300800 */
[----:B---3--:R-:W-:-:S02]  /*4f240*/  IMAD.MOV.U32 R4, RZ, RZ, R27 ;  /* 0x000000ffff047224 */ /* 0x008fc400078e001b */
[----:B------:R-:W-:-:S05]  /*4f250*/  IMAD.MOV.U32 R5, RZ, RZ, R26 ;  /* 0x000000ffff057224 */ /* 0x000fca00078e001a */
[----:B------:R-:W-:Y:S02]  /*4f260*/  STL.64 [R1+0x3970], R4 ;  /* 0x0039700401007387 */ /* 0x000fe40000100a00 */
[----:B----4-:R-:W-:Y:S02]  /*4f270*/  HMMA.16816.F32.BF16 R20, R20, R4, R12 ;  /* 0x000000041414723c */ /* 0x010fe4000004180c */
[----:B------:R-:W3:Y:S11]  /*4f280*/  LDL.64 R12, [R1+0x90] ;  /* 0x00009000010c7983 */ /* 0x000ef60000100a00 */
[----:B------:R-:W-:Y:S10]  /*4f290*/  @!UPT UIADD3 URZ, URZ, URZ, URZ ;  /* 0x0000003f3f3ff290 */ /* 0x000ff4000fffe03f */
[----:B------:R0:W-:Y:S01]  /*4f2a0*/  STL.64 [R1+0x2e0], R20 ;  /* 0x0002e01401007387 */ /* 0x0001e20000100a00 */
[----:B------:R-:W-:Y:S02]  /*4f2b0*/  STL.64 [R1+0x2e8], R22 ;  /* 0x0002e81601007387 */ /* 0x000fe40000100a00 */
[----:B0-----:R-:W-:Y:S02]  /*4f2c0*/  IMAD.MOV.U32 R21, RZ, RZ, R6 ;  /* 0x000000ffff157224 */ /* 0x001fe400078e0006 */
[----:B------:R-:W-:Y:S01]  /*4f2d0*/  IMAD.MOV.U32 R20, RZ, RZ, R7 ;  /* 0x000000ffff147224 */ /* 0x000fe200078e0007 */
[----:B---3--:R-:W-:Y:S01]  /*4f2e0*/  STL.64 [R1+0x3938], R12 ;  /* 0x0039380c01007387 */ /* 0x008fe20000100a00 */
[----:B------:R-:W3:Y:S02]  /*4f2f0*/  LDL.LU R4, [R1+0x5c0] ;  /* 0x0005c00001047983 */ /* 0x000ee40000300800 */
[----:B------:R-:W3:Y:S02]  /*4f300*/  LDL.LU R5, [R1+0x5c4] ;  /* 0x0005c40001057983 */ /* 0x000ee40000300800 */
[----:B------:R-:W4:Y:S01]  /*4f310*/  LDL.LU R6, [R1+0x5c8] ;  /* 0x0005c80001067983 */ /* 0x000f220000300800 */
[----:B------:R-:W4:Y:S04]  /*4f320*/  LDL.LU R7, [R1+0x5cc] ;  /* 0x0005cc0001077983 */ /* 0x000f280000300800 */
[----:B----4-:R-:W-:Y:S01]  /*4f330*/  STL.64 [R1+0x3980], R6 ;  /* 0x0039800601007387 */ /* 0x010fe20000100a00 */
[----:B---3--:R0:W-:Y:S03]  /*4f340*/  STL.64 [R1+0x3978], R4 ;  /* 0x0039780401007387 */ /* 0x0081e60000100a00 */
[----:B0-----:R-:W2:Y:S01]  /*4f350*/  LDL.LU R4, [R1+0x2d0] ;  /* 0x0002d00001047983 */ /* 0x001ea20000300800 */
[----:B------:R-:W2:Y:S02]  /*4f360*/  LDL.LU R5, [R1+0x2d4] ;  /* 0x0002d40001057983 */ /* 0x000ea40000300800 */
[----:B------:R-:W2:Y:S02]  /*4f370*/  LDL.LU R6, [R1+0x2d8] ;  /* 0x0002d80001067983 */ /* 0x000ea40000300800 */
[----:B------:R-:W2:Y:S01]  /*4f380*/  LDL.LU R7, [R1+0x2dc] ;  /* 0x0002dc0001077983 */ /* 0x000ea20000300800 */
[----:B------:R0:W-:Y:S02]  /*4f390*/  STL.64 [R1+0x3950], R20 ;  /* 0x0039501401007387 */ /* 0x0001e40000100a00 */
[----:B0-----:R-:W-:-:S02]  /*4f3a0*/  IMAD.MOV.U32 R20, RZ, RZ, R9 ;  /* 0x000000ffff147224 */ /* 0x001fc400078e0009 */
[----:B------:R-:W-:-:S05]  /*4f3b0*/  IMAD.MOV.U32 R21, RZ, RZ, R8 ;  /* 0x000000ffff157224 */ /* 0x000fca00078e0008 */
[----:B------:R0:W-:Y:S04]  /*4f3c0*/  STL.64 [R1+0x3968], R20 ;  /* 0x0039681401007387 */ /* 0x0001e80000100a00 */
[----:B0-----:R-:W3:Y:S01]  /*4f3d0*/  LDL.64 R20, [R1+0xd0] ;  /* 0x0000d00001147983 */ /* 0x001ee20000100a00 */
[----:B------:R-:W4:Y:S02]  /*4f3e0*/  LDL.LU R8, [R1+0x300] ;  /* 0x0003000001087983 */ /* 0x000f240000300800 */
[----:B------:R-:W4:Y:S02]  /*4f3f0*/  LDL.LU R9, [R1+0x304] ;  /* 0x0003040001097983 */ /* 0x000f240000300800 */
[----:B------:R-:W-:Y:S02]  /*4f400*/  IMAD.MOV.U32 R10, RZ, RZ, R2 ;  /* 0x000000ffff0a7224 */ /* 0x000fe400078e0002 */
[----:B------:R-:W-:Y:S01]  /*4f410*/  IMAD.MOV.U32 R11, RZ, RZ, R29 ;  /* 0x000000ffff0b7224 */ /* 0x000fe200078e001d */
[----:B------:R-:W2:Y:S01]  /*4f420*/  LDL.LU R2, [R1+0x398c] ;  /* 0x00398c0001027983 */ /* 0x000ea20000300800 */
[----:B------:R-:W2:Y:S03]  /*4f430*/  LDL.LU R29, [R1+0x3988] ;  /* 0x00398800011d7983 */ /* 0x000ea60000300800 */
[----:B------:R-:W-:Y:S04]  /*4f440*/  STL.64 [R1+0x3948], R10 ;  /* 0x0039480a01007387 */ /* 0x000fe80000100a00 */
[----:B----4-:R0:W-:Y:S04]  /*4f450*/  STL.64 [R1+0x3940], R8 ;  /* 0x0039400801007387 */ /* 0x0101e80000100a00 */
[----:B0-----:R-:W4:Y:S01]  /*4f460*/  LDL.LU R8, [R1+0x5a0] ;  /* 0x0005a00001087983 */ /* 0x001f220000300800 */
[----:B------:R-:W4:Y:S02]  /*4f470*/  LDL.LU R9, [R1+0x5a4] ;  /* 0x0005a40001097983 */ /* 0x000f240000300800 */
[----:B------:R-:W3:Y:S02]  /*4f480*/  LDL.LU R10, [R1+0x5a8] ;  /* 0x0005a800010a7983 */ /* 0x000ee40000300800 */
[----:B------:R-:W3:Y:S01]  /*4f490*/  LDL.LU R11, [R1+0x5ac] ;  /* 0x0005ac00010b7983 */ /* 0x000ee20000300800 */
[----:B--2---:R-:W-:Y:S01]  /*4f4a0*/  HMMA.16816.F32.BF16 R4, R16, R24, R4 ;  /* 0x000000181004723c */ /* 0x004fe20000041804 */
[----:B---3--:R-:W-:Y:S01]  /*4f4b0*/  STL.64 [R1+0x3960], R10 ;  /* 0x0039600a01007387 */ /* 0x008fe20000100a00 */
[----:B----4-:R0:W-:Y:S03]  /*4f4c0*/  STL.64 [R1+0x3958], R8 ;  /* 0x0039580801007387 */ /* 0x0101e60000100a00 */
[----:B0-----:R-:W2:Y:S01]  /*4f4d0*/  LDL.LU R8, [R1+0x5b0] ;  /* 0x0005b00001087983 */ /* 0x001ea20000300800 */
[----:B------:R-:W2:Y:S02]  /*4f4e0*/  LDL.LU R9, [R1+0x5b4] ;  /* 0x0005b40001097983 */ /* 0x000ea40000300800 */
[----:B------:R-:W-:-:S02]  /*4f4f0*/  IMAD.MOV.U32 R10, RZ, RZ, R29 ;  /* 0x000000ffff0a7224 */ /* 0x000fc400078e001d */
[----:B------:R-:W-:Y:S01]  /*4f500*/  IMAD.MOV.U32 R11, RZ, RZ, R2 ;  /* 0x000000ffff0b7224 */ /* 0x000fe200078e0002 */
[----:B------:R-:W3:Y:S11]  /*4f510*/  LDL.64 R12, [R1+0xa0] ;  /* 0x0000a000010c7983 */ /* 0x000ef60000100a00 */
[----:B------:R-:W-:Y:S02]  /*4f520*/  @!UPT UIADD3 URZ, URZ, URZ, URZ ;  /* 0x0000003f3f3ff290 */ /* 0x000fe4000fffe03f */
[----:B------:R-:W-:Y:S02]  /*4f530*/  IMAD.MOV.U32 R29, RZ, RZ, R6 ;  /* 0x000000ffff1d7224 */ /* 0x000fe400078e0006 */
[----:B------:R0:W-:Y:S02]  /*4f540*/  STL.64 [R1+0x2d0], R4 ;  /* 0x0002d00401007387 */ /* 0x0001e40000100a00 */
[----:B------:R-:W-:Y:S02]  /*4f550*/  IMAD.MOV.U32 R2, RZ, RZ, R7 ;  /* 0x000000ffff027224 */ /* 0x000fe400078e0007 */
[----:B------:R-:W4:Y:S04]  /*4f560*/  LDL.LU.64 R6, [R1+0x3980] ;  /* 0x0039800001067983 */ /* 0x000f280000300a00 */
[----:B0-----:R-:W4:Y:S01]  /*4f570*/  LDL.LU.64 R4, [R1+0x3978] ;  /* 0x0039780001047983 */ /* 0x001f220000300a00 */
[----:B------:R0:W-:Y:S03]  /*4f580*/  STL.64 [R1+0x3930], R24 ;  /* 0x0039301801007387 */ /* 0x0001e60000100a00 */
[----:B0-----:R-:W2:Y:S01]  /*4f590*/  LDL.LU R24, [R1+0x590] ;  /* 0x0005900001187983 */ /* 0x001ea20000300800 */
[----:B------:R-:W2:Y:S02]  /*4f5a0*/  LDL.LU R25, [R1+0x594] ;  /* 0x0005940001197983 */ /* 0x000ea40000300800 */
[----:B------:R-:W2:Y:S02]  /*4f5b0*/  LDL.LU R26, [R1+0x598] ;  /* 0x00059800011a7983 */ /* 0x000ea40000300800 */
[----:B------:R-:W2:Y:S01]  /*4f5c0*/  LDL.LU R27, [R1+0x59c] ;  /* 0x00059c00011b7983 */ /* 0x000ea20000300800 */
[----:B------:R-:W-:Y:S01]  /*4f5d0*/  STL [R1+0x35bc], R2 ;  /* 0x0035bc0201007387 */ /* 0x000fe20000100800 */
[----:B------:R-:W-:Y:S01]  /*4f5e0*/  STL [R1+0x35b8], R29 ;  /* 0x0035b81d01007387 */ /* 0x000fe20000100800 */
        /* <DEDUP_REMOVED lines=8> */
[----:B------:R-:W2:Y:S03]  /*4f670*/  LDL.LU.64 R20, [R1+0x3968] ;  /* 0x0039680001147983 */ /* 0x000ea60000300a00 */
[----:B------:R-:W-:Y:S01]  /*4f680*/  STL.64 [R1+0x3920], R6 ;  /* 0x0039200601007387 */ /* 0x000fe20000100a00 */
[----:B--2---:R-:W-:Y:S01]  /*4f690*/  HMMA.16816.F32.BF16 R20, R16, R20, R8 ;  /* 0x000000141014723c */ /* 0x004fe20000041808 */
[----:B----4-:R0:W-:Y:S04]  /*4f6a0*/  STL.64 [R1+0x3918], R4 ;  /* 0x0039180401007387 */ /* 0x0101e80000100a00 */
[----:B0-----:R-:W2:Y:S01]  /*4f6b0*/  LDL.LU R4, [R1+0x580] ;  /* 0x0005800001047983 */ /* 0x001ea20000300800 */
[----:B------:R-:W2:Y:S02]  /*4f6c0*/  LDL.LU R5, [R1+0x584] ;  /* 0x0005840001057983 */ /* 0x000ea40000300800 */
[----:B------:R-:W2:Y:S02]  /*4f6d0*/  LDL.LU R6, [R1+0x588] ;  /* 0x0005880001067983 */ /* 0x000ea40000300800 */
[----:B------:R-:W2:Y:S01]  /*4f6e0*/  LDL.LU R7, [R1+0x58c] ;  /* 0x00058c0001077983 */ /* 0x000ea20000300800 */
[----:B------:R-:W4:Y:S01]  /*4f6f0*/  LDL.LU.64 R10, [R1+0x3960] ;  /* 0x00396000010a7983 */ /* 0x000f220000300a00 */
[----:B------:R-:W4:Y:S11]  /*4f700*/  LDL.LU.64 R8, [R1+0x3958] ;  /* 0x0039580001087983 */ /* 0x000f360000300a00 */
[----:B------:R0:W-:Y:S04]  /*4f710*/  STL.64 [R1+0x2b0], R20 ;  /* 0x0002b01401007387 */ /* 0x0001e80000100a00 */
[----:B0-----:R-:W4:Y:S01]  /*4f720*/  LDL.LU.64 R20, [R1+0x3950] ;  /* 0x0039500001147983 */ /* 0x001f220000300a00 */
[----:B------:R-:W-:-:S02]  /*4f730*/  IMAD.MOV.U32 R29, RZ, RZ, R23 ;  /* 0x000000ffff1d7224 */ /* 0x000fc400078e0017 */
[----:B------:R-:W-:-:S03]  /*4f740*/  IMAD.MOV.U32 R2, RZ, RZ, R22 ;  /* 0x000000ffff027224 */ /* 0x000fc600078e0016 */
[----:B------:R-:W-:Y:S02]  /*4f750*/  STL [R1+0x36ec], R29 ;  /* 0x0036ec1d01007387 */ /* 0x000fe40000100800 */
[----:B------:R-:W-:Y:S01]  /*4f760*/  STL [R1+0x36e8], R2 ;  /* 0x0036e80201007387 */ /* 0x000fe20000100800 */
[C---:B----4-:R-:W-:Y:S11]  /*4f770*/  HMMA.16816.F32.BF16 R8, R16.reuse, R20, R8 ;  /* 0x000000141008723c */ /* 0x050ff60000041808 */
[----:B------:R-:W-:Y:S11]  /*4f780*/  @!UPT UIADD3 URZ, URZ, URZ, URZ ;  /* 0x0000003f3f3ff290 */ /* 0x000ff6000fffe03f */
[----:B------:R-:W-:Y:S01]  /*4f790*/  @!UPT UIADD3 URZ, URZ, URZ, URZ ;  /* 0x0000003f3f3ff290 */ /* 0x000fe2000fffe03f */
[----:B------:R-:W-:Y:S01]  /*4f7a0*/  STL.64 [R1+0x2a0], R8 ;  /* 0x0002a00801007387 */ /* 0x000fe20000100a00 */
[----:B------:R0:W-:Y:S03]  /*4f7b0*/  STL.64 [R1+0x2a8], R10 ;  /* 0x0002a80a01007387 */ /* 0x0001e60000100a00 */
[----:B0-----:R-:W3:Y:S01]  /*4f7c0*/  LDL.LU.64 R10, [R1+0x3948] ;  /* 0x00394800010a7983 */ /* 0x001ee20000300a00 */
[----:B------:R-:W3:Y:S02]  /*4f7d0*/  LDL.LU.64 R8, [R1+0x3940] ;  /* 0x0039400001087983 */ /* 0x000ee40000300a00 */
[----:B------:R0:W-:Y:S02]  /*4f7e0*/  STL.64 [R1+0x38d8], R20 ;  /* 0x0038d81401007387 */ /* 0x0001e40000100a00 */
[----:B0-----:R-:W4:Y:S01]  /*4f7f0*/  LDL.LU R20, [R1+0x190] ;  /* 0x0001900001147983 */ /* 0x001f220000300800 */
[----:B------:R-:W4:Y:S02]  /*4f800*/  LDL.LU R21, [R1+0x194] ;  /* 0x0001940001157983 */ /* 0x000f240000300800 */
[----:B------:R-:W4:Y:S02]  /*4f810*/  LDL.LU R22, [R1+0x198] ;  /* 0x0001980001167983 */ /* 0x000f240000300800 */
[----:B------:R-:W4:Y:S01]  /*4f820*/  LDL.LU R23, [R1+0x19c] ;  /* 0x00019c0001177983 */ /* 0x000f220000300800 */
[C---:B---3--:R-:W-:Y:S11]  /*4f830*/  HMMA.16816.F32.BF16 R8, R16.reuse, R12, R8 ;  /* 0x0000000c1008723c */ /* 0x048ff60000041808 */
[----:B------:R-:W-:Y:S11]  /*4f840*/  @!UPT UIADD3 URZ, URZ, URZ, URZ ;  /* 0x0000003f3f3ff290 */ /* 0x000ff6000fffe03f */
[----:B------:R-:W-:Y:S01]  /*4f850*/  @!UPT UIADD3 URZ, URZ, URZ, URZ ;  /* 0x0000003f3f3ff290 */ /* 0x000fe2000fffe03f */
[----:B------:R0:W-:Y:S01]  /*4f860*/  STL.64 [R1+0x300], R8 ;  /* 0x0003000801007387 */ /* 0x0001e20000100a00 */
[----:B------:R-:W-:Y:S02]  /*4f870*/  STL.64 [R1+0x308], R10 ;  /* 0x0003080a01007387 */ /* 0x000fe40000100a00 */
[----:B0-----:R-:W-:Y:S02]  /*4f880*/  IMAD.MOV.U32 R9, RZ, RZ, R12 ;  /* 0x000000ffff097224 */ /* 0x001fe400078e000c */
[----:B------:R-:W-:Y:S02]  /*4f890*/  IMAD.MOV.U32 R8, RZ, RZ, R13 ;  /* 0x000000ffff087224 */ /* 0x000fe400078e000d */
[----:B------:R-:W3:Y:S02]  /*4f8a0*/  LDL.LU.64 R12, [R1+0x3938] ;  /* 0x00393800010c7983 */ /* 0x000ee40000300a00 */
[C---:B---3--:R-:W-:Y:S01]  /*4f8b0*/  HMMA.16816.F32.BF16 R24, R16.reuse, R12, R24 ;  /* 0x0000000c1018723c */ /* 0x048fe20000041818 */
[----:B------:R-:W-:Y:S11]  /*4f8c0*/  IMAD.MOV.U32 R2, RZ, RZ, R13 ;  /* 0x000000ffff027224 */ /* 0x000ff600078e000d */
[----:B------:R-:W-:Y:S11]  /*4f8d0*/  @!UPT UIADD3 URZ, URZ, URZ, URZ ;  /* 0x0000003f3f3ff290 */ /* 0x000ff6000fffe03f */
[----:B------:R0:W-:Y:S01]  /*4f8e0*/  STL.64 [R1+0x3b0], R24 ;  /* 0x0003b01801007387 */ /* 0x0001e20000100a00 */
[----:B------:R1:W-:Y:S03]  /*4f8f0*/  STL.64 [R1+0x3b8], R26 ;  /* 0x0003b81a01007387 */ /* 0x0003e60000100a00 */
[----:B0-----:R-:W3:Y:S01]  /*4f900*/  LDL.LU.64 R24, [R1+0x3930] ;  /* 0x0039300001187983 */ /* 0x001ee20000300a00 */
[----:B-1----:R-:W-:Y:S02]  /*4f910*/  IMAD.MOV.U32 R26, RZ, RZ, R12 ;  /* 0x000000ffff1a7224 */ /* 0x002fe400078e000c */
[----:B------:R-:W2:Y:S02]  /*4f920*/  LDL.LU.64 R12, [R1+0x3928] ;  /* 0x00392800010c7983 */ /* 0x000ea40000300a00 */
[C---:B--2---:R-:W-:Y:S01]  /*4f930*/  HMMA.16816.F32.BF16 R12, R16.reuse, R12, R4 ;  /* 0x0000000c100c723c */ /* 0x044fe20000041804 */
[----:B------:R-:W2:Y:S01]  /*4f940*/  LDL.LU.64 R6, [R1+0x3920] ;  /* 0x0039200001067983 */ /* 0x000ea20000300a00 */
[----:B------:R-:W4:Y:S11]  /*4f950*/  LDL.LU.64 R4, [R1+0x3918] ;  /* 0x0039180001047983 */ /* 0x000f360000300a00 */
[----:B------:R-:W-:Y:S10]  /*4f960*/  @!UPT UIADD3 URZ, URZ, URZ, URZ ;  /* 0x0000003f3f3ff290 */ /* 0x000ff4000fffe03f */
[----:B------:R-:W-:Y:S01]  /*4f970*/  STL.64 [R1+0x3c0], R12 ;  /* 0x0003c00c01007387 */ /* 0x000fe20000100a00 */
[----:B------:R0:W-:Y:S03]  /*4f980*/  STL.64 [R1+0x3c8], R14 ;  /* 0x0003c80e01007387 */ /* 0x0001e60000100a00 */
[----:B0-----:R-:W3:Y:S01]  /*4f990*/  LDL.LU.64 R14, [R1+0x3910] ;  /* 0x00391000010e7983 */ /* 0x001ee20000300a00 */
[----:B------:R-:W3:Y:S01]  /*4f9a0*/  LDL.LU.64 R12, [R1+0x3908] ;  /* 0x00390800010c7983 */ /* 0x000ee20000300a00 */
[----:B----4-:R-:W-:Y:S02]  /*4f9b0*/  HMMA.16816.F32.BF16 R20, R16, R4, R20 ;  /* 0x000000041014723c */ /* 0x010fe40000041814 */
[----:B------:R-:W-:Y:S05]  /*4f9c0*/  STL.64 [R1+0x38a0], R4 ;  /* 0x0038a00401007387 */ /* 0x000fea0000100a00 */
[----:B------:R-:W-:-:S02]  /*4f9d0*/  IMAD.MOV.U32 R16, RZ, RZ, R9 ;  /* 0x000000ffff107224 */ /* 0x000fc400078e0009 */
[----:B------:R-:W-:Y:S11]  /*4f9e0*/  IMAD.MOV.U32 R17, RZ, RZ, R8 ;  /* 0x000000ffff117224 */ /* 0x000ff600078e0008 */
[----:B------:R-:W-:Y:S03]  /*4f9f0*/  @!UPT UIADD3 URZ, URZ, URZ, URZ ;  /* 0x0000003f3f3ff290 */ /* 0x000fe6000fffe03f */
[----:B------:R-:W-:Y:S01]  /*4fa00*/  STL.64 [R1+0x3a0], R20 ;  /* 0x0003a01401007387 */ /* 0x000fe20000100a00 */
[----:B------:R-:W-:Y:S02]  /*4fa10*/  STL.64 [R1+0x3a8], R22 ;  /* 0x0003a81601007387 */ /* 0x000fe40000100a00 */
[----:B------:R0:W-:Y:S02]  /*4fa20*/  STL.64 [R1+0x38e0], R16 ;  /* 0x0038e01001007387 */ /* 0x0001e40000100a00 */
[----:B0-----:R-:W4:Y:S01]  /*4fa30*/  LDL.LU R16, [R1+0x160] ;  /* 0x0001600001107983 */ /* 0x001f220000300800 */
[----:B------:R-:W4:Y:S02]  /*4fa40*/  LDL.LU R17, [R1+0x164] ;  /* 0x0001640001117983 */ /* 0x000f240000300800 */
[----:B------:R-:W2:Y:S02]  /*4fa50*/  LDL.LU R18, [R1+0x168] ;  /* 0x0001680001127983 */ /* 0x000ea40000300800 */
[----:B------:R-:W2:Y:S02]  /*4fa60*/  LDL.LU R19, [R1+0x16c] ;  /* 0x00016c0001137983 */ /* 0x000ea40000300800 */
[----:B--2---:R-:W-:Y:S01]  /*4fa70*/  STL.64 [R1+0x38f0], R18 ;  /* 0x0038f01201007387 */ /* 0x004fe20000100a00 */
[----:B----4-:R0:W-:Y:S02]  /*4fa80*/  STL.64 [R1+0x38e8], R16 ;  /* 0x0038e81001007387 */ /* 0x0101e40000100a00 */
[----:B0-----:R-:W-:-:S02]  /*4fa90*/  IMAD.MOV.U32 R16, RZ, RZ, R7 ;  /* 0x000000ffff107224 */ /* 0x001fc400078e0007 */
[----:B------:R-:W-:-:S05]  /*4faa0*/  IMAD.MOV.U32 R17, RZ, RZ, R6 ;  /* 0x000000ffff117224 */ /* 0x000fca00078e0006 */
[----:B------:R-:W-:Y:S01]  /*4fab0*/  STL.64 [R1+0x3900], R16 ;  /* 0x0039001001007387 */ /* 0x000fe20000100a00 */
[----:B------:R-:W2:Y:S03]  /*4fac0*/  LDL.64 R20, [R1+0xc0] ;  /* 0x0000c00001147983 */ /* 0x000ea60000100a00 */
[----:B--2---:R0:W-:Y:S04]  /*4fad0*/  STL.64 [R1+0x38f8], R20 ;  /* 0x0038f81401007387 */ /* 0x0041e80000100a00 */
        /* <DEDUP_REMOVED lines=8> */
[----:B------:R-:W4:Y:S01]  /*4fb60*/  LDL.LU R8, [R1+0x110] ;  /* 0x0001100001087983 */ /* 0x000f220000300800 */
[----:B------:R-:W4:Y:S02]  /*4fb70*/  LDL.LU R9, [R1+0x114] ;  /* 0x0001140001097983 */ /* 0x000f240000300800 */
        /* <DEDUP_REMOVED lines=22> */
[----:B------:R-:W-:Y:S01]  /*4fce0*/  STL.64 [R1+0x3898], R10 ;  /* 0x0038980a01007387 */ /* 0x000fe20000100a00 */
[----:B----4-:R0:W-:Y:S03]  /*4fcf0*/  STL.64 [R1+0x3890], R8 ;  /* 0x0038900801007387 */ /* 0x0101e60000100a00 */
[----:B0-----:R-:W3:Y:S04]  /*4fd00*/  LDL.64 R8, [R1+0x80] ;  /* 0x0000800001087983 */ /* 0x001ee80000100a00 */
[----:B---3--:R0:W-:Y:S04]  /*4fd10*/  STL.64 [R1+0x38b8], R8 ;  /* 0x0038b80801007387 */ /* 0x0081e80000100a00 */
[----:B0-----:R-:W3:Y:S01]  /*4fd20*/  LDL.LU R8, [R1+0x130] ;  /* 0x0001300001087983 */ /* 0x001ee20000300800 */
[----:B------:R-:W3:Y:S02]  /*4fd30*/  LDL.LU R9, [R1+0x134] ;  /* 0x0001340001097983 */ /* 0x000ee40000300800 */
[----:B------:R-:W3:Y:S02]  /*4fd40*/  LDL.LU R10, [R1+0x138] ;  /* 0x00013800010a7983 */ /* 0x000ee40000300800 */
[----:B------:R-:W3:Y:S01]  /*4fd50*/  LDL.LU R11, [R1+0x13c] ;  /* 0x00013c00010b7983 */ /* 0x000ee20000300800 */
[----:B------:R0:W-:Y:S01]  /*4fd60*/  STL.64 [R1+0x390], R16 ;  /* 0x0003901001007387 */ /* 0x0001e20000100a00 */
[----:B------:R1:W-:Y:S03]  /*4fd70*/  STL.64 [R1+0x398], R18 ;  /* 0x0003981201007387 */ /* 0x0003e60000100a00 */
[----:B0-----:R-:W1:Y:S02]  /*4fd80*/  LDL.LU.64 R16, [R1+0x3900] ;  /* 0x0039000001107983 */ /* 0x001e640000300a00 */
[C---:B-1----:R-:W-:Y:S02]  /*4fd90*/  HMMA.16816.F32.BF16 R16, R12.reuse, R16, R20 ;  /* 0x000000100c10723c */ /* 0x042fe40000041814 */
[----:B------:R-:W4:Y:S11]  /*4fda0*/  LDL.LU.64 R20, [R1+0x38f8] ;  /* 0x0038f80001147983 */ /* 0x000f360000300a00 */
[----:B------:R-:W-:Y:S10]  /*4fdb0*/  @!UPT UIADD3 URZ, URZ, URZ, URZ ;  /* 0x0000003f3f3ff290 */ /* 0x000ff4000fffe03f */
[----:B------:R-:W-:Y:S01]  /*4fdc0*/  STL.64 [R1+0x2f0], R16 ;  /* 0x0002f01001007387 */ /* 0x000fe20000100a00 */
[----:B------:R0:W-:Y:S03]  /*4fdd0*/  STL.64 [R1+0x2f8], R18 ;  /* 0x0002f81201007387 */ /* 0x0001e60000100a00 */
[----:B0-----:R-:W4:Y:S01]  /*4fde0*/  LDL.LU.64 R18, [R1+0x38f0] ;  /* 0x0038f00001127983 */ /* 0x001f220000300a00 */
        /* <DEDUP_REMOVED lines=9> */
[----:B------:R-:W2:Y:S02]  /*4fe80*/  LDL.LU.64 R20, [R1+0x38d8] ;  /* 0x0038d80001147983 */ /* 0x000ea40000300a00 */
[C---:B--2---:R-:W-:Y:S11]  /*4fe90*/  HMMA.16816.F32.BF16 R4, R12.reuse, R20, R4 ;  /* 0x000000140c04723c */ /* 0x044ff60000041804 */
[----:B------:R-:W-:Y:S11]  /*4fea0*/  @!UPT UIADD3 URZ, URZ, URZ, URZ ;  /* 0x0000003f3f3ff290 */ /* 0x000ff6000fffe03f */
[----:B------:R-:W-:Y:S01]  /*4feb0*/  @!UPT UIADD3 URZ, URZ, URZ, URZ ;  /* 0x0000003f3f3ff290 */ /* 0x000fe2000fffe03f */
[----:B------:R-:W-:Y:S01]  /*4fec0*/  STL.64 [R1+0x280], R4 ;  /* 0x0002800401007387 */ /* 0x000fe20000100a00 */
[----:B------:R0:W-:Y:S03]  /*4fed0*/  STL.64 [R1+0x288], R6 ;  /* 0x0002880601007387 */ /* 0x0001e60000100a00 */
[----:B0-----:R-:W4:Y:S01]  /*4fee0*/  LDL.LU.64 R6, [R1+0x38d0] ;  /* 0x0038d00001067983 */ /* 0x001f220000300a00 */
        /* <DEDUP_REMOVED lines=8> */
[----:B0-----:R-:W2:Y:S01]  /*4ff70*/  LDL.64 R20, [R1+0xd0] ;  /* 0x0000d00001147983 */ /* 0x001ea20000100a00 */
[C---:B----4-:R-:W-:Y:S03]  /*4ff80*/  HMMA.16816.F32.BF16 R4, R12.reuse, R16, R4 ;  /* 0x000000100c04723c */ /* 0x050fe60000041804 */
[----:B--2---:R0:W-:Y:S04]  /*4ff90*/  STL.64 [R1+0x3878], R20 ;  /* 0x0038781401007387 */ /* 0x0041e80000100a00 */
[----:B0-----:R-:W2:Y:S01]  /*4ffa0*/  LDL.LU R20, [R1+0x100] ;  /* 0x0001000001147983 */ /* 0x001ea20000300800 */
[----:B------:R-:W2:Y:S02]  /*4ffb0*/  LDL.LU R21, [R1+0x104] ;  /* 0x0001040001157983 */ /* 0x000ea40000300800 */
[----:B------:R-:W2:Y:S02]  /*4ffc0*/  LDL.LU R22, [R1+0x108] ;  /* 0x0001080001167983 */ /* 0x000ea40000300800 */
[----:B------:R-:W2:Y:S11]  /*4ffd0*/  LDL.LU R23, [R1+0x10c] ;  /* 0x00010c0001177983 */ /* 0x000eb60000300800 */
[----:B------:R0:W-:Y:S01]  /*4ffe0*/  STL.64 [R1+0x270], R4 ;  /* 0x0002700401007387 */ /* 0x0001e20000100a00 */
[----:B------:R-:W-:Y:S03]  /*4fff0*/  STL.64 [R1+0x278], R6 ;  /* 0x0002780601007387 */ /* 0x000fe60000100a00 */
[----:B0-----:R-:W3:Y:S01]  /*50000*/  LDL.LU.64 R4, [R1+0x38c0] ;  /* 0x0038c00001047983 */ /* 0x001ee20000300a00 */
[----:B------:R-:W-:Y:S02]  /*50010*/  STL.64 [R1+0x3870], R18 ;  /* 0x0038701201007387 */ /* 0x000fe40000100a00 */
[----:B------:R0:W-:Y:S02]  /*50020*/  STL.64 [R1+0x3868], R16 ;  /* 0x0038681001007387 */ /* 0x0001e40000100a00 */
[----:B0-----:R-:W4:Y:S01]  /*50030*/  LDL.LU R16, [R1+0xf0] ;  /* 0x0000f00001107983 */ /* 0x001f220000300800 */
[----:B------:R-:W4:Y:S02]  /*50040*/  LDL.LU R17, [R1+0xf4] ;  /* 0x0000f40001117983 */ /* 0x000f240000300800 */
[----:B------:R-:W4:Y:S02]  /*50050*/  LDL.LU R18, [R1+0xf8] ;  /* 0x0000f80001127983 */ /* 0x000f240000300800 */
[----:B------:R-:W4:Y:S01]  /*50060*/  LDL.LU R19, [R1+0xfc] ;  /* 0x0000fc0001137983 */ /* 0x000f220000300800 */
[C---:B---3--:R-:W-:Y:S01]  /*50070*/  HMMA.16816.F32.BF16 R4, R12.reuse, R4, R8 ;  /* 0x000000040c04723c */ /* 0x048fe20000041808 */
[----:B------:R-:W3:Y:S11]  /*50080*/  LDL.LU.64 R8, [R1+0x38b8] ;  /* 0x0038b80001087983 */ /* 0x000ef60000300a00 */
[----:B------:R-:W-:Y:S11]  /*50090*/  @!UPT UIADD3 URZ, URZ, URZ, URZ ;  /* 0x0000003f3f3ff290 */ /* 0x000ff6000fffe03f */
[----:B------:R-:W-:Y:S01]  /*500a0*/  STL.64 [R1+0x260], R4 ;  /* 0x0002600401007387 */ /* 0x000fe20000100a00 */
[----:B------:R0:W-:Y:S03]  /*500b0*/  STL.64 [R1+0x268], R6 ;  /* 0x0002680601007387 */ /* 0x0001e60000100a00 */
[----:B0-----:R-:W3:Y:S01]  /*500c0*/  LDL.LU.64 R6, [R1+0x38b0] ;  /* 0x0038b00001067983 */ /* 0x001ee20000300a00 */
[----:B------:R-:W3:Y:S02]  /*500d0*/  LDL.LU.64 R4, [R1+0x38a8] ;  /* 0x0038a80001047983 */ /* 0x000ee40000300a00 */
        /* <DEDUP_REMOVED lines=9> */
[----:B------:R-:W3:Y:S02]  /*50170*/  LDL.LU.64 R8, [R1+0x3890] ;  /* 0x0038900001087983 */ /* 0x000ee40000300a00 */
[----:B---3--:R-:W-:Y:S02]  /*50180*/  HMMA.16816.F32.BF16 R12, R12, R4, R8 ;  /* 0x000000040c0c723c */ /* 0x008fe40000041808 */
[----:B------:R-:W2:Y:S01]  /*50190*/  LDL.LU.64 R10, [R1+0x3888] ;  /* 0x00388800010a7983 */ /* 0x000ea20000300a00 */
[----:B------:R-:W2:Y:S02]  /*501a0*/  LDL.LU.64 R8, [R1+0x3880] ;  /* 0x0038800001087983 */ /* 0x000ea40000300a00 */
[----:B------:R-:W-:Y:S11]  /*501b0*/  STL.64 [R1+0x3828], R4 ;  /* 0x0038280401007387 */ /* 0x000ff60000100a00 */
[----:B------:R-:W-:Y:S07]  /*501c0*/  @!UPT UIADD3 URZ, URZ, URZ, URZ ;  /* 0x0000003f3f3ff290 */ /* 0x000fee000fffe03f */
[----:B------:R0:W-:Y:S01]  /*501d0*/  STL.64 [R1+0x240], R12 ;  /* 0x0002400c01007387 */ /* 0x0001e20000100a00 */
[----:B------:R-:W-:Y:S03]  /*501e0*/  STL.64 [R1+0x248], R14 ;  /* 0x0002480e01007387 */ /* 0x000fe60000100a00 */
[----:B0-----:R-:W3:Y:S01]  /*501f0*/  LDL.64 R12, [R1+0x90] ;  /* 0x00009000010c7983 */ /* 0x001ee20000100a00 */
[C---:B--2---:R-:W-:Y:S03]  /*50200*/  HMMA.16816.F32.BF16 R20, R8.reuse, R24, R20 ;  /* 0x000000180814723c */ /* 0x044fe60000041814 */
[----:B---3--:R0:W-:Y:S04]  /*50210*/  STL.64 [R1+0x3848], R12 ;  /* 0x0038480c01007387 */ /* 0x0081e80000100a00 */
[----:B0-----:R-:W2:Y:S01]  /*50220*/  LDL.LU R12, [R1+0x400] ;  /* 0x00040000010c7983 */ /* 0x001ea20000300800 */
[----:B------:R-:W2:Y:S02]  /*50230*/  LDL.LU R13, [R1+0x404] ;  /* 0x00040400010d7983 */ /* 0x000ea40000300800 */
[----:B------:R-:W2:Y:S02]  /*50240*/  LDL.LU R14, [R1+0x408] ;  /* 0x00040800010e7983 */ /* 0x000ea40000300800 */
[----:B------:R-:W2:Y:S11]  /*50250*/  LDL.LU R15, [R1+0x40c] ;  /* 0x00040c00010f7983 */ /* 0x000eb60000300800 */
[----:B------:R0:W-:Y:S01]  /*50260*/  STL.64 [R1+0x230], R20 ;  /* 0x0002301401007387 */ /* 0x0001e20000100a00 */
[----:B------:R-:W-:Y:S03]  /*50270*/  STL.64 [R1+0x238], R22 ;  /* 0x0002381601007387 */ /* 0x000fe60000100a00 */
[----:B0-----:R-:W4:Y:S02]  /*50280*/  LDL.LU.64 R20, [R1+0x3878] ;  /* 0x0038780001147983 */ /* 0x001f240000300a00 */
[----:B----4-:R-:W-:Y:S01]  /*50290*/  HMMA.16816.F32.BF16 R16, R8, R20, R16 ;  /* 0x000000140810723c */ /* 0x010fe20000041810 */
[----:B------:R-:W-:-:S02]  /*502a0*/  IMAD.MOV.U32 R26, RZ, RZ, R20 ;  /* 0x000000ffff1a7224 */ /* 0x000fc400078e0014 */
[----:B------:R-:W-:Y:S11]  /*502b0*/  IMAD.MOV.U32 R2, RZ, RZ, R21 ;  /* 0x000000ffff027224 */ /* 0x000ff600078e0015 */
[----:B------:R-:W-:Y:S09]  /*502c0*/  @!UPT UIADD3 URZ, URZ, URZ, URZ ;  /* 0x0000003f3f3ff290 */ /* 0x000ff2000fffe03f */
[----:B------:R-:W-:Y:S01]  /*502d0*/  STL.64 [R1+0x210], R16 ;  /* 0x0002101001007387 */ /* 0x000fe20000100a00 */
[----:B------:R0:W-:Y:S03]  /*502e0*/  STL.64 [R1+0x218], R18 ;  /* 0x0002181201007387 */ /* 0x0001e60000100a00 */
[----:B0-----:R-:W3:Y:S01]  /*502f0*/  LDL.LU.64 R18, [R1+0x3870] ;  /* 0x0038700001127983 */ /* 0x001ee20000300a00 */
[----:B------:R-:W4:Y:S02]  /*50300*/  LDL.LU.64 R16, [R1+0x3868] ;  /* 0x0038680001107983 */ /* 0x000f240000300a00 */
[----:B------:R-:W2:Y:S02]  /*50310*/  LDL.LU.64 R22, [R1+0x3860] ;  /* 0x0038600001167983 */ /* 0x000ea40000300a00 */
[----:B------:R-:W2:Y:S01]  /*50320*/  LDL.LU.64 R20, [R1+0x3858] ;  /* 0x0038580001147983 */ /* 0x000ea20000300a00 */
[----:B------:R-:W-:Y:S01]  /*50330*/  STL [R1+0x3820], R26 ;  /* 0x0038201a01007387 */ /* 0x000fe20000100800 */
[----:B------:R3:W-:Y:S02]  /*50340*/  STL.64 [R1+0x3818], R24 ;  /* 0x0038181801007387 */ /* 0x0007e40000100a00 */
[----:B---3--:R-:W-:-:S02]  /*50350*/  IMAD.MOV.U32 R24, RZ, RZ, R19 ;  /* 0x000000ffff187224 */ /* 0x008fc400078e0013 */
[----:B------:R-:W-:-:S07]  /*50360*/  IMAD.MOV.U32 R25, RZ, RZ, R18 ;  /* 0x000000ffff197224 */ /* 0x000fce00078e0012 */
[C---:B--2---:R-:W-:Y:S01]  /*50370*/  HMMA.16816.F32.BF16 R24, R8.reuse, R24, R20 ;  /* 0x000000180818723c */ /* 0x044fe20000041814 */
[----:B------:R-:W2:Y:S11]  /*50380*/  LDL.LU.64 R20, [R1+0x3850] ;  /* 0x0038500001147983 */ /* 0x000eb60000300a00 */
[----:B------:R-:W-:Y:S11]  /*50390*/  @!UPT UIADD3 URZ, URZ, URZ, URZ ;  /* 0x0000003f3f3ff290 */ /* 0x000ff6000fffe03f */
[----:B------:R-:W-:Y:S01]  /*503a0*/  STL.64 [R1+0x200], R24 ;  /* 0x0002001801007387 */ /* 0x000fe20000100a00 */
[----:B------:R2:W-:Y:S02]  /*503b0*/  STL.64 [R1+0x208], R26 ;  /* 0x0002081a01007387 */ /* 0x0005e40000100a00 */
[----:B--2---:R-:W-:Y:S01]  /*503c0*/  HMMA.16816.F32.BF16 R24, R8, R20, R12 ;  /* 0x000000140818723c */ /* 0x004fe2000004180c */
[----:B------:R-:W4:Y:S11]  /*503d0*/  LDL.LU R12, [R1+0x420] ;  /* 0x00042000010c7983 */ /* 0x000f360000300800 */
[----:B------:R-:W-:Y:S11]  /*503e0*/  @!UPT UIADD3 URZ, URZ, URZ, URZ ;  /* 0x0000003f3f3ff290 */ /* 0x000ff6000fffe03f */
[----:B------:R0:W-:Y:S01]  /*503f0*/  STL.64 [R1+0x1f0], R24 ;  /* 0x0001f01801007387 */ /* 0x0001e20000100a00 */
[----:B------:R1:W-:Y:S02]  /*50400*/  STL.64 [R1+0x1f8], R26 ;  /* 0x0001f81a01007387 */ /* 0x0003e40000100a00 */
[----:B------:R-:W4:Y:S02]  /*50410*/  LDL.LU R13, [R1+0x424] ;  /* 0x00042400010d7983 */ /* 0x000f240000300800 */
[----:B------:R-:W4:Y:S01]  /*50420*/  LDL.LU R14, [R1+0x428] ;  /* 0x00042800010e7983 */ /* 0x000f220000300800 */
[----:B------:R-:W4:Y:S04]  /*50430*/  LDL.LU R15, [R1+0x42c] ;  /* 0x00042c00010f7983 */ /* 0x000f280000300800 */
[----:B0-----:R-:W2:Y:S01]  /*50440*/  LDL.LU R24, [R1+0x460] ;  /* 0x0004600001187983 */ /* 0x001ea20000300800 */
[----:B------:R-:W2:Y:S02]  /*50450*/  LDL.LU R25, [R1+0x464] ;  /* 0x0004640001197983 */ /* 0x000ea40000300800 */
[----:B-1----:R-:W3:Y:S02]  /*50460*/  LDL.LU R26, [R1+0x468] ;  /* 0x00046800011a7983 */ /* 0x002ee40000300800 */
[----:B------:R-:W3:Y:S02]  /*50470*/  LDL.LU R27, [R1+0x46c] ;  /* 0x00046c00011b7983 */ /* 0x000ee40000300800 */
[----:B------:R-:W-:-:S02]  /*50480*/  IMAD.MOV.U32 R4, RZ, RZ, R7 ;  /* 0x000000ffff047224 */ /* 0x000fc400078e0007 */
[----:B------:R-:W-:Y:S01]  /*50490*/  IMAD.MOV.U32 R5, RZ, RZ, R6 ;  /* 0x000000ffff057224 */ /* 0x000fe200078e0006 */
[----:B---3--:R-:W-:Y:S01]  /*504a0*/  STL.64 [R1+0x3838], R26 ;  /* 0x0038381a01007387 */ /* 0x008fe20000100a00 */
[----:B--2---:R-:W-:Y:S03]  /*504b0*/  STL.64 [R1+0x3830], R24 ;  /* 0x0038301801007387 */ /* 0x004fe60000100a00 */
[----:B------:R0:W-:Y:S02]  /*504c0*/  STL.64 [R1+0x3840], R4 ;  /* 0x0038400401007387 */ /* 0x0001e40000100a00 */
        /* <DEDUP_REMOVED lines=8> */
[----:B------:R0:W-:Y:S04]  /*50550*/  STL.64 [R1+0x37d8], R20 ;  /* 0x0037d81401007387 */ /* 0x0001e80000100a00 */
[----:B0-----:R-:W2:Y:S01]  /*50560*/  LDL.64 R20, [R1+0xc0] ;  /* 0x0000c00001147983 */ /* 0x001ea20000100a00 */
[C---:B----4-:R-:W-:Y:S03]  /*50570*/  HMMA.16816.F32.BF16 R12, R8.reuse, R16, R12 ;  /* 0x00000010080c723c */ /* 0x050fe6000004180c */
[----:B--2---:R0:W-:Y:S04]  /*50580*/  STL.64 [R1+0x37f0], R20 ;  /* 0x0037f01401007387 */ /* 0x0041e80000100a00 */
        /* <DEDUP_REMOVED lines=10> */
[----:B------:R0:W-:Y:S01]  /*50630*/  STL.64 [R1+0x1e0], R12 ;  /* 0x0001e00c01007387 */ /* 0x0001e20000100a00 */
[----:B------:R-:W-:Y:S03]  /*50640*/  STL.64 [R1+0x1e8], R14 ;  /* 0x0001e80e01007387 */ /* 0x000fe60000100a00 */
[----:B0-----:R-:W4:Y:S01]  /*50650*/  LDL.LU.64 R12, [R1+0x3848] ;  /* 0x00384800010c7983 */ /* 0x001f220000300a00 */
        /* <DEDUP_REMOVED lines=15> */
[----:B0-----:R-:W3:Y:S01]  /*50750*/  LDL.LU.64 R4, [R1+0x3840] ;  /* 0x0038400001047983 */ /* 0x001ee20000300a00 */
[----:B------:R0:W-:Y:S03]  /*50760*/  STL.64 [R1+0x37c8], R12 ;  /* 0x0037c80c01007387 */ /* 0x0001e60000100a00 */
[----:B0-----:R-:W4:Y:S01]  /*50770*/  LDL.LU R12, [R1+0x4f0] ;  /* 0x0004f000010c7983 */ /* 0x001f220000300800 */
[----:B------:R-:W4:Y:S02]  /*50780*/  LDL.LU R13, [R1+0x4f4] ;  /* 0x0004f400010d7983 */ /* 0x000f240000300800 */
[----:B------:R-:W4:Y:S02]  /*50790*/  LDL.LU R14, [R1+0x4f8] ;  /* 0x0004f800010e7983 */ /* 0x000f240000300800 */
[----:B------:R-:W4:Y:S01]  /*507a0*/  LDL.LU R15, [R1+0x4fc] ;  /* 0x0004fc00010f7983 */ /* 0x000f220000300800 */
[C---:B---3--:R-:W-:Y:S01]  /*507b0*/  HMMA.16816.F32.BF16 R4, R8.reuse, R4, R24 ;  /* 0x000000040804723c */ /* 0x048fe20000041818 */
[----:B------:R-:W3:Y:S01]  /*507c0*/  LDL.LU.64 R26, [R1+0x3838] ;  /* 0x00383800011a7983 */ /* 0x000ee20000300a00 */
[----:B------:R-:W3:Y:S11]  /*507d0*/  LDL.LU.64 R24, [R1+0x3830] ;  /* 0x0038300001187983 */ /* 0x000ef60000300a00 */
[----:B------:R-:W-:Y:S10]  /*507e0*/  @!UPT UIADD3 URZ, URZ, URZ, URZ ;  /* 0x0000003f3f3ff290 */ /* 0x000ff4000fffe03f */
[----:B------:R0:W-:Y:S01]  /*507f0*/  STL.64 [R1+0x1c0], R4 ;  /* 0x0001c00401007387 */ /* 0x0001e20000100a00 */
[----:B------:R1:W-:Y:S03]  /*50800*/  STL.64 [R1+0x1c8], R6 ;  /* 0x0001c80601007387 */ /* 0x0003e60000100a00 */
[----:B0-----:R-:W3:Y:S02]  /*50810*/  LDL.LU.64 R4, [R1+0x3828] ;  /* 0x0038280001047983 */ /* 0x001ee40000300a00 */
[----:B---3--:R-:W-:Y:S02]  /*50820*/  HMMA.16816.F32.BF16 R8, R8, R4, R24 ;  /* 0x000000040808723c */ /* 0x008fe40000041818 */
[----:B------:R-:W3:Y:S01]  /*50830*/  LDL.LU R26, [R1+0x3820] ;  /* 0x00382000011a7983 */ /* 0x000ee20000300800 */
[----:B------:R-:W2:Y:S02]  /*50840*/  LDL.LU.64 R24, [R1+0x3818] ;  /* 0x0038180001187983 */ /* 0x000ea40000300a00 */
[----:B-1----:R-:W2:Y:S02]  /*50850*/  LDL.LU.64 R6, [R1+0x3810] ;  /* 0x0038100001067983 */ /* 0x002ea40000300a00 */
[----:B------:R-:W2:Y:S11]  /*50860*/  LDL.LU.64 R4, [R1+0x3808] ;  /* 0x0038080001047983 */ /* 0x000eb60000300a00 */
[----:B------:R-:W-:Y:S05]  /*50870*/  @!UPT UIADD3 URZ, URZ, URZ, URZ ;  /* 0x0000003f3f3ff290 */ /* 0x000fea000fffe03f */
[----:B------:R-:W-:Y:S01]  /*50880*/  STL.64 [R1+0x140], R8 ;  /* 0x0001400801007387 */ /* 0x000fe20000100a00 */
[----:B------:R-:W-:Y:S01]  /*50890*/  STL.64 [R1+0x148], R10 ;  /* 0x0001480a01007387 */ /* 0x000fe20000100a00 */
[----:B--2---:R-:W-:Y:S11]  /*508a0*/  HMMA.16816.F32.BF16 R20, R4, R24, R20 ;  /* 0x000000180414723c */ /* 0x004ff60000041814 */
[----:B------:R-:W-:Y:S11]  /*508b0*/  @!UPT UIADD3 URZ, URZ, URZ, URZ ;  /* 0x0000003f3f3ff290 */ /* 0x000ff6000fffe03f */
[----:B------:R-:W-:Y:S01]  /*508c0*/  @!UPT UIADD3 URZ, URZ, URZ, URZ ;  /* 0x0000003f3f3ff290 */ /* 0x000fe2000fffe03f */
[----:B------:R-:W-:Y:S01]  /*508d0*/  STL.64 [R1+0x1b0], R20 ;  /* 0x0001b01401007387 */ /* 0x000fe20000100a00 */
[----:B------:R0:W-:Y:S03]  /*508e0*/  STL.64 [R1+0x1b8], R22 ;  /* 0x0001b81601007387 */ /* 0x0001e60000100a00 */
[----:B0-----:R-:W2:Y:S01]  /*508f0*/  LDL.LU.64 R22, [R1+0x3800] ;  /* 0x0038000001167983 */ /* 0x001ea20000300a00 */
[----:B------:R-:W2:Y:S02]  /*50900*/  LDL.LU.64 R20, [R1+0x37f8] ;  /* 0x0037f80001147983 */ /* 0x000ea40000300a00 */
[----:B---3--:R-:W-:Y:S02]  /*50910*/  IMAD.MOV.U32 R8, RZ, RZ, R26 ;  /* 0x000000ffff087224 */ /* 0x008fe400078e001a */
[----:B------:R-:W-:-:S07]  /*50920*/  IMAD.MOV.U32 R9, RZ, RZ, R2 ;  /* 0x000000ffff097224 */ /* 0x000fce00078e0002 */
[C---:B--2---:R-:W-:Y:S01]  /*50930*/  HMMA.16816.F32.BF16 R8, R4.reuse, R8, R20 ;  /* 0x000000080408723c */ /* 0x044fe20000041814 */
[----:B------:R-:W2:Y:S11]  /*50940*/  LDL.LU.64 R20, [R1+0x37f0] ;  /* 0x0037f00001147983 */ /* 0x000eb60000300a00 */
[----:B------:R-:W-:Y:S11]  /*50950*/  @!UPT UIADD3 URZ, URZ, URZ, URZ ;  /* 0x0000003f3f3ff290 */ /* 0x000ff6000fffe03f */
[----:B------:R0:W-:Y:S01]  /*50960*/  STL.64 [R1+0x1a0], R8 ;  /* 0x0001a00801007387 */ /* 0x0001e20000100a00 */
[----:B------:R1:W-:Y:S03]  /*50970*/  STL.64 [R1+0x1a8], R10 ;  /* 0x0001a80a01007387 */ /* 0x0003e60000100a00 */
[----:B0-----:R-:W3:Y:S01]  /*50980*/  LDL.LU R8, [R1+0x5e0] ;  /* 0x0005e00001087983 */ /* 0x001ee20000300800 */
[----:B------:R-:W3:Y:S02]  /*50990*/  LDL.LU R9, [R1+0x5e4] ;  /* 0x0005e40001097983 */ /* 0x000ee40000300800 */
[----:B-1----:R-:W3:Y:S02]  /*509a0*/  LDL.LU R10, [R1+0x5e8] ;  /* 0x0005e800010a7983 */ /* 0x002ee40000300800 */
        /* <DEDUP_REMOVED lines=15> */
[----:B------:R-:W-:Y:S01]  /*50aa0*/  STL [R1+0x37a4], R26 ;  /* 0x0037a41a01007387 */ /* 0x000fe20000100800 */
[C---:B---3--:R-:W-:Y:S01]  /*50ab0*/  HMMA.16816.F32.BF16 R20, R4.reuse, R20, R16 ;  /* 0x000000140414723c */ /* 0x048fe20000041810 */
[----:B------:R-:W4:Y:S11]  /*50ac0*/  LDL.LU.64 R16, [R1+0x37d0] ;  /* 0x0037d00001107983 */ /* 0x000f360000300a00 */
[----:B------:R-:W-:Y:S11]  /*50ad0*/  @!UPT UIADD3 URZ, URZ, URZ, URZ ;  /* 0x0000003f3f3ff290 */ /* 0x000ff6000fffe03f */
        /* <DEDUP_REMOVED lines=8> */
[----:B------:R-:W3:Y:S01]  /*50b60*/  LDL.LU R23, [R1+0x5dc] ;  /* 0x0005dc0001177983 */ /* 0x000ee20000300800 */
[C---:B----4-:R-:W-:Y:S01]  /*50b70*/  HMMA.16816.F32.BF16 R16, R4.reuse, R16, R12 ;  /* 0x000000100410723c */ /* 0x050fe2000004180c */
[----:B------:R-:W2:Y:S11]  /*50b80*/  LDL.LU.64 R12, [R1+0x37c8] ;  /* 0x0037c800010c7983 */ /* 0x000eb60000300a00 */
[----:B------:R-:W-:Y:S11]  /*50b90*/  @!UPT UIADD3 URZ, URZ, URZ, URZ ;  /* 0x0000003f3f3ff290 */ /* 0x000ff6000fffe03f */
[----:B------:R-:W-:Y:S01]  /*50ba0*/  STL.64 [R1+0x170], R16 ;  /* 0x0001701001007387 */ /* 0x000fe20000100a00 */
[----:B------:R-:W-:Y:S02]  /*50bb0*/  STL [R1+0x178], R18 ;  /* 0x0001781201007387 */ /* 0x000fe40000100800 */
[----:B------:R-:W-:Y:S02]  /*50bc0*/  IMAD.MOV.U32 R28, RZ, RZ, R19 ;  /* 0x000000ffff1c7224 */ /* 0x000fe400078e0013 */
[----:B------:R-:W0:Y:S04]  /*50bd0*/  LDSM.16.MT88.4 R16, [R0+0x8100] ;  /* 0x008100000010783b */ /* 0x000e280000004200 */
[----:B------:R-:W-:Y:S04]  /*50be0*/  STL [R1+0x3418], R28 ;  /* 0x0034181c01007387 */ /* 0x000fe80000100800 */
[----:B0-----:R-:W-:Y:S01]  /*50bf0*/  STL [R1+0x3724], R19 ;  /* 0x0037241301007387 */ /* 0x001fe20000100800 */
[----:B------:R-:W-:Y:S02]  /*50c00*/  STL [R1+0x37a0], R18 ;  /* 0x0037a01201007387 */ /* 0x000fe40000100800 */
[----:B------:R0:W-:Y:S02]  /*50c10*/  STL.64 [R1+0x3798], R16 ;  /* 0x0037981001007387 */ /* 0x0001e40000100a00 */
[----:B0-----:R-:W4:Y:S01]  /*50c20*/  LDL.64 R16, [R1+0x80] ;  /* 0x0000800001107983 */ /* 0x001f220000100a00 */
[----:B--2---:R-:W-:Y:S11]  /*50c30*/  HMMA.16816.F32.BF16 R8, R4, R12, R8 ;  /* 0x0000000c0408723c */ /* 0x004ff60000041808 */
        /* <DEDUP_REMOVED lines=9> */
[----:B------:R-:W-:Y:S04]  /*50cd0*/  STL [R1+0x3710], R0 ;  /* 0x0037100001007387 */ /* 0x000fe80000100800 */
[----:B0-----:R-:W-:Y:S01]  /*50ce0*/  STL.64 [R1+0x36a0], R14 ;  /* 0x0036a00e01007387 */ /* 0x001fe20000100a00 */
[----:B------:R0:W-:Y:S03]  /*50cf0*/  STL.64 [R1+0x3698], R12 ;  /* 0x0036980c01007387 */ /* 0x0001e60000100a00 */
[----:B0-----:R-:W3:Y:S01]  /*50d00*/  LDL.LU R12, [R1+0x660] ;  /* 0x00066000010c7983 */ /* 0x001ee20000300800 */
[----:B------:R-:W3:Y:S02]  /*50d10*/  LDL.LU R13, [R1+0x664] ;  /* 0x00066400010d7983 */ /* 0x000ee40000300800 */
[----:B------:R-:W3:Y:S02]  /*50d20*/  LDL.LU R14, [R1+0x668] ;  /* 0x00066800010e7983 */ /* 0x000ee40000300800 */
[----:B------:R-:W3:Y:S02]  /*50d30*/  LDL.LU R15, [R1+0x66c] ;  /* 0x00066c00010f7983 */ /* 0x000ee40000300800 */
[----:B----4-:R-:W-:-:S02]  /*50d40*/  IMAD.MOV.U32 R26, RZ, RZ, R16 ;  /* 0x000000ffff1a7224 */ /* 0x010fc400078e0010 */
[----:B------:R-:W-:Y:S01]  /*50d50*/  IMAD.MOV.U32 R0, RZ, RZ, R17 ;  /* 0x000000ffff007224 */ /* 0x000fe200078e0011 */
[C---:B--2---:R-:W-:Y:S11]  /*50d60*/  HMMA.16816.F32.BF16 R8, R4.reuse, R16, R8 ;  /* 0x000000100408723c */ /* 0x044ff60000041808 */
[----:B------:R-:W-:Y:S11]  /*50d70*/  @!UPT UIADD3 URZ, URZ, URZ, URZ ;  /* 0x0000003f3f3ff290 */ /* 0x000ff6000fffe03f */
[----:B------:R-:W-:Y:S01]  /*50d80*/  @!UPT UIADD3 URZ, URZ, URZ, URZ ;  /* 0x0000003f3f3ff290 */ /* 0x000fe2000fffe03f */
[----:B------:R-:W-:Y:S01]  /*50d90*/  STL.64 [R1+0x150], R8 ;  /* 0x0001500801007387 */ /* 0x000fe20000100a00 */
[----:B------:R-:W-:Y:S02]  /*50da0*/  STL [R1+0x158], R10 ;  /* 0x0001580a01007387 */ /* 0x000fe40000100800 */
[----:B------:R-:W-:Y:S02]  /*50db0*/  IMAD.MOV.U32 R28, RZ, RZ, R11 ;  /* 0x000000ffff1c7224 */ /* 0x000fe400078e000b */
[----:B------:R-:W2:Y:S01]  /*50dc0*/  LDL.LU R16, [R1+0x650] ;  /* 0x0006500001107983 */ /* 0x000ea20000300800 */
[----:B------:R-:W0:Y:S04]  /*50dd0*/  LDSM.16.MT88.4 R8, [R3+0xa000] ;  /* 0x00a000000308783b */ /* 0x000e280000004200 */
[----:B------:R-:W2:Y:S01]  /*50de0*/  LDL.LU R17, [R1+0x654] ;  /* 0x0006540001117983 */ /* 0x000ea20000300800 */
[----:B------:R-:W2:Y:S02]  /*50df0*/  LDL.LU R18, [R1+0x658] ;  /* 0x0006580001127983 */ /* 0x000ea40000300800 */
[----:B------:R-:W2:Y:S02]  /*50e00*/  LDL.LU R19, [R1+0x65c] ;  /* 0x00065c0001137983 */ /* 0x000ea40000300800 */
[----:B------:R-:W-:Y:S01]  /*50e10*/  STL [R1+0x3430], R28 ;  /* 0x0034301c01007387 */ /* 0x000fe20000100800 */
[----:B0-----:R-:W-:Y:S01]  /*50e20*/  STL.64 [R1+0x3608], R10 ;  /* 0x0036080a01007387 */ /* 0x001fe20000100a00 */
[----:B------:R0:W-:Y:S03]  /*50e30*/  STL.64 [R1+0x3600], R8 ;  /* 0x0036000801007387 */ /* 0x0001e60000100a00 */
[----:B0-----:R-:W3:Y:S02]  /*50e40*/  LDL.LU.64 R8, [R1+0x70] ;  /* 0x0000700001087983 */ /* 0x001ee40000300a00 */
[----:B---3--:R-:W-:Y:S02]  /*50e50*/  HMMA.16816.F32.BF16 R4, R4, R8, R20 ;  /* 0x000000080404723c */ /* 0x008fe40000041814 */
[----:B------:R-:W3:Y:S01]  /*50e60*/  LDL.LU.64 R22, [R1+0x37b0] ;  /* 0x0037b00001167983 */ /* 0x000ee20000300a00 */
[----:B------:R-:W3:Y:S02]  /*50e70*/  LDL.LU.64 R20, [R1+0x37a8] ;  /* 0x0037a80001147983 */ /* 0x000ee40000300a00 */
[----:B------:R0:W-:Y:S11]  /*50e80*/  STL.64 [R1+0x3738], R8 ;  /* 0x0037380801007387 */ /* 0x0001f60000100a00 */
[----:B------:R-:W-:Y:S07]  /*50e90*/  @!UPT UIADD3 URZ, URZ, URZ, URZ ;  /* 0x0000003f3f3ff290 */ /* 0x000fee000fffe03f */
[----:B------:R-:W-:Y:S01]  /*50ea0*/  STL.64 [R1+0x130], R4 ;  /* 0x0001300401007387 */ /* 0x000fe20000100a00 */
[----:B------:R-:W-:Y:S02]  /*50eb0*/  STL.64 [R1+0x138], R6 ;  /* 0x0001380601007387 */ /* 0x000fe40000100a00 */
[----:B------:R-:W1:Y:S04]  /*50ec0*/  LDSM.16.MT88.4 R4, [R3+0xa080] ;  /* 0x00a080000304783b */ /* 0x000e680000004200 */
[----:B0-----:R-:W-:Y:S02]  /*50ed0*/  IMAD.MOV.U32 R8, RZ, RZ, R26 ;  /* 0x000000ffff087224 */ /* 0x001fe400078e001a */
[----:B------:R-:W-:Y:S01]  /*50ee0*/  IMAD.MOV.U32 R9, RZ, RZ, R0 ;  /* 0x000000ffff097224 */ /* 0x000fe200078e0000 */
[----:B------:R-:W4:Y:S04]  /*50ef0*/  LDL.LU R26, [R1+0x37a4] ;  /* 0x0037a400011a7983 */ /* 0x000f280000300800 */
[----:B------:R-:W-:Y:S01]  /*50f00*/  STL.64 [R1+0x3750], R8 ;  /* 0x0037500801007387 */ /* 0x000fe20000100a00 */
[----:B------:R-:W-:Y:S03]  /*50f10*/  STL [R1+0x3720], R3 ;  /* 0x0037200301007387 */ /* 0x000fe60000100800 */
[----:B-1----:R-:W-:Y:S01]  /*50f20*/  STL.64 [R1+0x3590], R6 ;  /* 0x0035900601007387 */ /* 0x002fe20000100a00 */
[----:B------:R3:W-:Y:S02]  /*50f30*/  STL.64 [R1+0x3588], R4 ;  /* 0x0035880401007387 */ /* 0x0007e40000100a00 */
[----:B------:R-:W-:Y:S01]  /*50f40*/  STL.64 [R1+0x3780], R24 ;  /* 0x0037801801007387 */ /* 0x000fe20000100a00 */
[----:B---3--:R-:W-:Y:S11]  /*50f50*/  HMMA.16816.F32.BF16 R4, R20, R24, R12 ;  /* 0x000000181404723c */ /* 0x008ff6000004180c */
[----:B------:R-:W-:Y:S11]  /*50f60*/  @!UPT UIADD3 URZ, URZ, URZ, URZ ;  /* 0x0000003f3f3ff290 */ /* 0x000ff6000fffe03f */
[----:B------:R-:W-:Y:S01]  /*50f70*/  @!UPT UIADD3 URZ, URZ, URZ, URZ ;  /* 0x0000003f3f3ff290 */ /* 0x000fe2000fffe03f */
[----:B------:R0:W-:Y:S01]  /*50f80*/  STL.64 [R1+0x120], R4 ;  /* 0x0001200401007387 */ /* 0x0001e20000100a00 */
[----:B------:R1:W-:Y:S03]  /*50f90*/  STL.64 [R1+0x128], R6 ;  /* 0x0001280601007387 */ /* 0x0003e60000100a00 */
[----:B0-----:R-:W3:Y:S01]  /*50fa0*/  LDL.LU R4, [R1+0x630] ;  /* 0x0006300001047983 */ /* 0x001ee20000300800 */
[----:B------:R-:W3:Y:S02]  /*50fb0*/  LDL.LU R5, [R1+0x634] ;  /* 0x0006340001057983 */ /* 0x000ee40000300800 */
[----:B-1----:R-:W2:Y:S02]  /*50fc0*/  LDL.LU R6, [R1+0x638] ;  /* 0x0006380001067983 */ /* 0x002ea40000300800 */
[----:B------:R-:W2:Y:S02]  /*50fd0*/  LDL.LU R7, [R1+0x63c] ;  /* 0x00063c0001077983 */ /* 0x000ea40000300800 */
[----:B------:R-:W-:-:S02]  /*50fe0*/  IMAD.MOV.U32 R8, RZ, RZ, R29 ;  /* 0x000000ffff087224 */ /* 0x000fc400078e001d */
[----:B------:R-:W-:Y:S01]  /*50ff0*/  IMAD.MOV.U32 R9, RZ, RZ, R27 ;  /* 0x000000ffff097224 */ /* 0x000fe200078e001b */
[----:B--2---:R-:W-:Y:S01]  /*51000*/  STL.64 [R1+0x3790], R6 ;  /* 0x0037900601007387 */ /* 0x004fe20000100a00 */
[----:B---3--:R0:W-:Y:S03]  /*51010*/  STL.64 [R1+0x3788], R4 ;  /* 0x0037880401007387 */ /* 0x0081e60000100a00 */
[----:B0-----:R-:W2:Y:S01]  /*51020*/  LDL.LU R4, [R1+0x640] ;  /* 0x0006400001047983 */ /* 0x001ea20000300800 */
[----:B------:R-:W2:Y:S02]  /*51030*/  LDL.LU R5, [R1+0x644] ;  /* 0x0006440001057983 */ /* 0x000ea40000300800 */
[----:B------:R-:W2:Y:S02]  /*51040*/  LDL.LU R6, [R1+0x648] ;  /* 0x0006480001067983 */ /* 0x000ea40000300800 */
[----:B------:R-:W2:Y:S01]  /*51050*/  LDL.LU R7, [R1+0x64c] ;  /* 0x00064c0001077983 */ /* 0x000ea20000300800 */
[----:B------:R-:W3:Y:S01]  /*51060*/  LDL.LU.64 R12, [R1+0xb0] ;  /* 0x0000b000010c7983 */ /* 0x000ee20000300a00 */
[----:B------:R0:W-:Y:S03]  /*51070*/  STL.64 [R1+0x3768], R8 ;  /* 0x0037680801007387 */ /* 0x0001e60000100a00 */
[----:B0-----:R-:W2:Y:S02]  /*51080*/  LDL.LU.64 R8, [R1+0xd0] ;  /* 0x0000d00001087983 */ /* 0x001ea40000300a00 */
[----:B--2---:R-:W-:Y:S11]  /*51090*/  HMMA.16816.F32.BF16 R16, R20, R8, R16 ;  /* 0x000000081410723c */ /* 0x004ff60000041810 */
[----:B------:R-:W-:Y:S11]  /*510a0*/  @!UPT UIADD3 URZ, URZ, URZ, URZ ;  /* 0x0000003f3f3ff290 */ /* 0x000ff6000fffe03f */
[----:B------:R-:W-:Y:S01]  /*510b0*/  @!UPT UIADD3 URZ, URZ, URZ, URZ ;  /* 0x0000003f3f3ff290 */ /* 0x000fe2000fffe03f */
[----:B------:R-:W-:Y:S01]  /*510c0*/  STL.64 [R1+0x110], R16 ;  /* 0x0001101001007387 */ /* 0x000fe20000100a00 */
[----:B------:R0:W-:Y:S03]  /*510d0*/  STL.64 [R1+0x118], R18 ;  /* 0x0001181201007387 */ /* 0x0001e60000100a00 */
[----:B0-----:R-:W2:Y:S01]  /*510e0*/  LDL.LU R18, [R1+0x37a0] ;  /* 0x0037a00001127983 */ /* 0x001ea20000300800 */
[----:B------:R-:W3:Y:S02]  /*510f0*/  LDL.LU.64 R16, [R1+0x3798] ;  /* 0x0037980001107983 */ /* 0x000ee40000300a00 */
[----:B------:R-:W-:Y:S02]  /*51100*/  IMAD.MOV.U32 R19, RZ, RZ, R8 ;  /* 0x000000ffff137224 */ /* 0x000fe400078e0008 */
[----:B------:R-:W-:Y:S02]  /*51110*/  IMAD.MOV.U32 R3, RZ, RZ, R9 ;  /* 0x000000ffff037224 */ /* 0x000fe400078e0009 */
[----:B------:R-:W4:Y:S04]  /*51120*/  LDL.64 R8, [R1+0xa0] ;  /* 0x0000a00001087983 */ /* 0x000f280000100a00 */
[----:B--2---:R-:W-:Y:S01]  /*51130*/  STL.64 [R1+0x3730], R18 ;  /* 0x0037301201007387 */ /* 0x004fe20000100a00 */
[----:B---3--:R0:W-:Y:S03]  /*51140*/  STL.64 [R1+0x3728], R16 ;  /* 0x0037281001007387 */ /* 0x0081e60000100a00 */
        /* <DEDUP_REMOVED lines=16> */
[----:B----4-:R-:W-:-:S02]  /*51250*/  IMAD.MOV.U32 R24, RZ, RZ, R26 ;  /* 0x000000ffff187224 */ /* 0x010fc400078e001a */
[----:B------:R-:W-:-:S07]  /*51260*/  IMAD.MOV.U32 R25, RZ, RZ, R2 ;  /* 0x000000ffff197224 */ /* 0x000fce00078e0002 */
[----:B------:R-:W-:Y:S01]  /*51270*/  HMMA.16816.F32.BF16 R24, R20, R24, R4 ;  /* 0x000000181418723c */ /* 0x000fe20000041804 */
[----:B---3--:R-:W-:Y:S01]  /*51280*/  STL.64 [R1+0x3778], R18 ;  /* 0x0037781201007387 */ /* 0x008fe20000100a00 */
[----:B--2---:R0:W-:Y:S03]  /*51290*/  STL.64 [R1+0x3770], R16 ;  /* 0x0037701001007387 */ /* 0x0041e60000100a00 */
        /* <DEDUP_REMOVED lines=8> */
[----:B0-----:R-:W4:Y:S01]  /*51320*/  LDL.LU.64 R24, [R1+0x3780] ;  /* 0x0037800001187983 */ /* 0x001f220000300a00 */
[----:B-1----:R-:W-:-:S02]  /*51330*/  IMAD.MOV.U32 R27, RZ, RZ, R12 ;  /* 0x000000ffff1b7224 */ /* 0x002fc400078e000c */
[----:B------:R-:W-:Y:S02]  /*51340*/  IMAD.MOV.U32 R26, RZ, RZ, R13 ;  /* 0x000000ffff1a7224 */ /* 0x000fe400078e000d */
[----:B------:R-:W-:Y:S02]  /*51350*/  IMAD.MOV.U32 R0, RZ, RZ, R8 ;  /* 0x000000ffff007224 */ /* 0x000fe400078e0008 */
[----:B------:R-:W-:Y:S01]  /*51360*/  IMAD.MOV.U32 R28, RZ, RZ, R9 ;  /* 0x000000ffff1c7224 */ /* 0x000fe200078e0009 */
[C---:B---3--:R-:W-:Y:S08]  /*51370*/  HMMA.16816.F32.BF16 R4, R20.reuse, R12, R4 ;  /* 0x0000000c1404723c */ /* 0x048ff00000041804 */
[C---:B--2---:R-:W-:Y:S11]  /*51380*/  HMMA.16816.F32.BF16 R16, R20.reuse, R8, R16 ;  /* 0x000000081410723c */ /* 0x044ff60000041810 */
[----:B------:R-:W-:Y:S04]  /*51390*/  @!UPT UIADD3 URZ, URZ, URZ, URZ ;  /* 0x0000003f3f3ff290 */ /* 0x000fe8000fffe03f */
[----:B------:R0:W-:Y:S01]  /*513a0*/  STL.64 [R1+0xf0], R4 ;  /* 0x0000f00401007387 */ /* 0x0001e20000100a00 */
[----:B------:R1:W-:Y:S03]  /*513b0*/  STL.64 [R1+0xf8], R6 ;  /* 0x0000f80601007387 */ /* 0x0003e60000100a00 */
[----:B0-----:R-:W4:Y:S01]  /*513c0*/  LDL.LU R4, [R1+0x560] ;  /* 0x0005600001047983 */ /* 0x001f220000300800 */
[----:B------:R-:W4:Y:S02]  /*513d0*/  LDL.LU R5, [R1+0x564] ;  /* 0x0005640001057983 */ /* 0x000f240000300800 */
[----:B-1----:R-:W4:Y:S02]  /*513e0*/  LDL.LU R6, [R1+0x568] ;  /* 0x0005680001067983 */ /* 0x002f240000300800 */
[----:B------:R-:W4:Y:S01]  /*513f0*/  LDL.LU R7, [R1+0x56c] ;  /* 0x00056c0001077983 */ /* 0x000f220000300800 */
[----:B------:R-:W2:Y:S01]  /*51400*/  LDL.LU R12, [R1+0x550] ;  /* 0x00055000010c7983 */ /* 0x000ea20000300800 */
[----:B------:R-:W2:Y:S02]  /*51410*/  LDL.LU R13, [R1+0x554] ;  /* 0x00055400010d7983 */ /* 0x000ea40000300800 */
[----:B------:R-:W2:Y:S02]  /*51420*/  LDL.LU R14, [R1+0x558] ;  /* 0x00055800010e7983 */ /* 0x000ea40000300800 */
[----:B------:R-:W2:Y:S01]  /*51430*/  LDL.LU R15, [R1+0x55c] ;  /* 0x00055c00010f7983 */ /* 0x000ea20000300800 */
[----:B------:R-:W-:Y:S01]  /*51440*/  STL.64 [R1+0x60], R16 ;  /* 0x0000601001007387 */ /* 0x000fe20000100a00 */
[----:B------:R0:W-:Y:S03]  /*51450*/  STL.64 [R1+0x68], R18 ;  /* 0x0000681201007387 */ /* 0x0001e60000100a00 */
[----:B0-----:R-:W3:Y:S01]  /*51460*/  LDL.LU.64 R18, [R1+0x3778] ;  /* 0x0037780001127983 */ /* 0x001ee20000300a00 */
[----:B------:R-:W3:Y:S02]  /*51470*/  LDL.LU.64 R16, [R1+0x3770] ;  /* 0x0037700001107983 */ /* 0x000ee40000300a00 */
[----:B------:R-:W3:Y:S02]  /*51480*/  LDL.LU.64 R8, [R1+0x3768] ;  /* 0x0037680001087983 */ /* 0x000ee40000300a00 */
[C---:B---3--:R-:W-:Y:S01]  /*51490*/  HMMA.16816.F32.BF16 R8, R20.reuse, R8, R16 ;  /* 0x000000081408723c */ /* 0x048fe20000041810 */
[----:B------:R-:W3:Y:S01]  /*514a0*/  LDL.LU.64 R18, [R1+0x3760] ;  /* 0x0037600001127983 */ /* 0x000ee20000300a00 */
[----:B------:R-:W3:Y:S11]  /*514b0*/  LDL.LU.64 R16, [R1+0x3758] ;  /* 0x0037580001107983 */ /* 0x000ef60000300a00 */
[----:B------:R-:W-:Y:S10]  /*514c0*/  @!UPT UIADD3 URZ, URZ, URZ, URZ ;  /* 0x0000003f3f3ff290 */ /* 0x000ff4000fffe03f */
        /* <DEDUP_REMOVED lines=9> */
[----:B0-----:R-:W3:Y:S02]  /*51560*/  LDL.LU.64 R8, [R1+0x3738] ;  /* 0x0037380001087983 */ /* 0x001ee40000300a00 */
[----:B---3--:R-:W-:Y:S02]  /*51570*/  HMMA.16816.F32.BF16 R20, R20, R8, R16 ;  /* 0x000000081414723c */ /* 0x008fe40000041810 */
[----:B------:R-:W3:Y:S01]  /*51580*/  LDL.LU.64 R18, [R1+0x3730] ;  /* 0x0037300001127983 */ /* 0x000ee20000300a00 */
[----:B------:R-:W2:Y:S02]  /*51590*/  LDL.LU.64 R16, [R1+0x3728] ;  /* 0x0037280001107983 */ /* 0x000ea40000300a00 */
[----:B------:R-:W-:-:S02]  /*515a0*/  IMAD.MOV.U32 R29, RZ, RZ, R8 ;  /* 0x000000ffff1d7224 */ /* 0x000fc400078e0008 */
[----:B------:R-:W-:Y:S11]  /*515b0*/  IMAD.MOV.U32 R2, RZ, RZ, R9 ;  /* 0x000000ffff027224 */ /* 0x000ff600078e0009 */
[----:B------:R-:W-:Y:S05]  /*515c0*/  @!UPT UIADD3 URZ, URZ, URZ, URZ ;  /* 0x0000003f3f3ff290 */ /* 0x000fea000fffe03f */
[----:B------:R-:W-:Y:S01]  /*515d0*/  STL.64 [R1+0x30], R20 ;  /* 0x0000301401007387 */ /* 0x000fe20000100a00 */
[----:B------:R-:W-:Y:S02]  /*515e0*/  STL.64 [R1+0x38], R22 ;  /* 0x0000381601007387 */ /* 0x000fe40000100a00 */
[----:B------:R-:W2:Y:S02]  /*515f0*/  LDL.LU R8, [R1+0x430] ;  /* 0x0004300001087983 */ /* 0x000ea40000300800 */
[----:B------:R-:W2:Y:S01]  /*51600*/  LDL.LU R9, [R1+0x434] ;  /* 0x0004340001097983 */ /* 0x000ea20000300800 */
[----:B-1----:R-:W2:Y:S01]  /*51610*/  LDL.LU R10, [R1+0x438] ;  /* 0x00043800010a7983 */ /* 0x002ea20000300800 */
[----:B------:R-:W2:Y:S03]  /*51620*/  LDL.LU R11, [R1+0x43c] ;  /* 0x00043c00010b7983 */ /* 0x000ea60000300800 */
[----:B--2---:R-:W-:Y:S01]  /*51630*/  STL.64 [R1+0x3658], R10 ;  /* 0x0036580a01007387 */ /* 0x004fe20000100a00 */
[----:B------:R0:W-:Y:S03]  /*51640*/  STL.64 [R1+0x3650], R8 ;  /* 0x0036500801007387 */ /* 0x0001e60000100a00 */
[----:B0-----:R-:W2:Y:S01]  /*51650*/  LDL.LU R8, [R1+0x450] ;  /* 0x0004500001087983 */ /* 0x001ea20000300800 */
[----:B------:R-:W2:Y:S02]  /*51660*/  LDL.LU R9, [R1+0x454] ;  /* 0x0004540001097983 */ /* 0x000ea40000300800 */
[----:B------:R-:W2:Y:S02]  /*51670*/  LDL.LU R10, [R1+0x458] ;  /* 0x00045800010a7983 */ /* 0x000ea40000300800 */
[----:B------:R-:W2:Y:S02]  /*51680*/  LDL.LU R11, [R1+0x45c] ;  /* 0x00045c00010b7983 */ /* 0x000ea40000300800 */
[----:B--2---:R-:W-:Y:S01]  /*51690*/  STL.64 [R1+0x3668], R10 ;  /* 0x0036680a01007387 */ /* 0x004fe20000100a00 */
[----:B------:R3:W-:Y:S02]  /*516a0*/  STL.64 [R1+0x3660], R8 ;  /* 0x0036600801007387 */ /* 0x0007e40000100a00 */
[----:B---3--:R-:W-:-:S02]  /*516b0*/  IMAD.MOV.U32 R8, RZ, RZ, R19 ;  /* 0x000000ffff087224 */ /* 0x008fc400078e0013 */
[----:B------:R-:W-:Y:S01]  /*516c0*/  IMAD.MOV.U32 R9, RZ, RZ, R3 ;  /* 0x000000ffff097224 */ /* 0x000fe200078e0003 */
[----:B------:R-:W2:Y:S01]  /*516d0*/  LDL.LU R19, [R1+0x3724] ;  /* 0x0037240001137983 */ /* 0x000ea20000300800 */
[----:B------:R-:W3:Y:S02]  /*516e0*/  LDL.LU R3, [R1+0x3720] ;  /* 0x0037200001037983 */ /* 0x000ee40000300800 */
[----:B------:R-:W2:Y:S02]  /*516f0*/  LDL R22, [R1+0xb8] ;  /* 0x0000b80001167983 */ /* 0x000ea40000100800 */
[----:B------:R-:W2:Y:S02]  /*51700*/  LDL R23, [R1+0xbc] ;  /* 0x0000bc0001177983 */ /* 0x000ea40000100800 */
[----:B------:R-:W-:Y:S02]  /*51710*/  IMAD.MOV.U32 R20, RZ, RZ, R27 ;  /* 0x000000ffff147224 */ /* 0x000fe400078e001b */
[----:B------:R-:W-:Y:S01]  /*51720*/  IMAD.MOV.U32 R21, RZ, RZ, R26 ;  /* 0x000000ffff157224 */ /* 0x000fe200078e001a */
[----:B--2---:R-:W-:Y:S04]  /*51730*/  STL.64 [R1+0x36f8], R22 ;  /* 0x0036f81601007387 */ /* 0x004fe80000100a00 */
[----:B------:R4:W-:Y:S01]  /*51740*/  STL.64 [R1+0x36f0], R20 ;  /* 0x0036f01401007387 */ /* 0x0009e20000100a00 */
[C---:B------:R-:W-:Y:S08]  /*51750*/  HMMA.16816.F32.BF16 R12, R16.reuse, R8, R12 ;  /* 0x00000008100c723c */ /* 0x040ff0000004180c */
[----:B----4-:R-:W-:Y:S07]  /*51760*/  HMMA.16816.F32.BF16 R20, R16, R24, R4 ;  /* 0x000000181014723c */ /* 0x010fee0000041804 */
[----:B------:R-:W-:-:S02]  /*51770*/  IMAD.MOV.U32 R5, RZ, RZ, R24 ;  /* 0x000000ffff057224 */ /* 0x000fc400078e0018 */
[----:B------:R-:W-:Y:S11]  /*51780*/  IMAD.MOV.U32 R4, RZ, RZ, R25 ;  /* 0x000000ffff047224 */ /* 0x000ff600078e0019 */
[----:B------:R-:W-:Y:S03]  /*51790*/  @!UPT UIADD3 URZ, URZ, URZ, URZ ;  /* 0x0000003f3f3ff290 */ /* 0x000fe6000fffe03f */
[----:B------:R0:W-:Y:S01]  /*517a0*/  STL.64 [R1+0x20], R20 ;  /* 0x0000201401007387 */ /* 0x0001e20000100a00 */
[----:B------:R1:W-:Y:S02]  /*517b0*/  STL.64 [R1+0x28], R22 ;  /* 0x0000281601007387 */ /* 0x0003e40000100a00 */
[----:B------:R-:W2:Y:S01]  /*517c0*/  LDL.LU.64 R24, [R1+0x3718] ;  /* 0x0037180001187983 */ /* 0x000ea20000300a00 */
[----:B0-----:R-:W4:Y:S01]  /*517d0*/  LDL.LU R20, [R1+0x540] ;  /* 0x0005400001147983 */ /* 0x001f220000300800 */
[----:B------:R-:W-:Y:S02]  /*517e0*/  STL.64 [R1+0x10], R12 ;  /* 0x0000100c01007387 */ /* 0x000fe40000100a00 */
[----:B------:R-:W-:Y:S02]  /*517f0*/  STL.64 [R1+0x18], R14 ;  /* 0x0000180e01007387 */ /* 0x000fe40000100a00 */
[----:B------:R-:W4:Y:S01]  /*51800*/  LDL.LU R21, [R1+0x544] ;  /* 0x0005440001157983 */ /* 0x000f220000300800 */
[----:B-1----:R-:W4:Y:S01]  /*51810*/  LDL.LU R22, [R1+0x548] ;  /* 0x0005480001167983 */ /* 0x002f220000300800 */
[----:B------:R-:W4:Y:S02]  /*51820*/  LDL.LU R23, [R1+0x54c] ;  /* 0x00054c0001177983 */ /* 0x000f240000300800 */
[----:B------:R0:W-:Y:S02]  /*51830*/  STL.64 [R1+0x3680], R8 ;  /* 0x0036800801007387 */ /* 0x0001e40000100a00 */
[----:B------:R-:W2:Y:S01]  /*51840*/  LDL.LU R26, [R1+0x538] ;  /* 0x00053800011a7983 */ /* 0x000ea20000300800 */
[----:B------:R-:W2:Y:S01]  /*51850*/  LDL.LU R27, [R1+0x53c] ;  /* 0x00053c00011b7983 */ /* 0x000ea20000300800 */
[----:B0-----:R-:W-:-:S02]  /*51860*/  IMAD.MOV.U32 R9, RZ, RZ, R4 ;  /* 0x000000ffff097224 */ /* 0x001fc400078e0004 */
[----:B------:R-:W-:Y:S01]  /*51870*/  IMAD.MOV.U32 R8, RZ, RZ, R5 ;  /* 0x000000ffff087224 */ /* 0x000fe200078e0005 */
[----:B--2---:R-:W-:Y:S01]  /*51880*/  STL.64 [R1+0x3708], R26 ;  /* 0x0037081a01007387 */ /* 0x004fe20000100a00 */
[----:B------:R0:W-:Y:S03]  /*51890*/  STL.64 [R1+0x3700], R24 ;  /* 0x0037001801007387 */ /* 0x0001e60000100a00 */
[----:B0-----:R-:W4:Y:S01]  /*518a0*/  LDL.LU.64 R24, [R1+0xc0] ;  /* 0x0000c00001187983 */ /* 0x001f220000300a00 */
        /* <DEDUP_REMOVED lines=8> */
[----:B--2---:R-:W-:Y:S01]  /*51930*/  STL.64 [R1+0x36d8], R6 ;  /* 0x0036d80601007387 */ /* 0x004fe20000100a00 */
[----:B------:R0:W-:Y:S02]  /*51940*/  STL.64 [R1+0x36d0], R4 ;  /* 0x0036d00401007387 */ /* 0x0001e40000100a00 */
[----:B0-----:R-:W-:-:S02]  /*51950*/  IMAD.MOV.U32 R4, RZ, RZ, R0 ;  /* 0x000000ffff047224 */ /* 0x001fc400078e0000 */
[----:B------:R-:W2:Y:S01]  /*51960*/  LDL.LU R0, [R1+0x3710] ;  /* 0x0037100001007983 */ /* 0x000ea20000300800 */
[----:B------:R-:W-:Y:S02]  /*51970*/  STL.64 [R1+0x36b0], R14 ;  /* 0x0036b00e01007387 */ /* 0x000fe40000100a00 */
[----:B------:R0:W-:Y:S02]  /*51980*/  STL.64 [R1+0x36a8], R12 ;  /* 0x0036a80c01007387 */ /* 0x0001e40000100a00 */
[----:B0-----:R-:W2:Y:S01]  /*51990*/  LDL.LU.64 R12, [R1+0x80] ;  /* 0x00008000010c7983 */ /* 0x001ea20000300a00 */
[----:B----4-:R-:W-:Y:S03]  /*519a0*/  HMMA.16816.F32.BF16 R20, R16, R24, R20 ;  /* 0x000000181014723c */ /* 0x010fe60000041814 */
[----:B--2---:R0:W-:Y:S04]  /*519b0*/  STL.64 [R1+0x36c8], R12 ;  /* 0x0036c80c01007387 */ /* 0x0041e80000100a00 */
[----:B0-----:R-:W2:Y:S01]  /*519c0*/  LDL.LU.64 R12, [R1+0x90] ;  /* 0x00009000010c7983 */ /* 0x001ea20000300a00 */
[----:B------:R-:W-:-:S02]  /*519d0*/  IMAD.MOV.U32 R11, RZ, RZ, R24 ;  /* 0x000000ffff0b7224 */ /* 0x000fc400078e0018 */
[----:B------:R-:W-:Y:S02]  /*519e0*/  IMAD.MOV.U32 R10, RZ, RZ, R25 ;  /* 0x000000ffff0a7224 */ /* 0x000fe400078e0019 */
[----:B------:R-:W-:Y:S11]  /*519f0*/  IMAD.MOV.U32 R5, RZ, RZ, R28 ;  /* 0x000000ffff057224 */ /* 0x000ff600078e001c */
[----:B------:R-:W-:Y:S01]  /*51a00*/  @!UPT UIADD3 URZ, URZ, URZ, URZ ;  /* 0x0000003f3f3ff290 */ /* 0x000fe2000fffe03f */
[----:B------:R-:W-:Y:S01]  /*51a10*/  IMAD.MOV.U32 R28, RZ, RZ, R23 ;  /* 0x000000ffff1c7224 */ /* 0x000fe200078e0017 */
[----:B--2---:R0:W-:Y:S04]  /*51a20*/  STL.64 [R1+0x36e0], R12 ;  /* 0x0036e00c01007387 */ /* 0x0041e80000100a00 */
[----:B0-----:R-:W2:Y:S01]  /*51a30*/  LDL.LU R12, [R1+0x220] ;  /* 0x00022000010c7983 */ /* 0x001ea20000300800 */
[----:B------:R-:W2:Y:S02]  /*51a40*/  LDL.LU R13, [R1+0x224] ;  /* 0x00022400010d7983 */ /* 0x000ea40000300800 */
[----:B------:R-:W2:Y:S02]  /*51a50*/  LDL.LU R14, [R1+0x228] ;  /* 0x00022800010e7983 */ /* 0x000ea40000300800 */
[----:B------:R-:W2:Y:S01]  /*51a60*/  LDL.LU R15, [R1+0x22c] ;  /* 0x00022c00010f7983 */ /* 0x000ea20000300800 */
[----:B------:R-:W4:Y:S01]  /*51a70*/  LDL.LU.64 R26, [R1+0x3708] ;  /* 0x00370800011a7983 */ /* 0x000f220000300a00 */
[----:B------:R-:W4:Y:S02]  /*51a80*/  LDL.LU.64 R24, [R1+0x3700] ;  /* 0x0037000001187983 */ /* 0x000f240000300a00 */
[----:B------:R-:W-:Y:S02]  /*51a90*/  STL.64 [R1], R20 ;  /* 0x0000001401007387 */ /* 0x000fe40000100a00 */
[----:B------:R0:W-:Y:S02]  /*51aa0*/  STL [R1+0x8], R22 ;  /* 0x0000081601007387 */ /* 0x0001e40000100800 */
[----:B0-----:R-:W2:Y:S01]  /*51ab0*/  LDL.LU.64 R22, [R1+0x36f8] ;  /* 0x0036f80001167983 */ /* 0x001ea20000300a00 */
[----:B------:R-:W4:Y:S02]  /*51ac0*/  LDL.LU.64 R20, [R1+0x36f0] ;  /* 0x0036f00001147983 */ /* 0x000f240000300a00 */
[----:B------:R-:W-:Y:S02]  /*51ad0*/  STL.64 [R1+0x36c0], R10 ;  /* 0x0036c00a01007387 */ /* 0x000fe40000100a00 */
[----:B------:R0:W-:Y:S02]  /*51ae0*/  STL.64 [R1+0x36b8], R8 ;  /* 0x0036b80801007387 */ /* 0x0001e40000100a00 */
[----:B0-----:R-:W3:Y:S01]  /*51af0*/  LDL.LU R8, [R1+0x510] ;  /* 0x0005100001087983 */ /* 0x001ee20000300800 */
[----:B------:R-:W3:Y:S02]  /*51b00*/  LDL.LU R9, [R1+0x514] ;  /* 0x0005140001097983 */ /* 0x000ee40000300800 */
[----:B------:R-:W3:Y:S02]  /*51b10*/  LDL.LU R10, [R1+0x518] ;  /* 0x00051800010a7983 */ /* 0x000ee40000300800 */
[----:B------:R-:W3:Y:S01]  /*51b20*/  LDL.LU R11, [R1+0x51c] ;  /* 0x00051c00010b7983 */ /* 0x000ee20000300800 */
[----:B--2---:R-:W-:Y:S01]  /*51b30*/  STL.64 [R1+0x3678], R22 ;  /* 0x0036781601007387 */ /* 0x004fe20000100a00 */
[C---:B----4-:R-:W-:Y:S01]  /*51b40*/  HMMA.16816.F32.BF16 R24, R16.reuse, R20, R24 ;  /* 0x000000141018723c */ /* 0x050fe20000041818 */
[----:B------:R0:W-:Y:S02]  /*51b50*/  STL.64 [R1+0x3670], R20 ;  /* 0x0036701401007387 */ /* 0x0001e40000100a00 */
        /* <DEDUP_REMOVED lines=9> */
[----:B------:R-:W2:Y:S02]  /*51bf0*/  LDL.LU R22, [R1+0x4a8] ;  /* 0x0004a80001167983 */ /* 0x000ea40000300800 */
[----:B------:R-:W2:Y:S04]  /*51c00*/  LDL.LU R23, [R1+0x4ac] ;  /* 0x0004ac0001177983 */ /* 0x000ea80000300800 */
[----:B------:R-:W-:Y:S01]  /*51c10*/  STL.64 [R1+0x32f0], R26 ;  /* 0x0032f01a01007387 */ /* 0x000fe20000100a00 */
[----:B------:R0:W-:Y:S02]  /*51c20*/  STL.64 [R1+0x32e8], R24 ;  /* 0x0032e81801007387 */ /* 0x0001e40000100a00 */
[----:B0-----:R-:W-:-:S02]  /*51c30*/  IMAD.MOV.U32 R24, RZ, RZ, R29 ;  /* 0x000000ffff187224 */ /* 0x001fc400078e001d */
[----:B------:R-:W-:Y:S01]  /*51c40*/  IMAD.MOV.U32 R25, RZ, RZ, R2 ;  /* 0x000000ffff197224 */ /* 0x000fe200078e0002 */
[----:B------:R-:W4:Y:S01]  /*51c50*/  LDL.LU R29, [R1+0x36ec] ;  /* 0x0036ec00011d7983 */ /* 0x000f220000300800 */
[----:B------:R-:W2:Y:S02]  /*51c60*/  LDL.LU R2, [R1+0x36e8] ;  /* 0x0036e80001027983 */ /* 0x000ea40000300800 */
[----:B------:R-:W2:Y:S02]  /*51c70*/  LDL R26, [R1+0x78] ;  /* 0x00007800011a7983 */ /* 0x000ea40000100800 */
[----:B------:R-:W2:Y:S01]  /*51c80*/  LDL R27, [R1+0x7c] ;  /* 0x00007c00011b7983 */ /* 0x000ea20000100800 */
[----:B------:R-:W2:Y:S01]  /*51c90*/  LDL.LU.64 R12, [R1+0x36e0] ;  /* 0x0036e000010c7983 */ /* 0x000ea20000300a00 */
        /* <DEDUP_REMOVED lines=8> */
[----:B------:R1:W-:Y:S02]  /*51d20*/  STL.64 [R1+0x3f8], R6 ;  /* 0x0003f80601007387 */ /* 0x0003e40000100a00 */
[----:B0-----:R-:W-:Y:S02]  /*51d30*/  IMAD.MOV.U32 R5, RZ, RZ, R12 ;  /* 0x000000ffff057224 */ /* 0x001fe400078e000c */
[----:B------:R-:W-:Y:S02]  /*51d40*/  IMAD.MOV.U32 R4, RZ, RZ, R13 ;  /* 0x000000ffff047224 */ /* 0x000fe400078e000d */
[----:B------:R-:W3:Y:S02]  /*51d50*/  LDL.LU.64 R12, [R1+0x36c8] ;  /* 0x0036c800010c7983 */ /* 0x000ee40000300a00 */
[----:B---3--:R-:W-:Y:S01]  /*51d60*/  HMMA.16816.F32.BF16 R8, R16, R12, R8 ;  /* 0x0000000c1008723c */ /* 0x008fe20000041808 */
[----:B-1----:R-:W-:-:S02]  /*51d70*/  IMAD.MOV.U32 R7, RZ, RZ, R12 ;  /* 0x000000ffff077224 */ /* 0x002fc400078e000c */
[----:B------:R-:W-:Y:S11]  /*51d80*/  IMAD.MOV.U32 R6, RZ, RZ, R13 ;  /* 0x000000ffff067224 */ /* 0x000ff600078e000d */
[----:B------:R-:W-:Y:S09]  /*51d90*/  @!UPT UIADD3 URZ, URZ, URZ, URZ ;  /* 0x0000003f3f3ff290 */ /* 0x000ff2000fffe03f */
[----:B------:R-:W-:Y:S01]  /*51da0*/  STL.64 [R1+0x610], R8 ;  /* 0x0006100801007387 */ /* 0x000fe20000100a00 */
[----:B------:R0:W-:Y:S03]  /*51db0*/  STL.64 [R1+0x618], R10 ;  /* 0x0006180a01007387 */ /* 0x0001e60000100a00 */
[----:B0-----:R-:W2:Y:S01]  /*51dc0*/  LDL.LU.64 R10, [R1+0x36c0] ;  /* 0x0036c000010a7983 */ /* 0x001ea20000300a00 */
[----:B------:R-:W3:Y:S02]  /*51dd0*/  LDL.LU.64 R8, [R1+0x36b8] ;  /* 0x0036b80001087983 */ /* 0x000ee40000300a00 */
[----:B------:R-:W2:Y:S02]  /*51de0*/  LDL.LU.64 R14, [R1+0x36b0] ;  /* 0x0036b000010e7983 */ /* 0x000ea40000300a00 */
[----:B------:R-:W2:Y:S02]  /*51df0*/  LDL.LU.64 R12, [R1+0x36a8] ;  /* 0x0036a800010c7983 */ /* 0x000ea40000300a00 */
[----:B--2---:R-:W-:Y:S01]  /*51e00*/  HMMA.16816.F32.BF16 R16, R16, R24, R12 ;  /* 0x000000181010723c */ /* 0x004fe2000004180c */
[----:B------:R-:W3:Y:S01]  /*51e10*/  LDL.LU.64 R14, [R1+0x36a0] ;  /* 0x0036a000010e7983 */ /* 0x000ee20000300a00 */
[----:B------:R-:W3:Y:S02]  /*51e20*/  LDL.LU.64 R12, [R1+0x3698] ;  /* 0x00369800010c7983 */ /* 0x000ee40000300a00 */
[----:B------:R-:W-:Y:S02]  /*51e30*/  STL.64 [R1+0x3618], R26 ;  /* 0x0036181a01007387 */ /* 0x000fe40000100a00 */
[----:B------:R0:W-:Y:S02]  /*51e40*/  STL.64 [R1+0x3610], R24 ;  /* 0x0036101801007387 */ /* 0x0001e40000100a00 */
[----:B0-----:R-:W-:-:S02]  /*51e50*/  IMAD.MOV.U32 R24, RZ, RZ, R11 ;  /* 0x000000ffff187224 */ /* 0x001fc400078e000b */
[----:B------:R-:W-:Y:S11]  /*51e60*/  IMAD.MOV.U32 R25, RZ, RZ, R10 ;  /* 0x000000ffff197224 */ /* 0x000ff600078e000a */
[----:B------:R-:W-:Y:S02]  /*51e70*/  @!UPT UIADD3 URZ, URZ, URZ, URZ ;  /* 0x0000003f3f3ff290 */ /* 0x000fe4000fffe03f */
[----:B------:R0:W-:Y:S01]  /*51e80*/  STL.64 [R1+0x600], R16 ;  /* 0x0006001001007387 */ /* 0x0001e20000100a00 */
[----:B------:R1:W-:Y:S03]  /*51e90*/  STL.64 [R1+0x608], R18 ;  /* 0x0006081201007387 */ /* 0x0003e60000100a00 */
[----:B0-----:R-:W2:Y:S01]  /*51ea0*/  LDL.LU.64 R16, [R1+0xa0] ;  /* 0x0000a00001107983 */ /* 0x001ea20000300a00 */
[----:B-1----:R-:W2:Y:S01]  /*51eb0*/  LDL.64 R18, [R1+0xa8] ;  /* 0x0000a80001127983 */ /* 0x002ea20000100a00 */
[C---:B---3--:R-:W-:Y:S02]  /*51ec0*/  HMMA.16816.F32.BF16 R8, R12.reuse, R8, R20 ;  /* 0x000000080c08723c */ /* 0x048fe40000041814 */
[----:B------:R-:W3:Y:S01]  /*51ed0*/  LDL.LU.64 R22, [R1+0x3690] ;  /* 0x0036900001167983 */ /* 0x000ee20000300a00 */
[----:B------:R-:W3:Y:S11]  /*51ee0*/  LDL.LU.64 R20, [R1+0x3688] ;  /* 0x0036880001147983 */ /* 0x000ef60000300a00 */
[----:B------:R-:W-:Y:S09]  /*51ef0*/  @!UPT UIADD3 URZ, URZ, URZ, URZ ;  /* 0x0000003f3f3ff290 */ /* 0x000ff2000fffe03f */
[----:B------:R0:W-:Y:S01]  /*51f00*/  STL.64 [R1+0x6f0], R8 ;  /* 0x0006f00801007387 */ /* 0x0001e20000100a00 */
[----:B------:R3:W-:Y:S03]  /*51f10*/  STL.64 [R1+0x6f8], R10 ;  /* 0x0006f80a01007387 */ /* 0x0007e60000100a00 */
[----:B0-----:R-:W3:Y:S02]  /*51f20*/  LDL.LU.64 R8, [R1+0x3680] ;  /* 0x0036800001087983 */ /* 0x001ee40000300a00 */
[C---:B---3--:R-:W-:Y:S02]  /*51f30*/  HMMA.16816.F32.BF16 R8, R12.reuse, R8, R20 ;  /* 0x000000080c08723c */ /* 0x048fe40000041814 */
[----:B------:R-:W3:Y:S01]  /*51f40*/  LDL.LU.64 R22, [R1+0x3678] ;  /* 0x0036780001167983 */ /* 0x000ee20000300a00 */
[----:B------:R-:W2:Y:S11]  /*51f50*/  LDL.LU.64 R20, [R1+0x3670] ;  /* 0x0036700001147983 */ /* 0x000eb60000300a00 */
[----:B------:R-:W-:Y:S09]  /*51f60*/  @!UPT UIADD3 URZ, URZ, URZ, URZ ;  /* 0x0000003f3f3ff290 */ /* 0x000ff2000fffe03f */
[----:B------:R-:W-:Y:S01]  /*51f70*/  STL.64 [R1+0x6e0], R8 ;  /* 0x0006e00801007387 */ /* 0x000fe20000100a00 */
[----:B------:R0:W-:Y:S03]  /*51f80*/  STL.64 [R1+0x6e8], R10 ;  /* 0x0006e80a01007387 */ /* 0x0001e60000100a00 */
[----:B0-----:R-:W2:Y:S01]  /*51f90*/  LDL.LU.64 R10, [R1+0x3668] ;  /* 0x00366800010a7983 */ /* 0x001ea20000300a00 */
[----:B------:R-:W2:Y:S02]  /*51fa0*/  LDL.LU.64 R8, [R1+0x3660] ;  /* 0x0036600001087983 */ /* 0x000ea40000300a00 */
[C---:B--2---:R-:W-:Y:S01]  /*51fb0*/  HMMA.16816.F32.BF16 R24, R12.reuse, R24, R8 ;  /* 0x000000180c18723c */ /* 0x044fe20000041808 */
[----:B------:R-:W2:Y:S01]  /*51fc0*/  LDL.LU.64 R10, [R1+0x3658] ;  /* 0x00365800010a7983 */ /* 0x000ea20000300a00 */
[----:B------:R-:W2:Y:S11]  /*51fd0*/  LDL.LU.64 R8, [R1+0x3650] ;  /* 0x0036500001087983 */ /* 0x000eb60000300a00 */
[----:B------:R-:W-:Y:S10]  /*51fe0*/  @!UPT UIADD3 URZ, URZ, URZ, URZ ;  /* 0x0000003f3f3ff290 */ /* 0x000ff4000fffe03f */
[----:B------:R-:W-:Y:S01]  /*51ff0*/  STL.64 [R1+0x6d0], R24 ;  /* 0x0006d01801007387 */ /* 0x000fe20000100a00 */
[----:B------:R2:W-:Y:S02]  /*52000*/  STL.64 [R1+0x6d8], R26 ;  /* 0x0006d81a01007387 */ /* 0x0005e40000100a00 */
[----:B--2---:R-:W-:Y:S01]  /*52010*/  HMMA.16816.F32.BF16 R24, R12, R20, R8 ;  /* 0x000000140c18723c */ /* 0x004fe20000041808 */
[----:B------:R-:W2:Y:S11]  /*52020*/  LDL.LU R8, [R1+0x380] ;  /* 0x0003800001087983 */ /* 0x000eb60000300800 */
[----:B------:R-:W-:Y:S11]  /*52030*/  @!UPT UIADD3 URZ, URZ, URZ, URZ ;  /* 0x0000003f3f3ff290 */ /* 0x000ff6000fffe03f */
[----:B------:R0:W-:Y:S01]  /*52040*/  STL.64 [R1+0x6c0], R24 ;  /* 0x0006c01801007387 */ /* 0x0001e20000100a00 */
[----:B------:R-:W-:Y:S02]  /*52050*/  STL.64 [R1+0x6c8], R26 ;  /* 0x0006c81a01007387 */ /* 0x000fe40000100a00 */
[----:B------:R-:W2:Y:S02]  /*52060*/  LDL.LU R9, [R1+0x384] ;  /* 0x0003840001097983 */ /* 0x000ea40000300800 */
[----:B------:R-:W2:Y:S01]  /*52070*/  LDL.LU R10, [R1+0x388] ;  /* 0x00038800010a7983 */ /* 0x000ea20000300800 */
[----:B------:R-:W2:Y:S01]  /*52080*/  LDL.LU R11, [R1+0x38c] ;  /* 0x00038c00010b7983 */ /* 0x000ea20000300800 */
[----:B0-----:R-:W-:Y:S02]  /*52090*/  IMAD.MOV.U32 R24, RZ, RZ, R7 ;  /* 0x000000ffff187224 */ /* 0x001fe400078e0007 */
[----:B------:R-:W-:Y:S01]  /*520a0*/  IMAD.MOV.U32 R25, RZ, RZ, R6 ;  /* 0x000000ffff197224 */ /* 0x000fe200078e0006 */
[----:B--2---:R-:W-:Y:S01]  /*520b0*/  STL.64 [R1+0x3628], R10 ;  /* 0x0036280a01007387 */ /* 0x004fe20000100a00 */
[----:B------:R-:W-:Y:S03]  /*520c0*/  STL.64 [R1+0x3620], R8 ;  /* 0x0036200801007387 */ /* 0x000fe60000100a00 */
        /* <DEDUP_REMOVED lines=8> */
[----:B------:R-:W2:Y:S01]  /*52150*/  LDL.LU R8, [R1+0x3d0] ;  /* 0x0003d00001087983 */ /* 0x000ea20000300800 */
        /* <DEDUP_REMOVED lines=9> */
[----:B---3--:R0:W-:Y:S04]  /*521f0*/  STL.64 [R1+0x35c8], R22 ;  /* 0x0035c81601007387 */ /* 0x0081e80000100a00 */
[----:B0-----:R-:W3:Y:S01]  /*52200*/  LDL.64 R22, [R1+0xc8] ;  /* 0x0000c80001167983 */ /* 0x001ee20000100a00 */
[C---:B------:R-:W-:Y:S03]  /*52210*/  HMMA.16816.F32.BF16 R24, R12.reuse, R16, R24 ;  /* 0x000000100c18723c */ /* 0x040fe60000041818 */
[----:B---3--:R0:W-:Y:S04]  /*52220*/  STL.64 [R1+0x35e0], R22 ;  /* 0x0035e01601007387 */ /* 0x0081e80000100a00 */
[----:B0-----:R-:W3:Y:S04]  /*52230*/  LDL R22, [R1+0xd8] ;  /* 0x0000d80001167983 */ /* 0x001ee80000100800 */
[----:B------:R-:W3:Y:S01]  /*52240*/  LDL R23, [R1+0xdc] ;  /* 0x0000dc0001177983 */ /* 0x000ee20000100800 */
[----:B------:R-:W2:Y:S02]  /*52250*/  LDL.LU R4, [R1+0x370] ;  /* 0x0003700001047983 */ /* 0x000ea40000300800 */
[----:B------:R-:W2:Y:S02]  /*52260*/  LDL.LU R5, [R1+0x374] ;  /* 0x0003740001057983 */ /* 0x000ea40000300800 */
[----:B------:R-:W2:Y:S01]  /*52270*/  LDL.LU R6, [R1+0x378] ;  /* 0x0003780001067983 */ /* 0x000ea20000300800 */
[----:B------:R-:W2:Y:S04]  /*52280*/  LDL.LU R7, [R1+0x37c] ;  /* 0x00037c0001077983 */ /* 0x000ea80000300800 */
[----:B---3--:R0:W-:Y:S04]  /*52290*/  STL.64 [R1+0x35f8], R22 ;  /* 0x0035f81601007387 */ /* 0x0081e80000100a00 */
[----:B0-----:R-:W3:Y:S01]  /*522a0*/  LDL.64 R22, [R1+0xe8] ;  /* 0x0000e80001167983 */ /* 0x001ee20000100a00 */
[----:B------:R0:W-:Y:S02]  /*522b0*/  STL.64 [R1+0x6b0], R24 ;  /* 0x0006b01801007387 */ /* 0x0001e40000100a00 */
[----:B------:R-:W-:Y:S01]  /*522c0*/  STL.64 [R1+0x6b8], R26 ;  /* 0x0006b81a01007387 */ /* 0x000fe20000100a00 */
[----:B0-----:R-:W2:Y:S01]  /*522d0*/  LDL.LU.64 R24, [R1+0x3648] ;  /* 0x0036480001187983 */ /* 0x001ea20000300a00 */
        /* <DEDUP_REMOVED lines=17> */
[----:B------:R-:W2:Y:S01]  /*523f0*/  LDL.LU R19, [R1+0x36c] ;  /* 0x00036c0001137983 */ /* 0x000ea20000300800 */
[----:B------:R-:W2:Y:S01]  /*52400*/  LDL.LU.64 R10, [R1+0x3640] ;  /* 0x00364000010a7983 */ /* 0x000ea20000300a00 */
[----:B------:R-:W2:Y:S11]  /*52410*/  LDL.LU.64 R8, [R1+0x3638] ;  /* 0x0036380001087983 */ /* 0x000eb60000300a00 */
[----:B------:R0:W-:Y:S02]  /*52420*/  STL.64 [R1+0x6a0], R24 ;  /* 0x0006a01801007387 */ /* 0x0001e40000100a00 */
[----:B------:R2:W-:Y:S01]  /*52430*/  STL.64 [R1+0x6a8], R26 ;  /* 0x0006a81a01007387 */ /* 0x0005e20000100a00 */
        /* <DEDUP_REMOVED lines=9> */
[----:B--2---:R-:W-:Y:S01]  /*524d0*/  HMMA.16816.F32.BF16 R12, R12, R24, R8 ;  /* 0x000000180c0c723c */ /* 0x004fe20000041808 */
[----:B------:R-:W3:Y:S01]  /*524e0*/  LDL.LU.64 R10, [R1+0x3608] ;  /* 0x00360800010a7983 */ /* 0x000ee20000300a00 */
[----:B------:R-:W3:Y:S02]  /*524f0*/  LDL.LU.64 R8, [R1+0x3600] ;  /* 0x0036000001087983 */ /* 0x000ee40000300a00 */
[----:B------:R0:W-:Y:S02]  /*52500*/  STL.64 [R1+0x3598], R26 ;  /* 0x0035981a01007387 */ /* 0x0001e40000100a00 */
[----:B------:R-:W2:Y:S11]  /*52510*/  LDL.LU R24, [R1+0x330] ;  /* 0x0003300001187983 */ /* 0x000eb60000300800 */
[----:B------:R-:W-:Y:S06]  /*52520*/  @!UPT UIADD3 URZ, URZ, URZ, URZ ;  /* 0x0000003f3f3ff290 */ /* 0x000fec000fffe03f */
[----:B------:R-:W-:Y:S01]  /*52530*/  STL.64 [R1+0x5f0], R12 ;  /* 0x0005f00c01007387 */ /* 0x000fe20000100a00 */
[----:B------:R1:W-:Y:S02]  /*52540*/  STL.64 [R1+0x5f8], R14 ;  /* 0x0005f80e01007387 */ /* 0x0003e40000100a00 */
[----:B------:R-:W2:Y:S02]  /*52550*/  LDL.LU R25, [R1+0x334] ;  /* 0x0003340001197983 */ /* 0x000ea40000300800 */
[----:B0-----:R-:W2:Y:S01]  /*52560*/  LDL.LU R26, [R1+0x338] ;  /* 0x00033800011a7983 */ /* 0x001ea20000300800 */
[----:B------:R-:W2:Y:S04]  /*52570*/  LDL.LU R27, [R1+0x33c] ;  /* 0x00033c00011b7983 */ /* 0x000ea80000300800 */
[----:B-1----:R-:W2:Y:S04]  /*52580*/  LDL R14, [R1+0x98] ;  /* 0x00009800010e7983 */ /* 0x002ea80000100800 */
[----:B------:R-:W2:Y:S01]  /*52590*/  LDL R15, [R1+0x9c] ;  /* 0x00009c00010f7983 */ /* 0x000ea20000100800 */
        /* <DEDUP_REMOVED lines=8> */
[C---:B---3--:R-:W-:Y:S02]  /*52620*/  HMMA.16816.F32.BF16 R20, R8.reuse, R22, R16 ;  /* 0x000000160814723c */ /* 0x048fe40000041810 */
[----:B------:R-:W3:Y:S01]  /*52630*/  LDL.LU.64 R18, [R1+0x35f0] ;  /* 0x0035f00001127983 */ /* 0x000ee20000300a00 */
[----:B------:R-:W3:Y:S11]  /*52640*/  LDL.LU.64 R16, [R1+0x35e8] ;  /* 0x0035e80001107983 */ /* 0x000ef60000300a00 */
[----:B------:R-:W-:Y:S09]  /*52650*/  @!UPT UIADD3 URZ, URZ, URZ, URZ ;  /* 0x0000003f3f3ff290 */ /* 0x000ff2000fffe03f */
        /* <DEDUP_REMOVED lines=12> */
[----:B---3--:R-:W-:Y:S11]  /*52720*/  HMMA.16816.F32.BF16 R16, R8, R22, R16 ;  /* 0x000000160810723c */ /* 0x008ff60000041810 */
[----:B------:R-:W-:Y:S11]  /*52730*/  @!UPT UIADD3 URZ, URZ, URZ, URZ ;  /* 0x0000003f3f3ff290 */ /* 0x000ff6000fffe03f */
[----:B------:R-:W-:Y:S01]  /*52740*/  @!UPT UIADD3 URZ, URZ, URZ, URZ ;  /* 0x0000003f3f3ff290 */ /* 0x000fe2000fffe03f */
[----:B------:R-:W-:Y:S01]  /*52750*/  STL.64 [R1+0x5b0], R16 ;  /* 0x0005b01001007387 */ /* 0x000fe20000100a00 */
[----:B------:R0:W-:Y:S03]  /*52760*/  STL.64 [R1+0x5b8], R18 ;  /* 0x0005b81201007387 */ /* 0x0001e60000100a00 */
[----:B0-----:R-:W2:Y:S01]  /*52770*/  LDL.LU.64 R18, [R1+0x35c0] ;  /* 0x0035c00001127983 */ /* 0x001ea20000300a00 */
        /* <DEDUP_REMOVED lines=10> */
[----:B------:R1:W-:Y:S01]  /*52820*/  STL.64 [R1+0x3538], R18 ;  /* 0x0035381201007387 */ /* 0x0003e20000100a00 */
[----:B------:R-:W2:Y:S01]  /*52830*/  LDL.LU R16, [R1+0x2a0] ;  /* 0x0002a00001107983 */ /* 0x000ea20000300800 */
[----:B------:R-:W2:Y:S02]  /*52840*/  LDL.LU R17, [R1+0x2a4] ;  /* 0x0002a40001117983 */ /* 0x000ea40000300800 */
[----:B0-----:R-:W-:Y:S02]  /*52850*/  IMAD.MOV.U32 R22, RZ, RZ, R5 ;  /* 0x000000ffff167224 */ /* 0x001fe400078e0005 */
[----:B------:R-:W-:Y:S01]  /*52860*/  IMAD.MOV.U32 R23, RZ, RZ, R4 ;  /* 0x000000ffff177224 */ /* 0x000fe200078e0004 */
[----:B-1----:R-:W3:Y:S01]  /*52870*/  LDL.LU R18, [R1+0x2a8] ;  /* 0x0002a80001127983 */ /* 0x002ee20000300800 */
[----:B------:R-:W3:Y:S03]  /*52880*/  LDL.LU R19, [R1+0x2ac] ;  /* 0x0002ac0001137983 */ /* 0x000ee60000300800 */
        /* <DEDUP_REMOVED lines=11> */
[----:B------:R-:W2:Y:S01]  /*52940*/  LDL.64 R26, [R1+0x88] ;  /* 0x00008800011a7983 */ /* 0x000ea20000100a00 */
[----:B------:R-:W2:Y:S02]  /*52950*/  LDL.LU R4, [R1+0x2e0] ;  /* 0x0002e00001047983 */ /* 0x000ea40000300800 */
[----:B------:R-:W2:Y:S02]  /*52960*/  LDL.LU R5, [R1+0x2e4] ;  /* 0x0002e40001057983 */ /* 0x000ea40000300800 */
[----:B------:R-:W2:Y:S01]  /*52970*/  LDL.LU R6, [R1+0x2e8] ;  /* 0x0002e80001067983 */ /* 0x000ea20000300800 */
[----:B------:R-:W2:Y:S01]  /*52980*/  LDL.LU R7, [R1+0x2ec] ;  /* 0x0002ec0001077983 */ /* 0x000ea20000300800 */
[----:B---3--:R-:W-:Y:S02]  /*52990*/  STL.64 [R1+0x3550], R18 ;  /* 0x0035501201007387 */ /* 0x008fe40000100a00 */
[----:B------:R0:W-:Y:S02]  /*529a0*/  STL.64 [R1+0x3548], R16 ;  /* 0x0035481001007387 */ /* 0x0001e40000100a00 */
[----:B0-----:R-:W3:Y:S01]  /*529b0*/  LDL.LU R16, [R1+0x2b0] ;  /* 0x0002b00001107983 */ /* 0x001ee20000300800 */
[----:B------:R-:W3:Y:S02]  /*529c0*/  LDL.LU R17, [R1+0x2b4] ;  /* 0x0002b40001117983 */ /* 0x000ee40000300800 */
[----:B------:R-:W-:-:S02]  /*529d0*/  IMAD.MOV.U32 R18, RZ, RZ, R2 ;  /* 0x000000ffff127224 */ /* 0x000fc400078e0002 */
[----:B----4-:R-:W-:Y:S01]  /*529e0*/  IMAD.MOV.U32 R19, RZ, RZ, R29 ;  /* 0x000000ffff137224 */ /* 0x010fe200078e001d */
[----:B------:R-:W4:Y:S01]  /*529f0*/  LDL.LU R2, [R1+0x35bc] ;  /* 0x0035bc0001027983 */ /* 0x000f220000300800 */
[----:B------:R-:W2:Y:S03]  /*52a00*/  LDL.LU R29, [R1+0x35b8] ;  /* 0x0035b800011d7983 */ /* 0x000ea60000300800 */
[----:B------:R-:W-:Y:S04]  /*52a10*/  STL.64 [R1+0x3568], R18 ;  /* 0x0035681201007387 */ /* 0x000fe80000100a00 */
[----:B---3--:R0:W-:Y:S04]  /*52a20*/  STL.64 [R1+0x3560], R16 ;  /* 0x0035601001007387 */ /* 0x0081e80000100a00 */
[----:B0-----:R-:W3:Y:S01]  /*52a30*/  LDL.LU R16, [R1+0x2c0] ;  /* 0x0002c00001107983 */ /* 0x001ee20000300800 */
[----:B------:R-:W3:Y:S02]  /*52a40*/  LDL.LU R17, [R1+0x2c4] ;  /* 0x0002c40001117983 */ /* 0x000ee40000300800 */
[----:B------:R-:W3:Y:S02]  /*52a50*/  LDL.LU R18, [R1+0x2c8] ;  /* 0x0002c80001127983 */ /* 0x000ee40000300800 */
[----:B------:R-:W3:Y:S01]  /*52a60*/  LDL.LU R19, [R1+0x2cc] ;  /* 0x0002cc0001137983 */ /* 0x000ee20000300800 */
[C---:B--2---:R-:W-:Y:S01]  /*52a70*/  HMMA.16816.F32.BF16 R20, R8.reuse, R14, R20 ;  /* 0x0000000e0814723c */ /* 0x044fe20000041814 */
[----:B---3--:R0:W-:Y:S01]  /*52a80*/  STL.64 [R1+0x3580], R18 ;  /* 0x0035801201007387 */ /* 0x0081e20000100a00 */
[----:B------:R1:W-:Y:S02]  /*52a90*/  STL.64 [R1+0x3578], R16 ;  /* 0x0035781001007387 */ /* 0x0003e40000100a00 */
[----:B0-----:R-:W-:Y:S01]  /*52aa0*/  IMAD.MOV.U32 R18, RZ, RZ, R29 ;  /* 0x000000ffff127224 */ /* 0x001fe200078e001d */
[----:B-1----:R-:W2:Y:S01]  /*52ab0*/  LDL.LU R16, [R1+0x2d0] ;  /* 0x0002d00001107983 */ /* 0x002ea20000300800 */
[----:B------:R-:W2:Y:S02]  /*52ac0*/  LDL.LU R17, [R1+0x2d4] ;  /* 0x0002d40001117983 */ /* 0x000ea40000300800 */
[----:B----4-:R-:W-:Y:S11]  /*52ad0*/  IMAD.MOV.U32 R19, RZ, RZ, R2 ;  /* 0x000000ffff137224 */ /* 0x010ff600078e0002 */
[----:B------:R-:W-:Y:S05]  /*52ae0*/  @!UPT UIADD3 URZ, URZ, URZ, URZ ;  /* 0x0000003f3f3ff290 */ /* 0x000fea000fffe03f */
[----:B------:R-:W-:Y:S01]  /*52af0*/  IMAD.MOV.U32 R29, RZ, RZ, R22 ;  /* 0x000000ffff1d7224 */ /* 0x000fe200078e0016 */
[----:B------:R0:W-:Y:S01]  /*52b00*/  STL.64 [R1+0x590], R20 ;  /* 0x0005901401007387 */ /* 0x0001e20000100a00 */
[----:B------:R-:W-:Y:S02]  /*52b10*/  IMAD.MOV.U32 R2, RZ, RZ, R23 ;  /* 0x000000ffff027224 */ /* 0x000fe400078e0017 */
[----:B------:R-:W3:Y:S01]  /*52b20*/  LDL.LU.64 R22, [R1+0x35b0] ;  /* 0x0035b00001167983 */ /* 0x000ee20000300a00 */
[----:B0-----:R-:W3:Y:S01]  /*52b30*/  LDL.LU.64 R20, [R1+0x35a8] ;  /* 0x0035a80001147983 */ /* 0x001ee20000300a00 */
[----:B------:R0:W-:Y:S02]  /*52b40*/  STL.64 [R1+0x3530], R14 ;  /* 0x0035300e01007387 */ /* 0x0001e40000100a00 */
[----:B------:R-:W4:Y:S02]  /*52b50*/  LDL.LU R12, [R1+0x300] ;  /* 0x00030000010c7983 */ /* 0x000f240000300800 */
[----:B------:R-:W4:Y:S01]  /*52b60*/  LDL.LU R13, [R1+0x304] ;  /* 0x00030400010d7983 */ /* 0x000f220000300800 */
[----:B0-----:R-:W4:Y:S01]  /*52b70*/  LDL.LU R14, [R1+0x308] ;  /* 0x00030800010e7983 */ /* 0x001f220000300800 */
[----:B------:R-:W4:Y:S02]  /*52b80*/  LDL.LU R15, [R1+0x30c] ;  /* 0x00030c00010f7983 */ /* 0x000f240000300800 */
[----:B------:R0:W-:Y:S02]  /*52b90*/  STL [R1+0x32ac], R2 ;  /* 0x0032ac0201007387 */ /* 0x0001e40000100800 */
[----:B------:R-:W-:Y:S02]  /*52ba0*/  STL [R1+0x32a8], R29 ;  /* 0x0032a81d01007387 */ /* 0x000fe40000100800 */
[----:B0-----:R-:W-:Y:S01]  /*52bb0*/  IMAD.MOV.U32 R2, RZ, RZ, R27 ;  /* 0x000000ffff027224 */ /* 0x001fe200078e001b */
[C---:B---3--:R-:W-:Y:S11]  /*52bc0*/  HMMA.16816.F32.BF16 R20, R8.reuse, R26, R20 ;  /* 0x0000001a0814723c */ /* 0x048ff60000041814 */
[----:B------:R-:W-:Y:S11]  /*52bd0*/  @!UPT UIADD3 URZ, URZ, URZ, URZ ;  /* 0x0000003f3f3ff290 */ /* 0x000ff6000fffe03f */
[----:B------:R-:W-:Y:S01]  /*52be0*/  @!UPT UIADD3 URZ, URZ, URZ, URZ ;  /* 0x0000003f3f3ff290 */ /* 0x000fe2000fffe03f */
[----:B------:R0:W-:Y:S01]  /*52bf0*/  STL.64 [R1+0x580], R20 ;  /* 0x0005801401007387 */ /* 0x0001e20000100a00 */
[----:B------:R1:W-:Y:S02]  /*52c00*/  STL.64 [R1+0x588], R22 ;  /* 0x0005881601007387 */ /* 0x0003e40000100a00 */
[----:B0-----:R-:W-:Y:S01]  /*52c10*/  IMAD.MOV.U32 R20, RZ, RZ, R26 ;  /* 0x000000ffff147224 */ /* 0x001fe200078e001a */
[----:B-1----:R-:W2:Y:S01]  /*52c20*/  LDL.LU.64 R22, [R1+0x35a0] ;  /* 0x0035a00001167983 */ /* 0x002ea20000300a00 */
[----:B------:R-:W3:Y:S02]  /*52c30*/  LDL.LU.64 R26, [R1+0x3598] ;  /* 0x00359800011a7983 */ /* 0x000ee40000300a00 */
[----:B---3--:R-:W-:Y:S01]  /*52c40*/  HMMA.16816.F32.BF16 R8, R8, R26, R4 ;  /* 0x0000001a0808723c */ /* 0x008fe20000041804 */
[----:B------:R-:W2:Y:S01]  /*52c50*/  LDL.LU.64 R6, [R1+0x3590] ;  /* 0x0035900001067983 */ /* 0x000ea20000300a00 */
[----:B------:R-:W2:Y:S02]  /*52c60*/  LDL.LU.64 R4, [R1+0x3588] ;  /* 0x0035880001047983 */ /* 0x000ea40000300a00 */
        /* <DEDUP_REMOVED lines=34> */
[----:B------:R-:W4:Y:S11]  /*52e90*/  LDL.LU.64 R18, [R1+0x3538] ;  /* 0x0035380001127983 */ /* 0x000f360000300a00 */
[----:B------:R-:W-:Y:S10]  /*52ea0*/  @!UPT UIADD3 URZ, URZ, URZ, URZ ;  /* 0x0000003f3f3ff290 */ /* 0x000ff4000fffe03f */
[----:B------:R-:W-:Y:S01]  /*52eb0*/  STL.64 [R1+0x4a0], R20 ;  /* 0x0004a01401007387 */ /* 0x000fe20000100a00 */
[----:B------:R-:W-:Y:S02]  /*52ec0*/  STL.64 [R1+0x4a8], R22 ;  /* 0x0004a81601007387 */ /* 0x000fe40000100a00 */
[----:B------:R-:W-:Y:S01]  /*52ed0*/  LDSM.16.MT88.4 R20, [R3+0xa100] ;  /* 0x00a100000314783b */ /* 0x000fe20000004200 */
[C---:B----4-:R-:W-:Y:S11]  /*52ee0*/  HMMA.16816.F32.BF16 R12, R4.reuse, R18, R12 ;  /* 0x00000012040c723c */ /* 0x050ff6000004180c */
[----:B------:R-:W-:Y:S11]  /*52ef0*/  @!UPT UIADD3 URZ, URZ, URZ, URZ ;  /* 0x0000003f3f3ff290 */ /* 0x000ff6000fffe03f */
[----:B------:R-:W-:Y:S01]  /*52f00*/  @!UPT UIADD3 URZ, URZ, URZ, URZ ;  /* 0x0000003f3f3ff290 */ /* 0x000fe2000fffe03f */
[----:B------:R-:W-:Y:S01]  /*52f10*/  STL.64 [R1+0x490], R12 ;  /* 0x0004900c01007387 */ /* 0x000fe20000100a00 */
[----:B------:R0:W-:Y:S03]  /*52f20*/  STL.64 [R1+0x498], R14 ;  /* 0x0004980e01007387 */ /* 0x0001e60000100a00 */
[----:B0-----:R-:W3:Y:S01]  /*52f30*/  LDL.LU.64 R14, [R1+0x3530] ;  /* 0x00353000010e7983 */ /* 0x001ee20000300a00 */
        /* <DEDUP_REMOVED lines=9> */
[----:B---3--:R-:W-:Y:S01]  /*52fd0*/  HMMA.16816.F32.BF16 R12, R4, R14, R24 ;  /* 0x0000000e040c723c */ /* 0x008fe20000041818 */
[----:B------:R-:W2:Y:S11]  /*52fe0*/  LDL.LU.64 R26, [R1+0x3528] ;  /* 0x00352800011a7983 */ /* 0x000eb60000300a00 */
[----:B------:R-:W-:Y:S11]  /*52ff0*/  @!UPT UIADD3 URZ, URZ, URZ, URZ ;  /* 0x0000003f3f3ff290 */ /* 0x000ff6000fffe03f */
[----:B------:R-:W-:Y:S01]  /*53000*/  STL.64 [R1+0x480], R12 ;  /* 0x0004800c01007387 */ /* 0x000fe20000100a00 */
[----:B------:R-:W-:Y:S02]  /*53010*/  STL.64 [R1+0x488], R14 ;  /* 0x0004880e01007387 */ /* 0x000fe40000100a00 */
[----:B------:R-:W0:Y:S02]  /*53020*/  LDSM.16.MT88.4 R12, [R0+0xa000] ;  /* 0x00a00000000c783b */ /* 0x000e240000004200 */
[----:B0-----:R0:W-:Y:S02]  /*53030*/  STL.64 [R1+0x3428], R14 ;  /* 0x0034280e01007387 */ /* 0x0011e40000100a00 */
[----:B------:R1:W-:Y:S02]  /*53040*/  STL.64 [R1+0x3420], R12 ;  /* 0x0034200c01007387 */ /* 0x0003e40000100a00 */
[----:B0-----:R-:W-:Y:S02]  /*53050*/  IMAD.MOV.U32 R14, RZ, RZ, R9 ;  /* 0x000000ffff0e7224 */ /* 0x001fe400078e0009 */
[----:B------:R-:W-:-:S05]  /*53060*/  IMAD.MOV.U32 R15, RZ, RZ, R8 ;  /* 0x000000ffff0f7224 */ /* 0x000fca00078e0008 */
[----:B------:R0:W-:Y:S01]  /*53070*/  STL.64 [R1+0x34e0], R14 ;  /* 0x0034e00e01007387 */ /* 0x0001e20000100a00 */
[----:B-1----:R-:W3:Y:S02]  /*53080*/  LDL.LU R12, [R1+0x3c0] ;  /* 0x0003c000010c7983 */ /* 0x002ee40000300800 */
[----:B------:R-:W3:Y:S01]  /*53090*/  LDL.LU R13, [R1+0x3c4] ;  /* 0x0003c400010d7983 */ /* 0x000ee20000300800 */
[----:B0-----:R-:W3:Y:S01]  /*530a0*/  LDL.LU R14, [R1+0x3c8] ;  /* 0x0003c800010e7983 */ /* 0x001ee20000300800 */
[----:B------:R-:W3:Y:S02]  /*530b0*/  LDL.LU R15, [R1+0x3cc] ;  /* 0x0003cc00010f7983 */ /* 0x000ee40000300800 */
[C---:B---3--:R-:W-:Y:S01]  /*530c0*/  HMMA.16816.F32.BF16 R8, R4.reuse, R10, R12 ;  /* 0x0000000a0408723c */ /* 0x048fe2000004180c */
[----:B------:R-:W3:Y:S04]  /*530d0*/  LDL.64 R14, [R1+0xb8] ;  /* 0x0000b800010e7983 */ /* 0x000ee80000100a00 */
[----:B---3--:R-:W-:Y:S11]  /*530e0*/  STL.64 [R1+0x34f8], R14 ;  /* 0x0034f80e01007387 */ /* 0x008ff60000100a00 */
[----:B------:R-:W-:Y:S07]  /*530f0*/  @!UPT UIADD3 URZ, URZ, URZ, URZ ;  /* 0x0000003f3f3ff290 */ /* 0x000fee000fffe03f */
[----:B------:R-:W-:Y:S02]  /*53100*/  STL.64 [R1+0x470], R8 ;  /* 0x0004700801007387 */ /* 0x000fe40000100a00 */
[----:B------:R-:W-:Y:S02]  /*53110*/  STL.64 [R1+0x478], R10 ;  /* 0x0004780a01007387 */ /* 0x000fe40000100a00 */
[----:B------:R-:W0:Y:S04]  /*53120*/  LDSM.16.MT88.4 R8, [R0+0xa080] ;  /* 0x00a080000008783b */ /* 0x000e280000004200 */
[----:B0-----:R0:W-:Y:S01]  /*53130*/  STL.64 [R1+0x33b0], R10 ;  /* 0x0033b00a01007387 */ /* 0x0011e20000100a00 */
[----:B------:R-:W-:Y:S03]  /*53140*/  STL.64 [R1+0x33a8], R8 ;  /* 0x0033a80801007387 */ /* 0x000fe60000100a00 */
[----:B0-----:R-:W3:Y:S01]  /*53150*/  LDL.64 R10, [R1+0x88] ;  /* 0x00008800010a7983 */ /* 0x001ee20000100a00 */
[----:B--2---:R-:W-:Y:S03]  /*53160*/  HMMA.16816.F32.BF16 R4, R4, R26, R16 ;  /* 0x0000001a0404723c */ /* 0x004fe60000041810 */
[----:B---3--:R0:W-:Y:S01]  /*53170*/  STL.64 [R1+0x34d0], R10 ;  /* 0x0034d00a01007387 */ /* 0x0081e20000100a00 */
[----:B------:R-:W2:Y:S03]  /*53180*/  LDL.64 R14, [R1+0xc8] ;  /* 0x0000c800010e7983 */ /* 0x000ea60000100a00 */
[----:B--2---:R-:W-:Y:S11]  /*53190*/  STL.64 [R1+0x3510], R14 ;  /* 0x0035100e01007387 */ /* 0x004ff60000100a00 */
[----:B------:R-:W-:Y:S05]  /*531a0*/  @!UPT UIADD3 URZ, URZ, URZ, URZ ;  /* 0x0000003f3f3ff290 */ /* 0x000fea000fffe03f */
[----:B------:R-:W-:Y:S02]  /*531b0*/  STL.64 [R1+0x450], R4 ;  /* 0x0004500401007387 */ /* 0x000fe40000100a00 */
[----:B------:R-:W-:Y:S02]  /*531c0*/  STL.64 [R1+0x458], R6 ;  /* 0x0004580601007387 */ /* 0x000fe40000100a00 */
[----:B------:R-:W2:Y:S01]  /*531d0*/  LDL.LU R24, [R1+0x1c0] ;  /* 0x0001c00001187983 */ /* 0x000ea20000300800 */
[----:B------:R-:W2:Y:S01]  /*531e0*/  LDL.LU R25, [R1+0x1c4] ;  /* 0x0001c40001197983 */ /* 0x000ea20000300800 */
[----:B------:R-:W3:Y:S02]  /*531f0*/  LDL.LU R26, [R1+0x1c8] ;  /* 0x0001c800011a7983 */ /* 0x000ee40000300800 */
[----:B------:R-:W3:Y:S02]  /*53200*/  LDL.LU R27, [R1+0x1cc] ;  /* 0x0001cc00011b7983 */ /* 0x000ee40000300800 */
[----:B------:R-:W4:Y:S01]  /*53210*/  LDL.LU R16, [R1+0x390] ;  /* 0x0003900001107983 */ /* 0x000f220000300800 */
[----:B------:R-:W4:Y:S01]  /*53220*/  LDL.LU R17, [R1+0x394] ;  /* 0x0003940001117983 */ /* 0x000f220000300800 */
[----:B------:R-:W4:Y:S02]  /*53230*/  LDL.LU R18, [R1+0x398] ;  /* 0x0003980001127983 */ /* 0x000f240000300800 */
[----:B------:R-:W4:Y:S02]  /*53240*/  LDL.LU R19, [R1+0x39c] ;  /* 0x00039c0001137983 */ /* 0x000f240000300800 */
[----:B0-----:R-:W4:Y:S01]  /*53250*/  LDL.64 R10, [R1+0xe8] ;  /* 0x0000e800010a7983 */ /* 0x001f220000100a00 */
[----:B------:R-:W0:Y:S04]  /*53260*/  LDSM.16.MT88.4 R4, [R0+0xa100] ;  /* 0x00a100000004783b */ /* 0x000e280000004200 */
[----:B---3--:R1:W-:Y:S01]  /*53270*/  STL.64 [R1+0x3440], R26 ;  /* 0x0034401a01007387 */ /* 0x0083e20000100a00 */
[----:B--2---:R2:W-:Y:S03]  /*53280*/  STL.64 [R1+0x3438], R24 ;  /* 0x0034381801007387 */ /* 0x0045e60000100a00 */
[----:B-1----:R-:W3:Y:S04]  /*53290*/  LDL.64 R26, [R1+0x98] ;  /* 0x00009800011a7983 */ /* 0x002ee80000100a00 */
[----:B---3--:R1:W-:Y:S01]  /*532a0*/  STL.64 [R1+0x34d8], R26 ;  /* 0x0034d81a01007387 */ /* 0x0083e20000100a00 */
[----:B--2---:R-:W2:Y:S02]  /*532b0*/  LDL.LU R24, [R1+0x270] ;  /* 0x0002700001187983 */ /* 0x004ea40000300800 */
[----:B------:R-:W2:Y:S01]  /*532c0*/  LDL.LU R25, [R1+0x274] ;  /* 0x0002740001197983 */ /* 0x000ea20000300800 */
[----:B-1----:R-:W3:Y:S01]  /*532d0*/  LDL.LU R26, [R1+0x278] ;  /* 0x00027800011a7983 */ /* 0x002ee20000300800 */
[----:B------:R-:W3:Y:S03]  /*532e0*/  LDL.LU R27, [R1+0x27c] ;  /* 0x00027c00011b7983 */ /* 0x000ee60000300800 */
[----:B---3--:R-:W-:Y:S01]  /*532f0*/  STL.64 [R1+0x34f0], R26 ;  /* 0x0034f01a01007387 */ /* 0x008fe20000100a00 */
[----:B--2---:R1:W-:Y:S03]  /*53300*/  STL.64 [R1+0x34e8], R24 ;  /* 0x0034e81801007387 */ /* 0x0043e60000100a00 */
[----:B-1----:R-:W2:Y:S01]  /*53310*/  LDL.LU R24, [R1+0x280] ;  /* 0x0002800001187983 */ /* 0x002ea20000300800 */
[----:B------:R-:W2:Y:S02]  /*53320*/  LDL.LU R25, [R1+0x284] ;  /* 0x0002840001197983 */ /* 0x000ea40000300800 */
[----:B------:R-:W3:Y:S02]  /*53330*/  LDL.LU R26, [R1+0x288] ;  /* 0x00028800011a7983 */ /* 0x000ee40000300800 */
[----:B------:R-:W3:Y:S02]  /*53340*/  LDL.LU R27, [R1+0x28c] ;  /* 0x00028c00011b7983 */ /* 0x000ee40000300800 */
[----:B---3--:R-:W-:Y:S01]  /*53350*/  STL.64 [R1+0x3508], R26 ;  /* 0x0035081a01007387 */ /* 0x008fe20000100a00 */
[----:B--2---:R1:W-:Y:S03]  /*53360*/  STL.64 [R1+0x3500], R24 ;  /* 0x0035001801007387 */ /* 0x0043e60000100a00 */
[----:B-1----:R-:W2:Y:S01]  /*53370*/  LDL.LU R24, [R1+0x290] ;  /* 0x0002900001187983 */ /* 0x002ea20000300800 */
[----:B------:R-:W2:Y:S02]  /*53380*/  LDL.LU R25, [R1+0x294] ;  /* 0x0002940001197983 */ /* 0x000ea40000300800 */
[----:B------:R-:W3:Y:S02]  /*53390*/  LDL.LU R26, [R1+0x298] ;  /* 0x00029800011a7983 */ /* 0x000ee40000300800 */
[----:B------:R-:W3:Y:S01]  /*533a0*/  LDL.LU R27, [R1+0x29c] ;  /* 0x00029c00011b7983 */ /* 0x000ee20000300800 */
[----:B----4-:R-:W-:Y:S01]  /*533b0*/  HMMA.16816.F32.BF16 R16, R20, R10, R16 ;  /* 0x0000000a1410723c */ /* 0x010fe20000041810 */
[----:B------:R-:W-:Y:S01]  /*533c0*/  IMAD.MOV.U32 R14, RZ, RZ, R29 ;  /* 0x000000ffff0e7224 */ /* 0x000fe200078e001d */
[----:B---3--:R-:W-:Y:S01]  /*533d0*/  STL.64 [R1+0x3520], R26 ;  /* 0x0035201a01007387 */ /* 0x008fe20000100a00 */
[----:B--2---:R1:W-:Y:S03]  /*533e0*/  STL.64 [R1+0x3518], R24 ;  /* 0x0035181801007387 */ /* 0x0043e60000100a00 */
[----:B-1----:R-:W2:Y:S01]  /*533f0*/  LDL.LU R24, [R1+0x2f0] ;  /* 0x0002f00001187983 */ /* 0x002ea20000300800 */
[----:B------:R-:W2:Y:S02]  /*53400*/  LDL.LU R25, [R1+0x2f4] ;  /* 0x0002f40001197983 */ /* 0x000ea40000300800 */
[----:B------:R-:W2:Y:S02]  /*53410*/  LDL.LU R26, [R1+0x2f8] ;  /* 0x0002f800011a7983 */ /* 0x000ea40000300800 */
[----:B------:R-:W2:Y:S02]  /*53420*/  LDL.LU R27, [R1+0x2fc] ;  /* 0x0002fc00011b7983 */ /* 0x000ea40000300800 */
[----:B------:R-:W-:Y:S01]  /*53430*/  IMAD.MOV.U32 R15, RZ, RZ, R2 ;  /* 0x000000ffff0f7224 */ /* 0x000fe200078e0002 */
[----:B0-----:R0:W-:Y:S01]  /*53440*/  STL.64 [R1+0x3330], R6 ;  /* 0x0033300601007387 */ /* 0x0011e20000100a00 */
[----:B------:R-:W-:Y:S03]  /*53450*/  STL.64 [R1+0x3328], R4 ;  /* 0x0033280401007387 */ /* 0x000fe60000100a00 */
[----:B0-----:R-:W3:Y:S05]  /*53460*/  LDL.LU.64 R6, [R1+0x78] ;  /* 0x0000780001067983 */ /* 0x001eea0000300a00 */
[----:B------:R0:W-:Y:S02]  /*53470*/  STL.64 [R1+0x440], R16 ;  /* 0x0004401001007387 */ /* 0x0001e40000100a00 */
[----:B------:R-:W-:Y:S02]  /*53480*/  STL.64 [R1+0x448], R18 ;  /* 0x0004481201007387 */ /* 0x000fe40000100a00 */
[----:B------:R-:W4:Y:S01]  /*53490*/  LDL.LU R8, [R1+0x260] ;  /* 0x0002600001087983 */ /* 0x000f220000300800 */
[----:B------:R-:W4:Y:S01]  /*534a0*/  LDL.LU R9, [R1+0x264] ;  /* 0x0002640001097983 */ /* 0x000f220000300800 */
[----:B0-----:R-:W-:-:S02]  /*534b0*/  IMAD.MOV.U32 R17, RZ, RZ, R10 ;  /* 0x000000ffff117224 */ /* 0x001fc400078e000a */
[----:B------:R-:W-:Y:S01]  /*534c0*/  IMAD.MOV.U32 R16, RZ, RZ, R11 ;  /* 0x000000ffff107224 */ /* 0x000fe200078e000b */
[----:B------:R-:W4:Y:S01]  /*534d0*/  LDL.LU R10, [R1+0x268] ;  /* 0x00026800010a7983 */ /* 0x000f220000300800 */
[----:B------:R-:W4:Y:S01]  /*534e0*/  LDL.LU R11, [R1+0x26c] ;  /* 0x00026c00010b7983 */ /* 0x000f220000300800 */
[C---:B--2---:R-:W-:Y:S02]  /*534f0*/  HMMA.16816.F32.BF16 R12, R20.reuse, R14, R24 ;  /* 0x0000000e140c723c */ /* 0x044fe40000041818 */
[----:B------:R-:W2:Y:S01]  /*53500*/  LDL.LU.64 R26, [R1+0x3520] ;  /* 0x00352000011a7983 */ /* 0x000ea20000300a00 */
[----:B------:R-:W2:Y:S11]  /*53510*/  LDL.LU.64 R24, [R1+0x3518] ;  /* 0x0035180001187983 */ /* 0x000eb60000300a00 */
[----:B------:R-:W-:Y:S09]  /*53520*/  @!UPT UIADD3 URZ, URZ, URZ, URZ ;  /* 0x0000003f3f3ff290 */ /* 0x000ff2000fffe03f */
        /* <DEDUP_REMOVED lines=21> */
[----:B---3--:R-:W-:Y:S01]  /*53680*/  STL.64 [R1+0x34c8], R6 ;  /* 0x0034c80601007387 */ /* 0x008fe20000100a00 */
[----:B------:R-:W-:Y:S01]  /*53690*/  STL [R1+0x34c0], R4 ;  /* 0x0034c00401007387 */ /* 0x000fe20000100800 */
[----:B--2---:R-:W-:Y:S11]  /*536a0*/  HMMA.16816.F32.BF16 R24, R20, R14, R24 ;  /* 0x0000000e1418723c */ /* 0x004ff60000041818 */
[----:B------:R-:W-:Y:S11]  /*536b0*/  @!UPT UIADD3 URZ, URZ, URZ, URZ ;  /* 0x0000003f3f3ff290 */ /* 0x000ff6000fffe03f */
[----:B------:R-:W-:Y:S01]  /*536c0*/  @!UPT UIADD3 URZ, URZ, URZ, URZ ;  /* 0x0000003f3f3ff290 */ /* 0x000fe2000fffe03f */
[----:B------:R-:W-:Y:S01]  /*536d0*/  STL.64 [R1+0x400], R24 ;  /* 0x0004001801007387 */ /* 0x000fe20000100a00 */
[----:B------:R0:W-:Y:S03]  /*536e0*/  STL.64 [R1+0x408], R26 ;  /* 0x0004081a01007387 */ /* 0x0001e60000100a00 */
[----:B0-----:R-:W4:Y:S01]  /*536f0*/  LDL.LU.64 R26, [R1+0x34d8] ;  /* 0x0034d800011a7983 */ /* 0x001f220000300a00 */
[----:B------:R0:W-:Y:S02]  /*53700*/  STL.64 [R1+0x3458], R14 ;  /* 0x0034580e01007387 */ /* 0x0001e40000100a00 */
[----:B------:R-:W2:Y:S02]  /*53710*/  LDL.LU R12, [R1+0x1f0] ;  /* 0x0001f000010c7983 */ /* 0x000ea40000300800 */
[----:B------:R-:W2:Y:S01]  /*53720*/  LDL.LU R13, [R1+0x1f4] ;  /* 0x0001f400010d7983 */ /* 0x000ea20000300800 */
[----:B0-----:R-:W3:Y:S01]  /*53730*/  LDL.LU R14, [R1+0x1f8] ;  /* 0x0001f800010e7983 */ /* 0x001ee20000300800 */
[----:B------:R-:W3:Y:S03]  /*53740*/  LDL.LU R15, [R1+0x1fc] ;  /* 0x0001fc00010f7983 */ /* 0x000ee60000300800 */
[----:B---3--:R0:W-:Y:S01]  /*53750*/  STL.64 [R1+0x3468], R14 ;  /* 0x0034680e01007387 */ /* 0x0081e20000100a00 */
[----:B--2---:R-:W-:Y:S02]  /*53760*/  STL.64 [R1+0x3460], R12 ;  /* 0x0034600c01007387 */ /* 0x004fe40000100a00 */
[----:B------:R-:W2:Y:S02]  /*53770*/  LDL.LU R4, [R1+0x250] ;  /* 0x0002500001047983 */ /* 0x000ea40000300800 */
[----:B0-----:R-:W-:-:S02]  /*53780*/  IMAD.MOV.U32 R14, RZ, RZ, R18 ;  /* 0x000000ffff0e7224 */ /* 0x001fc400078e0012 */
[----:B------:R-:W-:Y:S02]  /*53790*/  IMAD.MOV.U32 R15, RZ, RZ, R5 ;  /* 0x000000ffff0f7224 */ /* 0x000fe400078e0005 */
[----:B------:R-:W2:Y:S01]  /*537a0*/  LDL.LU R5, [R1+0x254] ;  /* 0x0002540001057983 */ /* 0x000ea20000300800 */
[----:B------:R-:W2:Y:S02]  /*537b0*/  LDL.LU R6, [R1+0x258] ;  /* 0x0002580001067983 */ /* 0x000ea40000300800 */
[----:B------:R-:W2:Y:S02]  /*537c0*/  LDL.LU R7, [R1+0x25c] ;  /* 0x00025c0001077983 */ /* 0x000ea40000300800 */
[----:B------:R0:W-:Y:S02]  /*537d0*/  STL.64 [R1+0x3480], R14 ;  /* 0x0034800e01007387 */ /* 0x0001e40000100a00 */
[----:B0-----:R-:W3:Y:S01]  /*537e0*/  LDL.64 R14, [R1+0xd8] ;  /* 0x0000d800010e7983 */ /* 0x001ee20000100a00 */
[----:B----4-:R-:W-:Y:S03]  /*537f0*/  HMMA.16816.F32.BF16 R8, R20, R26, R8 ;  /* 0x0000001a1408723c */ /* 0x010fe60000041808 */
[----:B---3--:R0:W-:Y:S02]  /*53800*/  STL.64 [R1+0x3498], R14 ;  /* 0x0034980e01007387 */ /* 0x0081e40000100a00 */
[----:B0-----:R-:W-:-:S02]  /*53810*/  IMAD.MOV.U32 R15, RZ, RZ, R16 ;  /* 0x000000ffff0f7224 */ /* 0x001fc400078e0010 */
[----:B------:R-:W-:Y:S01]  /*53820*/  IMAD.MOV.U32 R14, RZ, RZ, R17 ;  /* 0x000000ffff0e7224 */ /* 0x000fe200078e0011 */
[----:B------:R-:W3:Y:S01]  /*53830*/  LDL.LU R16, [R1+0x240] ;  /* 0x0002400001107983 */ /* 0x000ee20000300800 */
[----:B------:R-:W3:Y:S02]  /*53840*/  LDL.LU R17, [R1+0x244] ;  /* 0x0002440001117983 */ /* 0x000ee40000300800 */
[----:B------:R-:W3:Y:S02]  /*53850*/  LDL.LU R18, [R1+0x248] ;  /* 0x0002480001127983 */ /* 0x000ee40000300800 */
[----:B------:R-:W3:Y:S10]  /*53860*/  LDL.LU R19, [R1+0x24c] ;  /* 0x00024c0001137983 */ /* 0x000ef40000300800 */
[----:B------:R-:W-:Y:S01]  /*53870*/  STL.64 [R1+0x3e0], R8 ;  /* 0x0003e00801007387 */ /* 0x000fe20000100a00 */
[----:B------:R0:W-:Y:S03]  /*53880*/  STL.64 [R1+0x3e8], R10 ;  /* 0x0003e80a01007387 */ /* 0x0001e60000100a00 */
[----:B0-----:R-:W2:Y:S01]  /*53890*/  LDL.LU.64 R10, [R1+0x34d0] ;  /* 0x0034d000010a7983 */ /* 0x001ea20000300a00 */
[----:B------:R0:W-:Y:S02]  /*538a0*/  STL.64 [R1+0x3450], R26 ;  /* 0x0034501a01007387 */ /* 0x0001e40000100a00 */
[----:B------:R-:W4:Y:S02]  /*538b0*/  LDL.LU R24, [R1+0x1e0] ;  /* 0x0001e00001187983 */ /* 0x000f240000300800 */
[----:B------:R-:W4:Y:S01]  /*538c0*/  LDL.LU R25, [R1+0x1e4] ;  /* 0x0001e40001197983 */ /* 0x000f220000300800 */
[----:B0-----:R-:W2:Y:S01]  /*538d0*/  LDL.LU R26, [R1+0x1e8] ;  /* 0x0001e800011a7983 */ /* 0x001ea20000300800 */
[----:B------:R-:W2:Y:S03]  /*538e0*/  LDL.LU R27, [R1+0x1ec] ;  /* 0x0001ec00011b7983 */ /* 0x000ea60000300800 */
[----:B--2---:R-:W-:Y:S01]  /*538f0*/  STL.64 [R1+0x3478], R26 ;  /* 0x0034781a01007387 */ /* 0x004fe20000100a00 */
[----:B----4-:R0:W-:Y:S03]  /*53900*/  STL.64 [R1+0x3470], R24 ;  /* 0x0034701801007387 */ /* 0x0101e60000100a00 */
[----:B0-----:R-:W2:Y:S01]  /*53910*/  LDL.LU R24, [R1+0x200] ;  /* 0x0002000001187983 */ /* 0x001ea20000300800 */
[----:B------:R-:W2:Y:S02]  /*53920*/  LDL.LU R25, [R1+0x204] ;  /* 0x0002040001197983 */ /* 0x000ea40000300800 */
[----:B------:R-:W4:Y:S02]  /*53930*/  LDL.LU R26, [R1+0x208] ;  /* 0x00020800011a7983 */ /* 0x000f240000300800 */
[----:B------:R-:W4:Y:S01]  /*53940*/  LDL.LU R27, [R1+0x20c] ;  /* 0x00020c00011b7983 */ /* 0x000f220000300800 */
[C---:B------:R-:W-:Y:S01]  /*53950*/  HMMA.16816.F32.BF16 R4, R20.reuse, R10, R4 ;  /* 0x0000000a1404723c */ /* 0x040fe20000041804 */
        /* <DEDUP_REMOVED lines=14> */
[----:B0-----:R-:W3:Y:S01]  /*53a40*/  LDL.LU.64 R6, [R1+0x34c8] ;  /* 0x0034c80001067983 */ /* 0x001ee20000300a00 */
[----:B------:R-:W4:Y:S02]  /*53a50*/  LDL.LU R4, [R1+0x34c0] ;  /* 0x0034c00001047983 */ /* 0x000f240000300800 */
[----:B------:R0:W-:Y:S02]  /*53a60*/  STL.64 [R1+0x3448], R10 ;  /* 0x0034480a01007387 */ /* 0x0001e40000100a00 */
[----:B------:R-:W2:Y:S01]  /*53a70*/  LDL.LU R8, [R1+0x1d0] ;  /* 0x0001d00001087983 */ /* 0x000ea20000300800 */
[----:B------:R-:W2:Y:S04]  /*53a80*/  LDL.LU R9, [R1+0x1d4] ;  /* 0x0001d40001097983 */ /* 0x000ea80000300800 */
[----:B0-----:R-:W2:Y:S01]  /*53a90*/  LDL.LU R10, [R1+0x1d8] ;  /* 0x0001d800010a7983 */ /* 0x001ea20000300800 */
[----:B------:R-:W2:Y:S01]  /*53aa0*/  LDL.LU R11, [R1+0x1dc] ;  /* 0x0001dc00010b7983 */ /* 0x000ea20000300800 */
[----:B---3--:R-:W-:Y:S02]  /*53ab0*/  HMMA.16816.F32.BF16 R20, R20, R6, R16 ;  /* 0x000000061414723c */ /* 0x008fe40000041810 */
[----:B------:R-:W2:Y:S01]  /*53ac0*/  LDL.LU.64 R18, [R1+0x34b8] ;  /* 0x0034b80001127983 */ /* 0x000ea20000300a00 */
[----:B------:R-:W2:Y:S11]  /*53ad0*/  LDL.LU.64 R16, [R1+0x34b0] ;  /* 0x0034b00001107983 */ /* 0x000eb60000300a00 */
[----:B------:R-:W-:Y:S09]  /*53ae0*/  @!UPT UIADD3 URZ, URZ, URZ, URZ ;  /* 0x0000003f3f3ff290 */ /* 0x000ff2000fffe03f */
[----:B------:R-:W-:Y:S01]  /*53af0*/  STL.64 [R1+0x3b0], R20 ;  /* 0x0003b01401007387 */ /* 0x000fe20000100a00 */
[----:B------:R-:W-:Y:S01]  /*53b00*/  STL.64 [R1+0x3b8], R22 ;  /* 0x0003b81601007387 */ /* 0x000fe20000100a00 */
[C---:B--2---:R-:W-:Y:S02]  /*53b10*/  HMMA.16816.F32.BF16 R12, R16.reuse, R14, R24 ;  /* 0x0000000e100c723c */ /* 0x044fe40000041818 */
[----:B------:R-:W2:Y:S01]  /*53b20*/  LDL.LU.64 R26, [R1+0x34a8] ;  /* 0x0034a800011a7983 */ /* 0x000ea20000300a00 */
[----:B------:R-:W2:Y:S11]  /*53b30*/  LDL.LU.64 R24, [R1+0x34a0] ;  /* 0x0034a00001187983 */ /* 0x000eb60000300a00 */
[----:B------:R-:W-:Y:S09]  /*53b40*/  @!UPT UIADD3 URZ, URZ, URZ, URZ ;  /* 0x0000003f3f3ff290 */ /* 0x000ff2000fffe03f */
[----:B------:R-:W-:Y:S01]  /*53b50*/  STL.64 [R1+0x3a0], R12 ;  /* 0x0003a00c01007387 */ /* 0x000fe20000100a00 */
[----:B------:R0:W-:Y:S03]  /*53b60*/  STL.64 [R1+0x3a8], R14 ;  /* 0x0003a80e01007387 */ /* 0x0001e60000100a00 */
[----:B0-----:R-:W2:Y:S01]  /*53b70*/  LDL.LU.64 R14, [R1+0x3498] ;  /* 0x00349800010e7983 */ /* 0x001ea20000300a00 */
[----:B----4-:R-:W-:Y:S01]  /*53b80*/  IMAD.MOV.U32 R22, RZ, RZ, R4 ;  /* 0x000000ffff167224 */ /* 0x010fe200078e0004 */
        /* <DEDUP_REMOVED lines=11> */
[----:B------:R-:W2:Y:S11]  /*53c40*/  LDL.LU.64 R24, [R1+0x3470] ;  /* 0x0034700001187983 */ /* 0x000eb60000300a00 */
[----:B------:R-:W-:Y:S10]  /*53c50*/  @!UPT UIADD3 URZ, URZ, URZ, URZ ;  /* 0x0000003f3f3ff290 */ /* 0x000ff4000fffe03f */
[----:B------:R-:W-:Y:S01]  /*53c60*/  STL.64 [R1+0x370], R12 ;  /* 0x0003700c01007387 */ /* 0x000fe20000100a00 */
[----:B------:R0:W-:Y:S03]  /*53c70*/  STL.64 [R1+0x378], R14 ;  /* 0x0003780e01007387 */ /* 0x0001e60000100a00 */
[----:B0-----:R-:W3:Y:S01]  /*53c80*/  LDL.LU.64 R14, [R1+0x3468] ;  /* 0x00346800010e7983 */ /* 0x001ee20000300a00 */
[----:B------:R-:W3:Y:S02]  /*53c90*/  LDL.LU.64 R12, [R1+0x3460] ;  /* 0x00346000010c7983 */ /* 0x000ee40000300a00 */
[----:B------:R-:W-:-:S07]  /*53ca0*/  IMAD.MOV.U32 R23, RZ, RZ, R2 ;  /* 0x000000ffff177224 */ /* 0x000fce00078e0002 */
[C---:B---3--:R-:W-:Y:S11]  /*53cb0*/  HMMA.16816.F32.BF16 R12, R16.reuse, R22, R12 ;  /* 0x00000016100c723c */ /* 0x048ff6000004180c */
[----:B------:R-:W-:Y:S11]  /*53cc0*/  @!UPT UIADD3 URZ, URZ, URZ, URZ ;  /* 0x0000003f3f3ff290 */ /* 0x000ff6000fffe03f */
[----:B------:R-:W-:Y:S01]  /*53cd0*/  @!UPT UIADD3 URZ, URZ, URZ, URZ ;  /* 0x0000003f3f3ff290 */ /* 0x000fe2000fffe03f */
[----:B------:R-:W-:Y:S01]  /*53ce0*/  STL.64 [R1+0x360], R12 ;  /* 0x0003600c01007387 */ /* 0x000fe20000100a00 */
[----:B------:R0:W-:Y:S03]  /*53cf0*/  STL.64 [R1+0x368], R14 ;  /* 0x0003680e01007387 */ /* 0x0001e60000100a00 */
[----:B0-----:R-:W2:Y:S02]  /*53d00*/  LDL.LU.64 R14, [R1+0x3458] ;  /* 0x00345800010e7983 */ /* 0x001ea40000300a00 */
[C---:B--2---:R-:W-:Y:S02]  /*53d10*/  HMMA.16816.F32.BF16 R12, R16.reuse, R14, R24 ;  /* 0x0000000e100c723c */ /* 0x044fe40000041818 */
[----:B------:R-:W2:Y:S11]  /*53d20*/  LDL.LU.64 R26, [R1+0x3450] ;  /* 0x00345000011a7983 */ /* 0x000eb60000300a00 */
[----:B------:R-:W-:Y:S10]  /*53d30*/  @!UPT UIADD3 URZ, URZ, URZ, URZ ;  /* 0x0000003f3f3ff290 */ /* 0x000ff4000fffe03f */
        /* <DEDUP_REMOVED lines=15> */
[----:B------:R-:W-:Y:S01]  /*53e30*/  STL.64 [R1+0x33f0], R22 ;  /* 0x0033f01601007387 */ /* 0x000fe20000100a00 */
[----:B------:R2:W-:Y:S02]  /*53e40*/  STL [R1+0x33e8], R20 ;  /* 0x0033e81401007387 */ /* 0x0005e40000100800 */
[----:B--2---:R-:W-:Y:S02]  /*53e50*/  HMMA.16816.F32.BF16 R20, R16, R10, R24 ;  /* 0x0000000a1014723c */ /* 0x004fe40000041818 */
[----:B------:R0:W-:Y:S01]  /*53e60*/  STL.64 [R1+0x3410], R10 ;  /* 0x0034100a01007387 */ /* 0x0001e20000100a00 */
[----:B------:R-:W2:Y:S11]  /*53e70*/  LDL.LU R24, [R1] ;  /* 0x0000000001187983 */ /* 0x000eb60000300800 */
[----:B------:R-:W-:Y:S09]  /*53e80*/  @!UPT UIADD3 URZ, URZ, URZ, URZ ;  /* 0x0000003f3f3ff290 */ /* 0x000ff2000fffe03f */
[----:B------:R-:W-:Y:S01]  /*53e90*/  STL.64 [R1+0x500], R20 ;  /* 0x0005001401007387 */ /* 0x000fe20000100a00 */
[----:B------:R-:W-:Y:S02]  /*53ea0*/  STL.64 [R1+0x508], R22 ;  /* 0x0005081601007387 */ /* 0x000fe40000100a00 */
[----:B------:R-:W2:Y:S02]  /*53eb0*/  LDL.LU R25, [R1+0x4] ;  /* 0x0000040001197983 */ /* 0x000ea40000300800 */
[----:B------:R-:W4:Y:S02]  /*53ec0*/  LDL.LU R26, [R1+0x8] ;  /* 0x00000800011a7983 */ /* 0x000f240000300800 */
[----:B------:R-:W-:Y:S02]  /*53ed0*/  IMAD.MOV.U32 R27, RZ, RZ, R28 ;  /* 0x000000ffff1b7224 */ /* 0x000fe400078e001c */
[----:B------:R-:W3:Y:S04]  /*53ee0*/  LDL.LU R28, [R1+0x3430] ;  /* 0x00343000011c7983 */ /* 0x000ee80000300800 */
[----:B----4-:R1:W-:Y:S01]  /*53ef0*/  STL.64 [R1+0x3300], R26 ;  /* 0x0033001a01007387 */ /* 0x0103e20000100a00 */
[----:B--2---:R-:W-:Y:S02]  /*53f00*/  STL.64 [R1+0x32f8], R24 ;  /* 0x0032f81801007387 */ /* 0x004fe40000100a00 */
[----:B------:R-:W2:Y:S02]  /*53f10*/  LDL.LU R8, [R1+0x1b0] ;  /* 0x0001b00001087983 */ /* 0x000ea40000300800 */
[----:B------:R-:W2:Y:S01]  /*53f20*/  LDL.LU R9, [R1+0x1b4] ;  /* 0x0001b40001097983 */ /* 0x000ea20000300800 */
[----:B0-----:R-:W2:Y:S01]  /*53f30*/  LDL.LU R10, [R1+0x1b8] ;  /* 0x0001b800010a7983 */ /* 0x001ea20000300800 */
[----:B------:R-:W2:Y:S02]  /*53f40*/  LDL.LU R11, [R1+0x1bc] ;  /* 0x0001bc00010b7983 */ /* 0x000ea40000300800 */
[----:B-1----:R-:W-:-:S02]  /*53f50*/  IMAD.MOV.U32 R26, RZ, RZ, R5 ;  /* 0x000000ffff1a7224 */ /* 0x002fc400078e0005 */
[----:B------:R-:W-:-:S05]  /*53f60*/  IMAD.MOV.U32 R27, RZ, RZ, R4 ;  /* 0x000000ffff1b7224 */ /* 0x000fca00078e0004 */
[----:B------:R0:W-:Y:S04]  /*53f70*/  STL.64 [R1+0x3408], R26 ;  /* 0x0034081a01007387 */ /* 0x0001e80000100a00 */
[----:B0-----:R-:W2:Y:S01]  /*53f80*/  LDL.64 R26, [R1+0xe8] ;  /* 0x0000e800011a7983 */ /* 0x001ea20000100a00 */
[----:B------:R-:W4:Y:S02]  /*53f90*/  LDL.LU R20, [R1+0x190] ;  /* 0x0001900001147983 */ /* 0x000f240000300800 */
[----:B------:R-:W4:Y:S02]  /*53fa0*/  LDL.LU R21, [R1+0x194] ;  /* 0x0001940001157983 */ /* 0x000f240000300800 */
[----:B------:R-:W2:Y:S01]  /*53fb0*/  LDL.LU R22, [R1+0x198] ;  /* 0x0001980001167983 */ /* 0x000ea20000300800 */
[----:B------:R-:W2:Y:S01]  /*53fc0*/  LDL.LU R23, [R1+0x19c] ;  /* 0x00019c0001177983 */ /* 0x000ea20000300800 */
[----:B---3--:R-:W-:Y:S03]  /*53fd0*/  HMMA.16816.F32.BF16 R16, R16, R6, R12 ;  /* 0x000000061010723c */ /* 0x008fe6000004180c */
[----:B--2---:R-:W-:Y:S01]  /*53fe0*/  STL.64 [R1+0x3400], R22 ;  /* 0x0034001601007387 */ /* 0x004fe20000100a00 */
[----:B----4-:R0:W-:Y:S03]  /*53ff0*/  STL.64 [R1+0x33f8], R20 ;  /* 0x0033f81401007387 */ /* 0x0101e60000100a00 */
[----:B0-----:R-:W2:Y:S01]  /*54000*/  LDL.LU R20, [R1+0x1a0] ;  /* 0x0001a00001147983 */ /* 0x001ea20000300800 */
[----:B------:R-:W2:Y:S02]  /*54010*/  LDL.LU R21, [R1+0x1a4] ;  /* 0x0001a40001157983 */ /* 0x000ea40000300800 */
[----:B------:R-:W2:Y:S02]  /*54020*/  LDL.LU R22, [R1+0x1a8] ;  /* 0x0001a80001167983 */ /* 0x000ea40000300800 */
[----:B------:R-:W2:Y:S01]  /*54030*/  LDL.LU R23, [R1+0x1ac] ;  /* 0x0001ac0001177983 */ /* 0x000ea20000300800 */
[----:B------:R-:W3:Y:S01]  /*54040*/  LDL.LU.64 R14, [R1+0x3428] ;  /* 0x00342800010e7983 */ /* 0x000ee20000300a00 */
[----:B------:R-:W3:Y:S02]  /*54050*/  LDL.LU.64 R12, [R1+0x3420] ;  /* 0x00342000010c7983 */ /* 0x000ee40000300a00 */
[----:B------:R0:W-:Y:S02]  /*54060*/  STL.64 [R1+0x33b8], R6 ;  /* 0x0033b80601007387 */ /* 0x0001e40000100a00 */
[----:B------:R-:W4:Y:S05]  /*54070*/  LDL.LU R4, [R1+0x150] ;  /* 0x0001500001047983 */ /* 0x000f2a0000300800 */
[----:B------:R-:W-:Y:S01]  /*54080*/  STL.64 [R1+0x4f0], R16 ;  /* 0x0004f01001007387 */ /* 0x000fe20000100a00 */
[----:B------:R-:W-:Y:S02]  /*54090*/  STL.64 [R1+0x4f8], R18 ;  /* 0x0004f81201007387 */ /* 0x000fe40000100a00 */
[----:B------:R-:W4:Y:S01]  /*540a0*/  LDL.LU R5, [R1+0x154] ;  /* 0x0001540001057983 */ /* 0x000f220000300800 */
[----:B0-----:R-:W2:Y:S01]  /*540b0*/  LDL.LU R6, [R1+0x158] ;  /* 0x0001580001067983 */ /* 0x001ea20000300800 */
[----:B------:R-:W-:-:S02]  /*540c0*/  IMAD.MOV.U32 R7, RZ, RZ, R28 ;  /* 0x000000ffff077224 */ /* 0x000fc400078e001c */
[----:B------:R-:W3:Y:S03]  /*540d0*/  LDL.LU R28, [R1+0x3418] ;  /* 0x00341800011c7983 */ /* 0x000ee60000300800 */
[----:B--2---:R-:W-:Y:S01]  /*540e0*/  STL.64 [R1+0x33c8], R6 ;  /* 0x0033c80601007387 */ /* 0x004fe20000100a00 */
[----:B----4-:R0:W-:Y:S03]  /*540f0*/  STL.64 [R1+0x33c0], R4 ;  /* 0x0033c00401007387 */ /* 0x0101e60000100a00 */
[----:B0-----:R-:W2:Y:S01]  /*54100*/  LDL.LU R4, [R1+0x160] ;  /* 0x0001600001047983 */ /* 0x001ea20000300800 */
[----:B------:R-:W2:Y:S02]  /*54110*/  LDL.LU R5, [R1+0x164] ;  /* 0x0001640001057983 */ /* 0x000ea40000300800 */
[----:B------:R-:W4:Y:S02]  /*54120*/  LDL.LU R6, [R1+0x168] ;  /* 0x0001680001067983 */ /* 0x000f240000300800 */
[----:B------:R-:W4:Y:S01]  /*54130*/  LDL.LU R7, [R1+0x16c] ;  /* 0x00016c0001077983 */ /* 0x000f220000300800 */
[----:B---3--:R-:W-:Y:S01]  /*54140*/  HMMA.16816.F32.BF16 R8, R12, R26, R8 ;  /* 0x0000001a0c08723c */ /* 0x008fe20000041808 */
[----:B----4-:R0:W-:Y:S01]  /*54150*/  STL.64 [R1+0x33d8], R6 ;  /* 0x0033d80601007387 */ /* 0x0101e20000100a00 */
[----:B--2---:R1:W-:Y:S03]  /*54160*/  STL.64 [R1+0x33d0], R4 ;  /* 0x0033d00401007387 */ /* 0x0043e60000100a00 */
[----:B0-----:R-:W2:Y:S04]  /*54170*/  LDL.64 R6, [R1+0xa8] ;  /* 0x0000a80001067983 */ /* 0x001ea80000100a00 */
[----:B--2---:R0:W-:Y:S01]  /*54180*/  STL.64 [R1+0x33e0], R6 ;  /* 0x0033e00601007387 */ /* 0x0041e20000100a00 */
[----:B-1----:R-:W2:Y:S02]  /*54190*/  LDL.LU R4, [R1+0x180] ;  /* 0x0001800001047983 */ /* 0x002ea40000300800 */
[----:B------:R-:W2:Y:S01]  /*541a0*/  LDL.LU R5, [R1+0x184] ;  /* 0x0001840001057983 */ /* 0x000ea20000300800 */
[----:B0-----:R-:W2:Y:S01]  /*541b0*/  LDL.LU R6, [R1+0x188] ;  /* 0x0001880001067983 */ /* 0x001ea20000300800 */
[----:B------:R-:W2:Y:S02]  /*541c0*/  LDL.LU R7, [R1+0x18c] ;  /* 0x00018c0001077983 */ /* 0x000ea40000300800 */
[----:B------:R-:W3:Y:S07]  /*541d0*/  LDL.LU.64 R18, [R1+0xc8] ;  /* 0x0000c80001127983 */ /* 0x000eee0000300a00 */
[----:B------:R0:W-:Y:S01]  /*541e0*/  STL.64 [R1+0x680], R8 ;  /* 0x0006800801007387 */ /* 0x0001e20000100a00 */
[----:B------:R1:W-:Y:S01]  /*541f0*/  STL.64 [R1+0x688], R10 ;  /* 0x0006880a01007387 */ /* 0x0003e20000100a00 */
[----:B0-----:R-:W-:-:S03]  /*54200*/  IMAD.MOV.U32 R9, RZ, RZ, R26 ;  /* 0x000000ffff097224 */ /* 0x001fc600078e001a */
[----:B-1----:R-:W4:Y:S01]  /*54210*/  LDL.LU.64 R10, [R1+0x3410] ;  /* 0x00341000010a7983 */ /* 0x002f220000300a00 */
[----:B------:R-:W-:Y:S02]  /*54220*/  IMAD.MOV.U32 R8, RZ, RZ, R27 ;  /* 0x000000ffff087224 */ /* 0x000fe400078e001b */
        /* <DEDUP_REMOVED lines=8> */
[----:B------:R0:W-:Y:S02]  /*542b0*/  STL.64 [R1+0x3390], R26 ;  /* 0x0033901a01007387 */ /* 0x0001e40000100a00 */
[----:B------:R-:W2:Y:S01]  /*542c0*/  LDL.LU R24, [R1+0x170] ;  /* 0x0001700001187983 */ /* 0x000ea20000300800 */
[----:B------:R-:W2:Y:S04]  /*542d0*/  LDL.LU R25, [R1+0x174] ;  /* 0x0001740001197983 */ /* 0x000ea80000300800 */
[----:B0-----:R-:W2:Y:S01]  /*542e0*/  LDL.LU R26, [R1+0x178] ;  /* 0x00017800011a7983 */ /* 0x001ea20000300800 */
[C---:B---3--:R-:W-:Y:S11]  /*542f0*/  HMMA.16816.F32.BF16 R20, R12.reuse, R18, R20 ;  /* 0x000000120c14723c */ /* 0x048ff60000041814 */
[----:B------:R-:W-:Y:S11]  /*54300*/  @!UPT UIADD3 URZ, URZ, URZ, URZ ;  /* 0x0000003f3f3ff290 */ /* 0x000ff6000fffe03f */
[----:B------:R-:W-:Y:S01]  /*54310*/  @!UPT UIADD3 URZ, URZ, URZ, URZ ;  /* 0x0000003f3f3ff290 */ /* 0x000fe2000fffe03f */
[----:B------:R-:W-:Y:S01]  /*54320*/  STL.64 [R1+0x660], R20 ;  /* 0x0006601401007387 */ /* 0x000fe20000100a00 */
[----:B------:R0:W-:Y:S03]  /*54330*/  STL.64 [R1+0x668], R22 ;  /* 0x0006681601007387 */ /* 0x0001e60000100a00 */
[----:B0-----:R-:W3:Y:S01]  /*54340*/  LDL.LU.64 R22, [R1+0x33f0] ;  /* 0x0033f00001167983 */ /* 0x001ee20000300a00 */
[----:B------:R-:W2:Y:S02]  /*54350*/  LDL.LU R20, [R1+0x33e8] ;  /* 0x0033e80001147983 */ /* 0x000ea40000300800 */
[----:B------:R-:W-:Y:S02]  /*54360*/  STL.64 [R1+0x3388], R18 ;  /* 0x0033881201007387 */ /* 0x000fe40000100a00 */
[----:B------:R-:W-:Y:S01]  /*54370*/  IMAD.MOV.U32 R27, RZ, RZ, R28 ;  /* 0x000000ffff1b7224 */ /* 0x000fe200078e001c */
[----:B---3--:R-:W-:Y:S11]  /*54380*/  HMMA.16816.F32.BF16 R4, R12, R22, R4 ;  /* 0x000000160c04723c */ /* 0x008ff60000041804 */
[----:B------:R-:W-:Y:S11]  /*54390*/  @!UPT UIADD3 URZ, URZ, URZ, URZ ;  /* 0x0000003f3f3ff290 */ /* 0x000ff6000fffe03f */
[----:B------:R-:W-:Y:S01]  /*543a0*/  @!UPT UIADD3 URZ, URZ, URZ, URZ ;  /* 0x0000003f3f3ff290 */ /* 0x000fe2000fffe03f */
[----:B------:R-:W-:Y:S01]  /*543b0*/  STL.64 [R1+0x650], R4 ;  /* 0x0006500401007387 */ /* 0x000fe20000100a00 */
[----:B------:R0:W-:Y:S02]  /*543c0*/  STL [R1+0x658], R6 ;  /* 0x0006580601007387 */ /* 0x0001e40000100800 */
[----:B------:R-:W-:Y:S02]  /*543d0*/  IMAD.MOV.U32 R28, RZ, RZ, R7 ;  /* 0x000000ffff1c7224 */ /* 0x000fe400078e0007 */
[----:B0-----:R-:W3:Y:S01]  /*543e0*/  LDL.LU.64 R6, [R1+0x33e0] ;  /* 0x0033e00001067983 */ /* 0x001ee20000300a00 */
[----:B--2---:R-:W-:Y:S02]  /*543f0*/  IMAD.MOV.U32 R18, RZ, RZ, R20 ;  /* 0x000000ffff127224 */ /* 0x004fe400078e0014 */
[----:B------:R0:W-:Y:S02]  /*54400*/  STL.64 [R1+0x3380], R22 ;  /* 0x0033801601007387 */ /* 0x0001e40000100a00 */
[----:B------:R-:W2:Y:S01]  /*54410*/  LDL.LU R20, [R1+0x130] ;  /* 0x0001300001147983 */ /* 0x000ea20000300800 */
[----:B------:R-:W2:Y:S01]  /*54420*/  LDL.LU R21, [R1+0x134] ;  /* 0x0001340001157983 */ /* 0x000ea20000300800 */
[----:B------:R-:W-:-:S03]  /*54430*/  IMAD.MOV.U32 R19, RZ, RZ, R2 ;  /* 0x000000ffff137224 */ /* 0x000fc600078e0002 */
[----:B0-----:R-:W2:Y:S01]  /*54440*/  LDL.LU R22, [R1+0x138] ;  /* 0x0001380001167983 */ /* 0x001ea20000300800 */
[----:B------:R-:W2:Y:S02]  /*54450*/  LDL.LU R23, [R1+0x13c] ;  /* 0x00013c0001177983 */ /* 0x000ea40000300800 */
[----:B------:R-:W-:Y:S01]  /*54460*/  STL [R1+0x2ff8], R28 ;  /* 0x002ff81c01007387 */ /* 0x000fe20000100800 */
[C---:B---3--:R-:W-:Y:S01]  /*54470*/  HMMA.16816.F32.BF16 R24, R12.reuse, R6, R24 ;  /* 0x000000060c18723c */ /* 0x048fe20000041818 */
[----:B------:R-:W-:Y:S11]  /*54480*/  IMAD.MOV.U32 R2, RZ, RZ, R7 ;  /* 0x000000ffff027224 */ /* 0x000ff600078e0007 */
[----:B------:R-:W-:Y:S11]  /*54490*/  @!UPT UIADD3 URZ, URZ, URZ, URZ ;  /* 0x0000003f3f3ff290 */ /* 0x000ff6000fffe03f */
[----:B------:R0:W-:Y:S01]  /*544a0*/  STL.64 [R1+0x640], R24 ;  /* 0x0006401801007387 */ /* 0x0001e20000100a00 */
[----:B------:R-:W-:Y:S02]  /*544b0*/  STL.64 [R1+0x648], R26 ;  /* 0x0006481a01007387 */ /* 0x000fe40000100a00 */
[----:B0-----:R-:W-:Y:S02]  /*544c0*/  IMAD.MOV.U32 R24, RZ, RZ, R6 ;  /* 0x000000ffff187224 */ /* 0x001fe400078e0006 */
[----:B------:R-:W3:Y:S01]  /*544d0*/  LDL.LU.64 R6, [R1+0x33d8] ;  /* 0x0033d80001067983 */ /* 0x000ee20000300a00 */
[----:B------:R-:W3:Y:S02]  /*544e0*/  LDL.LU.64 R4, [R1+0x33d0] ;  /* 0x0033d00001047983 */ /* 0x000ee40000300a00 */
[C---:B---3--:R-:W-:Y:S01]  /*544f0*/  HMMA.16816.F32.BF16 R16, R12.reuse, R18, R4 ;  /* 0x000000120c10723c */ /* 0x048fe20000041804 */
[----:B------:R-:W4:Y:S01]  /*54500*/  LDL.LU.64 R6, [R1+0x33c8] ;  /* 0x0033c80001067983 */ /* 0x000f220000300a00 */
[----:B------:R-:W4:Y:S11]  /*54510*/  LDL.LU.64 R4, [R1+0x33c0] ;  /* 0x0033c00001047983 */ /* 0x000f360000300a00 */
[----:B------:R-:W-:Y:S10]  /*54520*/  @!UPT UIADD3 URZ, URZ, URZ, URZ ;  /* 0x0000003f3f3ff290 */ /* 0x000ff4000fffe03f */
[----:B------:R0:W-:Y:S01]  /*54530*/  STL.64 [R1+0x630], R16 ;  /* 0x0006301001007387 */ /* 0x0001e20000100a00 */
[----:B------:R1:W-:Y:S03]  /*54540*/  STL.64 [R1+0x638], R18 ;  /* 0x0006381201007387 */ /* 0x0003e60000100a00 */
[----:B0-----:R-:W3:Y:S01]  /*54550*/  LDL.LU R16, [R1+0x110] ;  /* 0x0001100001107983 */ /* 0x001ee20000300800 */
[----:B------:R-:W3:Y:S02]  /*54560*/  LDL.LU R17, [R1+0x114] ;  /* 0x0001140001117983 */ /* 0x000ee40000300800 */
[----:B-1----:R-:W2:Y:S02]  /*54570*/  LDL.LU R18, [R1+0x118] ;  /* 0x0001180001127983 */ /* 0x002ea40000300800 */
[----:B------:R-:W2:Y:S01]  /*54580*/  LDL.LU R19, [R1+0x11c] ;  /* 0x00011c0001137983 */ /* 0x000ea20000300800 */
[C---:B----4-:R-:W-:Y:S01]  /*54590*/  HMMA.16816.F32.BF16 R4, R12.reuse, R10, R4 ;  /* 0x0000000a0c04723c */ /* 0x050fe20000041804 */
[----:B--2---:R-:W-:Y:S01]  /*545a0*/  STL.64 [R1+0x33a0], R18 ;  /* 0x0033a01201007387 */ /* 0x004fe20000100a00 */
[----:B---3--:R0:W-:Y:S03]  /*545b0*/  STL.64 [R1+0x3398], R16 ;  /* 0x0033981001007387 */ /* 0x0081e60000100a00 */
[----:B0-----:R-:W2:Y:S01]  /*545c0*/  LDL.LU R16, [R1+0x120] ;  /* 0x0001200001107983 */ /* 0x001ea20000300800 */
[----:B------:R-:W2:Y:S02]  /*545d0*/  LDL.LU R17, [R1+0x124] ;  /* 0x0001240001117983 */ /* 0x000ea40000300800 */
[----:B------:R-:W2:Y:S02]  /*545e0*/  LDL.LU R18, [R1+0x128] ;  /* 0x0001280001127983 */ /* 0x000ea40000300800 */
[----:B------:R-:W2:Y:S11]  /*545f0*/  LDL.LU R19, [R1+0x12c] ;  /* 0x00012c0001137983 */ /* 0x000eb60000300800 */
[----:B------:R-:W-:Y:S02]  /*54600*/  @!UPT UIADD3 URZ, URZ, URZ, URZ ;  /* 0x0000003f3f3ff290 */ /* 0x000fe4000fffe03f */
[----:B------:R-:W-:Y:S01]  /*54610*/  STL.64 [R1+0x620], R4 ;  /* 0x0006200401007387 */ /* 0x000fe20000100a00 */
[----:B------:R0:W-:Y:S03]  /*54620*/  STL.64 [R1+0x628], R6 ;  /* 0x0006280601007387 */ /* 0x0001e60000100a00 */
[----:B0-----:R-:W3:Y:S01]  /*54630*/  LDL.LU.64 R6, [R1+0x33b8] ;  /* 0x0033b80001067983 */ /* 0x001ee20000300a00 */
[----:B------:R-:W-:Y:S02]  /*54640*/  IMAD.MOV.U32 R5, RZ, RZ, R10 ;  /* 0x000000ffff057224 */ /* 0x000fe400078e000a */
[----:B------:R-:W-:Y:S02]  /*54650*/  IMAD.MOV.U32 R4, RZ, RZ, R11 ;  /* 0x000000ffff047224 */ /* 0x000fe400078e000b */
[----:B------:R-:W-:Y:S02]  /*54660*/  IMAD.MOV.U32 R26, RZ, RZ, R9 ;  /* 0x000000ffff1a7224 */ /* 0x000fe400078e0009 */
[----:B------:R-:W-:Y:S01]  /*54670*/  IMAD.MOV.U32 R27, RZ, RZ, R8 ;  /* 0x000000ffff1b7224 */ /* 0x000fe200078e0008 */
[----:B------:R-:W2:Y:S01]  /*54680*/  LDL.LU.64 R10, [R1+0x33b0] ;  /* 0x0033b000010a7983 */ /* 0x000ea20000300a00 */
[----:B------:R-:W2:Y:S01]  /*54690*/  LDL.LU.64 R8, [R1+0x33a8] ;  /* 0x0033a80001087983 */ /* 0x000ea20000300a00 */
[----:B---3--:R-:W-:Y:S02]  /*546a0*/  HMMA.16816.F32.BF16 R12, R12, R6, R20 ;  /* 0x000000060c0c723c */ /* 0x008fe40000041814 */
[----:B------:R0:W-:Y:S05]  /*546b0*/  STL.64 [R1+0x3340], R6 ;  /* 0x0033400601007387 */ /* 0x0001ea0000100a00 */
[----:B0-----:R-:W-:-:S02]  /*546c0*/  IMAD.MOV.U32 R6, RZ, RZ, R5 ;  /* 0x000000ffff067224 */ /* 0x001fc400078e0005 */
[----:B------:R-:W-:Y:S11]  /*546d0*/  IMAD.MOV.U32 R7, RZ, RZ, R4 ;  /* 0x000000ffff077224 */ /* 0x000ff600078e0004 */
[----:B------:R-:W-:Y:S03]  /*546e0*/  @!UPT UIADD3 URZ, URZ, URZ, URZ ;  /* 0x0000003f3f3ff290 */ /* 0x000fe6000fffe03f */
[----:B------:R-:W-:Y:S01]  /*546f0*/  STL.64 [R1+0x570], R12 ;  /* 0x0005700c01007387 */ /* 0x000fe20000100a00 */
[----:B------:R-:W-:Y:S02]  /*54700*/  STL.64 [R1+0x578], R14 ;  /* 0x0005780e01007387 */ /* 0x000fe40000100a00 */
[----:B------:R0:W-:Y:S02]  /*54710*/  STL.64 [R1+0x3358], R6 ;  /* 0x0033580601007387 */ /* 0x0001e40000100a00 */
[----:B------:R-:W3:Y:S01]  /*54720*/  LDL.LU R4, [R1+0x50] ;  /* 0x0000500001047983 */ /* 0x000ee20000300800 */
[----:B------:R-:W3:Y:S04]  /*54730*/  LDL.LU R5, [R1+0x54] ;  /* 0x0000540001057983 */ /* 0x000ee80000300800 */
[----:B0-----:R-:W4:Y:S01]  /*54740*/  LDL.LU R6, [R1+0x58] ;  /* 0x0000580001067983 */ /* 0x001f220000300800 */
[----:B------:R-:W4:Y:S02]  /*54750*/  LDL.LU R7, [R1+0x5c] ;  /* 0x00005c0001077983 */ /* 0x000f240000300800 */
[----:B------:R-:W2:Y:S02]  /*54760*/  LDL.LU R20, [R1+0x100] ;  /* 0x0001000001147983 */ /* 0x000ea40000300800 */
[----:B------:R-:W2:Y:S01]  /*54770*/  LDL.LU R21, [R1+0x104] ;  /* 0x0001040001157983 */ /* 0x000ea20000300800 */
[----:B------:R-:W2:Y:S01]  /*54780*/  LDL.LU R22, [R1+0x108] ;  /* 0x0001080001167983 */ /* 0x000ea20000300800 */
[----:B------:R-:W2:Y:S03]  /*54790*/  LDL.LU R23, [R1+0x10c] ;  /* 0x00010c0001177983 */ /* 0x000ea60000300800 */
[----:B----4-:R0:W-:Y:S01]  /*547a0*/  STL.64 [R1+0x3368], R6 ;  /* 0x0033680601007387 */ /* 0x0101e20000100a00 */
[----:B---3--:R1:W-:Y:S02]  /*547b0*/  STL.64 [R1+0x3360], R4 ;  /* 0x0033600401007387 */ /* 0x0083e40000100a00 */
[----:B0-----:R-:W-:-:S02]  /*547c0*/  IMAD.MOV.U32 R6, RZ, RZ, R24 ;  /* 0x000000ffff067224 */ /* 0x001fc400078e0018 */
[----:B------:R-:W-:-:S05]  /*547d0*/  IMAD.MOV.U32 R7, RZ, RZ, R2 ;  /* 0x000000ffff077224 */ /* 0x000fca00078e0002 */
[----:B------:R0:W-:Y:S01]  /*547e0*/  STL.64 [R1+0x3378], R6 ;  /* 0x0033780601007387 */ /* 0x0001e20000100a00 */
[----:B-1----:R-:W3:Y:S02]  /*547f0*/  LDL.LU R4, [R1+0xf0] ;  /* 0x0000f00001047983 */ /* 0x002ee40000300800 */
[----:B------:R-:W3:Y:S01]  /*54800*/  LDL.LU R5, [R1+0xf4] ;  /* 0x0000f40001057983 */ /* 0x000ee20000300800 */
[----:B0-----:R-:W3:Y:S01]  /*54810*/  LDL.LU R6, [R1+0xf8] ;  /* 0x0000f80001067983 */ /* 0x001ee20000300800 */
[----:B------:R-:W3:Y:S02]  /*54820*/  LDL.LU R7, [R1+0xfc] ;  /* 0x0000fc0001077983 */ /* 0x000ee40000300800 */
[----:B------:R-:W4:Y:S01]  /*54830*/  LDL.LU.64 R14, [R1+0x98] ;  /* 0x00009800010e7983 */ /* 0x000f220000300a00 */
[C---:B--2---:R-:W-:Y:S01]  /*54840*/  HMMA.16816.F32.BF16 R24, R8.reuse, R26, R16 ;  /* 0x0000001a0818723c */ /* 0x044fe20000041810 */
[----:B----4-:R0:W-:Y:S01]  /*54850*/  STL.64 [R1+0x3370], R14 ;  /* 0x0033700e01007387 */ /* 0x0101e20000100a00 */
[----:B------:R-:W2:Y:S02]  /*54860*/  LDL.LU R12, [R1+0x60] ;  /* 0x00006000010c7983 */ /* 0x000ea40000300800 */
[----:B------:R-:W2:Y:S01]  /*54870*/  LDL.LU R13, [R1+0x64] ;  /* 0x00006400010d7983 */ /* 0x000ea20000300800 */
[----:B0-----:R-:W2:Y:S01]  /*54880*/  LDL.LU R14, [R1+0x68] ;  /* 0x00006800010e7983 */ /* 0x001ea20000300800 */
[----:B------:R-:W2:Y:S02]  /*54890*/  LDL.LU R15, [R1+0x6c] ;  /* 0x00006c00010f7983 */ /* 0x000ea40000300800 */
[----:B------:R-:W4:Y:S02]  /*548a0*/  LDL.LU.64 R18, [R1+0x33a0] ;  /* 0x0033a00001127983 */ /* 0x000f240000300a00 */
[----:B------:R-:W4:Y:S11]  /*548b0*/  LDL.LU.64 R16, [R1+0x3398] ;  /* 0x0033980001107983 */ /* 0x000f360000300a00 */
[----:B------:R-:W-:Y:S02]  /*548c0*/  @!UPT UIADD3 URZ, URZ, URZ, URZ ;  /* 0x0000003f3f3ff290 */ /* 0x000fe4000fffe03f */
[----:B------:R-:W-:Y:S01]  /*548d0*/  STL.64 [R1+0x560], R24 ;  /* 0x0005601801007387 */ /* 0x000fe20000100a00 */
[----:B------:R0:W-:Y:S03]  /*548e0*/  STL.64 [R1+0x568], R26 ;  /* 0x0005681a01007387 */ /* 0x0001e60000100a00 */
[----:B0-----:R-:W4:Y:S02]  /*548f0*/  LDL.LU.64 R26, [R1+0x3390] ;  /* 0x00339000011a7983 */ /* 0x001f240000300a00 */
[C---:B----4-:R-:W-:Y:S11]  /*54900*/  HMMA.16816.F32.BF16 R16, R8.reuse, R26, R16 ;  /* 0x0000001a0810723c */ /* 0x050ff60000041810 */
[----:B------:R-:W-:Y:S11]  /*54910*/  @!UPT UIADD3 URZ, URZ, URZ, URZ ;  /* 0x0000003f3f3ff290 */ /* 0x000ff6000fffe03f */
[----:B------:R-:W-:Y:S01]  /*54920*/  @!UPT UIADD3 URZ, URZ, URZ, URZ ;  /* 0x0000003f3f3ff290 */ /* 0x000fe2000fffe03f */
[----:B------:R-:W-:Y:S01]  /*54930*/  STL.64 [R1+0x550], R16 ;  /* 0x0005501001007387 */ /* 0x000fe20000100a00 */
[----:B------:R0:W-:Y:S03]  /*54940*/  STL.64 [R1+0x558], R18 ;  /* 0x0005581201007387 */ /* 0x0001e60000100a00 */
[----:B0-----:R-:W4:Y:S01]  /*54950*/  LDL.LU.64 R18, [R1+0x3388] ;  /* 0x0033880001127983 */ /* 0x001f220000300a00 */
[----:B------:R0:W-:Y:S03]  /*54960*/  STL.64 [R1+0x3310], R26 ;  /* 0x0033101a01007387 */ /* 0x0001e60000100a00 */
[----:B0-----:R-:W2:Y:S04]  /*54970*/  LDL.LU.64 R26, [R1+0xe8] ;  /* 0x0000e800011a7983 */ /* 0x001ea80000300a00 */
[----:B--2---:R0:W-:Y:S01]  /*54980*/  STL.64 [R1+0x3338], R26 ;  /* 0x0033381a01007387 */ /* 0x0041e20000100a00 */
        /* <DEDUP_REMOVED lines=15> */
[----:B------:R0:W-:Y:S02]  /*54a80*/  STL.64 [R1+0x3308], R18 ;  /* 0x0033081201007387 */ /* 0x0001e40000100a00 */
[----:B------:R-:W4:Y:S02]  /*54a90*/  LDL.LU R16, [R1+0x10] ;  /* 0x0000100001107983 */ /* 0x000f240000300800 */
[----:B------:R-:W4:Y:S01]  /*54aa0*/  LDL.LU R17, [R1+0x14] ;  /* 0x0000140001117983 */ /* 0x000f220000300800 */
[----:B0-----:R-:W2:Y:S01]  /*54ab0*/  LDL.LU R18, [R1+0x18] ;  /* 0x0000180001127983 */ /* 0x001ea20000300800 */
[----:B------:R-:W2:Y:S01]  /*54ac0*/  LDL.LU R19, [R1+0x1c] ;  /* 0x00001c0001137983 */ /* 0x000ea20000300800 */
[C---:B---3--:R-:W-:Y:S02]  /*54ad0*/  HMMA.16816.F32.BF16 R4, R8.reuse, R22, R4 ;  /* 0x000000160804723c */ /* 0x048fe40000041804 */
[----:B--2---:R-:W-:Y:S01]  /*54ae0*/  STL.64 [R1+0x3320], R18 ;  /* 0x0033201201007387 */ /* 0x004fe20000100a00 */
[----:B----4-:R0:W-:Y:S03]  /*54af0*/  STL.64 [R1+0x3318], R16 ;  /* 0x0033181001007387 */ /* 0x0101e60000100a00 */
[----:B0-----:R-:W2:Y:S01]  /*54b00*/  LDL.LU R16, [R1+0x20] ;  /* 0x0000200001107983 */ /* 0x001ea20000300800 */
[----:B------:R-:W2:Y:S02]  /*54b10*/  LDL.LU R17, [R1+0x24] ;  /* 0x0000240001117983 */ /* 0x000ea40000300800 */
[----:B------:R-:W2:Y:S02]  /*54b20*/  LDL.LU R18, [R1+0x28] ;  /* 0x0000280001127983 */ /* 0x000ea40000300800 */
[----:B------:R-:W2:Y:S11]  /*54b30*/  LDL.LU R19, [R1+0x2c] ;  /* 0x00002c0001137983 */ /* 0x000eb60000300800 */
[----:B------:R-:W-:Y:S01]  /*54b40*/  @!UPT UIADD3 URZ, URZ, URZ, URZ ;  /* 0x0000003f3f3ff290 */ /* 0x000fe2000fffe03f */
[----:B------:R-:W-:Y:S01]  /*54b50*/  STL.64 [R1+0x530], R4 ;  /* 0x0005300401007387 */ /* 0x000fe20000100a00 */
        /* <DEDUP_REMOVED lines=8> */
[----:B------:R-:W3:Y:S02]  /*54be0*/  LDL.LU.64 R4, [R1+0x3360] ;  /* 0x0033600001047983 */ /* 0x000ee40000300a00 */
[C---:B---3--:R-:W-:Y:S11]  /*54bf0*/  HMMA.16816.F32.BF16 R4, R8.reuse, R14, R4 ;  /* 0x0000000e0804723c */ /* 0x048ff60000041804 */
[----:B------:R-:W-:Y:S11]  /*54c00*/  @!UPT UIADD3 URZ, URZ, URZ, URZ ;  /* 0x0000003f3f3ff290 */ /* 0x000ff6000fffe03f */
[----:B------:R-:W-:Y:S01]  /*54c10*/  @!UPT UIADD3 URZ, URZ, URZ, URZ ;  /* 0x0000003f3f3ff290 */ /* 0x000fe2000fffe03f */
        /* <DEDUP_REMOVED lines=10> */
[----:B---3--:R-:W-:Y:S02]  /*54cc0*/  HMMA.16816.F32.BF16 R8, R8, R6, R24 ;  /* 0x000000060808723c */ /* 0x008fe40000041818 */
[----:B------:R-:W2:Y:S01]  /*54cd0*/  LDL.LU.64 R26, [R1+0x3338] ;  /* 0x00333800011a7983 */ /* 0x000ea20000300a00 */
[----:B------:R-:W-:Y:S02]  /*54ce0*/  IMAD.MOV.U32 R28, RZ, RZ, R6 ;  /* 0x000000ffff1c7224 */ /* 0x000fe400078e0006 */
[----:B------:R-:W-:Y:S11]  /*54cf0*/  IMAD.MOV.U32 R12, RZ, RZ, R7 ;  /* 0x000000ffff0c7224 */ /* 0x000ff600078e0007 */
[----:B------:R-:W-:Y:S07]  /*54d00*/  @!UPT UIADD3 URZ, URZ, URZ, URZ ;  /* 0x0000003f3f3ff290 */ /* 0x000fee000fffe03f */
[----:B------:R-:W-:Y:S01]  /*54d10*/  STL.64 [R1+0x350], R8 ;  /* 0x0003500801007387 */ /* 0x000fe20000100a00 */
[----:B------:R0:W-:Y:S02]  /*54d20*/  STL.64 [R1+0x358], R10 ;  /* 0x0003580a01007387 */ /* 0x0001e40000100a00 */
[----:B------:R-:W2:Y:S02]  /*54d30*/  LDL.LU.64 R6, [R1+0x3330] ;  /* 0x0033300001067983 */ /* 0x000ea40000300a00 */
[----:B------:R-:W2:Y:S01]  /*54d40*/  LDL.LU.64 R4, [R1+0x3328] ;  /* 0x0033280001047983 */ /* 0x000ea20000300a00 */
[----:B0-----:R-:W3:Y:S01]  /*54d50*/  LDL.LU.64 R10, [R1+0xa8] ;  /* 0x0000a800010a7983 */ /* 0x001ee20000300a00 */
        /* <DEDUP_REMOVED lines=9> */
[----:B------:R-:W-:Y:S01]  /*54df0*/  STL [R1+0x32b4], R29 ;  /* 0x0032b41d01007387 */ /* 0x000fe20000100800 */
[----:B------:R-:W-:Y:S01]  /*54e00*/  STL [R1+0x32b0], R2 ;  /* 0x0032b00201007387 */ /* 0x000fe20000100800 */
[C---:B--2---:R-:W-:Y:S03]  /*54e10*/  HMMA.16816.F32.BF16 R24, R4.reuse, R26, R16 ;  /* 0x0000001a0418723c */ /* 0x044fe60000041810 */
[----:B------:R-:W2:Y:S11]  /*54e20*/  LDL.LU.64 R18, [R1+0x3308] ;  /* 0x0033080001127983 */ /* 0x000eb60000300a00 */
[----:B------:R-:W-:Y:S09]  /*54e30*/  @!UPT UIADD3 URZ, URZ, URZ, URZ ;  /* 0x0000003f3f3ff290 */ /* 0x000ff2000fffe03f */
        /* <DEDUP_REMOVED lines=12> */
[----:B------:R-:W-:-:S05]  /*54f00*/  IMAD.MOV.U32 R2, RZ, RZ, R19 ;  /* 0x000000ffff027224 */ /* 0x000fca00078e0013 */
[----:B------:R-:W-:Y:S01]  /*54f10*/  STL [R1+0x32bc], R2 ;  /* 0x0032bc0201007387 */ /* 0x000fe20000100800 */
[----:B------:R-:W-:Y:S01]  /*54f20*/  STL [R1+0x32b8], R29 ;  /* 0x0032b81d01007387 */ /* 0x000fe20000100800 */
[----:B--2---:R-:W-:Y:S02]  /*54f30*/  HMMA.16816.F32.BF16 R16, R4, R22, R24 ;  /* 0x000000160410723c */ /* 0x004fe40000041818 */
[----:B------:R-:W2:Y:S04]  /*54f40*/  LDL.LU R24, [R1+0x220] ;  /* 0x0002200001187983 */ /* 0x000ea80000300800 */
[----:B------:R-:W0:Y:S11]  /*54f50*/  LDSM.16.MT88.4 R20, [R0+0xa180] ;  /* 0x00a180000014783b */ /* 0x000e360000004200 */
[----:B------:R-:W-:Y:S06]  /*54f60*/  @!UPT UIADD3 URZ, URZ, URZ, URZ ;  /* 0x0000003f3f3ff290 */ /* 0x000fec000fffe03f */
[----:B------:R-:W-:Y:S01]  /*54f70*/  STL.64 [R1+0x310], R16 ;  /* 0x0003101001007387 */ /* 0x000fe20000100a00 */
[----:B------:R1:W-:Y:S02]  /*54f80*/  STL.64 [R1+0x318], R18 ;  /* 0x0003181201007387 */ /* 0x0003e40000100a00 */
[----:B------:R-:W2:Y:S02]  /*54f90*/  LDL.LU R25, [R1+0x224] ;  /* 0x0002240001197983 */ /* 0x000ea40000300800 */
[----:B------:R-:W2:Y:S01]  /*54fa0*/  LDL.LU R26, [R1+0x228] ;  /* 0x00022800011a7983 */ /* 0x000ea20000300800 */
[----:B------:R-:W2:Y:S04]  /*54fb0*/  LDL.LU R27, [R1+0x22c] ;  /* 0x00022c00011b7983 */ /* 0x000ea80000300800 */
[----:B-1----:R-:W1:Y:S02]  /*54fc0*/  S2R R19, SR_TID.X ;  /* 0x0000000000137919 */ /* 0x002e640000002100 */
[C---:B-1----:R-:W-:Y:S01]  /*54fd0*/  LOP3.LUT R13, R19.reuse, 0x7, RZ, 0xc0, !PT ;  /* 0x00000007130d7812 */ /* 0x042fe200078ec0ff */
[----:B------:R-:W-:-:S04]  /*54fe0*/  IMAD.SHL.U32 R8, R19, 0x2, RZ ;  /* 0x0000000213087824 */ /* 0x000fc800078e00ff */
[----:B------:R-:W-:Y:S02]  /*54ff0*/  IMAD R13, R13, 0x210, RZ ;  /* 0x000002100d0d7824 */ /* 0x000fe400078e02ff */
[----:B------:R-:W-:Y:S01]  /*55000*/  IMAD.SHL.U32 R9, R19, 0x80, RZ ;  /* 0x0000008013097824 */ /* 0x000fe200078e00ff */
[----:B0-----:R-:W-:Y:S02]  /*55010*/  STL [R1+0x32cc], R20 ;  /* 0x0032cc1401007387 */ /* 0x001fe40000100800 */
[----:B------:R-:W-:Y:S02]  /*55020*/  LOP3.LUT R13, R13, 0x30, R8, 0x78, !PT ;  /* 0x000000300d0d7812 */ /* 0x000fe400078e7808 */
[----:B------:R-:W0:Y:S02]  /*55030*/  LDSM.16.MT88.4 R16, [R3+0xc000] ;  /* 0x00c000000310783b */ /* 0x000e240000004200 */
[----:B------:R-:W-:Y:S02]  /*55040*/  LOP3.LUT R13, R13, 0x1000, R9, 0xf8, !PT ;  /* 0x000010000d0d7812 */ /* 0x000fe400078ef809 */
[----:B------:R-:W-:Y:S02]  /*55050*/  STL [R1+0x32c8], R21 ;  /* 0x0032c81501007387 */ /* 0x000fe40000100800 */
[----:B------:R-:W-:-:S02]  /*55060*/  LOP3.LUT R13, R13, 0x40, RZ, 0x3c, !PT ;  /* 0x000000400d0d7812 */ /* 0x000fc400078e3cff */
[----:B------:R-:W-:Y:S01]  /*55070*/  STL [R1+0x32c4], R22 ;  /* 0x0032c41601007387 */ /* 0x000fe20000100800 */
[----:B------:R-:W-:Y:S03]  /*55080*/  STL [R1+0x32c0], R23 ;  /* 0x0032c01701007387 */ /* 0x000fe60000100800 */
[----:B------:R-:W1:Y:S01]  /*55090*/  LDSM.16.M88.4 R20, [R13+0x20080] ;  /* 0x020080000d14783b */ /* 0x000e620000000200 */
[----:B------:R-:W-:Y:S03]  /*550a0*/  STL [R1+0x3190], R0 ;  /* 0x0031900001007387 */ /* 0x000fe60000100800 */
[----:B0-----:R-:W-:Y:S01]  /*550b0*/  STL.64 [R1+0x31f0], R18 ;  /* 0x0031f01201007387 */ /* 0x001fe20000100a00 */
[----:B------:R3:W-:Y:S03]  /*550c0*/  STL.64 [R1+0x31e8], R16 ;  /* 0x0031e81001007387 */ /* 0x0007e60000100a00 */
[----:B-1----:R-:W-:Y:S01]  /*550d0*/  STL.64 [R1+0x60], R20 ;  /* 0x0000601401007387 */ /* 0x002fe20000100a00 */
[----:B------:R2:W-:Y:S02]  /*550e0*/  STL.64 [R1+0x68], R22 ;  /* 0x0000681601007387 */ /* 0x0005e40000100a00 */
[----:B---3--:R-:W-:-:S02]  /*550f0*/  IMAD.MOV.U32 R17, RZ, RZ, R10 ;  /* 0x000000ffff117224 */ /* 0x008fc400078e000a */
[----:B------:R-:W-:Y:S01]  /*55100*/  IMAD.MOV.U32 R16, RZ, RZ, R11 ;  /* 0x000000ffff107224 */ /* 0x000fe200078e000b */
[----:B--2---:R-:W-:Y:S01]  /*55110*/  HMMA.16816.F32.BF16 R20, R4, R10, R24 ;  /* 0x0000000a0414723c */ /* 0x004fe20000041818 */
[----:B------:R-:W-:Y:S11]  /*55120*/  LDSM.16.M88.4 R24, [R13+0x24080] ;  /* 0x024080000d18783b */ /* 0x000ff60000000200 */
[----:B------:R-:W-:Y:S11]  /*55130*/  @!UPT UIADD3 URZ, URZ, URZ, URZ ;  /* 0x0000003f3f3ff290 */ /* 0x000ff6000fffe03f */
[----:B------:R-:W-:Y:S01]  /*55140*/  STL.64 [R1+0x300], R20 ;  /* 0x0003001401007387 */ /* 0x000fe20000100a00 */
[----:B------:R-:W-:Y:S02]  /*55150*/  STL.64 [R1+0x308], R22 ;  /* 0x0003081601007387 */ /* 0x000fe40000100a00 */
[----:B------:R-:W2:Y:S02]  /*55160*/  LDL.LU.64 R10, [R1+0x88] ;  /* 0x00008800010a7983 */ /* 0x000ea40000300a00 */
[----:B------:R-:W0:Y:S04]  /*55170*/  LDSM.16.M88.4 R20, [R13+0x22080] ;  /* 0x022080000d14783b */ /* 0x000e280000000200 */
[----:B------:R-:W-:Y:S01]  /*55180*/  IMAD.MOV.U32 R18, RZ, RZ, R28 ;  /* 0x000000ffff127224 */ /* 0x000fe200078e001c */
[----:B--2---:R1:W-:Y:S01]  /*55190*/  STL.64 [R1+0x32e0], R10 ;  /* 0x0032e00a01007387 */ /* 0x0043e20000100a00 */
[----:B------:R-:W2:Y:S02]  /*551a0*/  LDL.LU R8, [R1+0x3f0] ;  /* 0x0003f00001087983 */ /* 0x000ea40000300800 */
[----:B------:R-:W2:Y:S01]  /*551b0*/  LDL.LU R9, [R1+0x3f4] ;  /* 0x0003f40001097983 */ /* 0x000ea20000300800 */
[----:B-1----:R-:W2:Y:S01]  /*551c0*/  LDL.LU R10, [R1+0x3f8] ;  /* 0x0003f800010a7983 */ /* 0x002ea20000300800 */
[----:B------:R-:W2:Y:S02]  /*551d0*/  LDL.LU R11, [R1+0x3fc] ;  /* 0x0003fc00010b7983 */ /* 0x000ea40000300800 */
[----:B------:R-:W-:Y:S02]  /*551e0*/  STL [R1+0x32d4], R16 ;  /* 0x0032d41001007387 */ /* 0x000fe40000100800 */
[----:B------:R-:W-:Y:S01]  /*551f0*/  STL [R1+0x32d0], R17 ;  /* 0x0032d01101007387 */ /* 0x000fe20000100800 */
[----:B0-----:R0:W-:Y:S01]  /*55200*/  STL.64 [R1+0x50], R20 ;  /* 0x0000501401007387 */ /* 0x0011e20000100a00 */
[----:B------:R-:W-:Y:S02]  /*55210*/  STL.64 [R1+0x58], R22 ;  /* 0x0000581601007387 */ /* 0x000fe40000100a00 */
[----:B------:R-:W-:Y:S02]  /*55220*/  STL.64 [R1+0x40], R24 ;  /* 0x0000401801007387 */ /* 0x000fe40000100a00 */
[----:B------:R-:W-:Y:S02]  /*55230*/  STL.64 [R1+0x48], R26 ;  /* 0x0000481a01007387 */ /* 0x000fe40000100a00 */
[----:B0-----:R-:W-:-:S02]  /*55240*/  IMAD.MOV.U32 R20, RZ, RZ, R24 ;  /* 0x000000ffff147224 */ /* 0x001fc400078e0018 */
[----:B------:R-:W-:Y:S02]  /*55250*/  IMAD.MOV.U32 R21, RZ, RZ, R25 ;  /* 0x000000ffff157224 */ /* 0x000fe400078e0019 */
[----:B------:R-:W0:Y:S04]  /*55260*/  LDSM.16.M88.4 R24, [R13+0x26080] ;  /* 0x026080000d18783b */ /* 0x000e280000000200 */
[----:B------:R-:W-:Y:S01]  /*55270*/  STL [R1+0x32dc], R21 ;  /* 0x0032dc1501007387 */ /* 0x000fe20000100800 */
[----:B------:R-:W-:Y:S02]  /*55280*/  STL [R1+0x32d8], R20 ;  /* 0x0032d81401007387 */ /* 0x000fe40000100800 */
[----:B------:R-:W1:Y:S01]  /*55290*/  LDSM.16.M88.4 R20, [R13+0x28080] ;  /* 0x028080000d14783b */ /* 0x000e620000000200 */
[----:B0-----:R-:W-:Y:S03]  /*552a0*/  STL.64 [R1+0x30], R24 ;  /* 0x0000301801007387 */ /* 0x001fe60000100a00 */
[----:B------:R-:W-:Y:S02]  /*552b0*/  STL.64 [R1+0x38], R26 ;  /* 0x0000381a01007387 */ /* 0x000fe40000100a00 */
[----:B------:R-:W-:-:S02]  /*552c0*/  IMAD.MOV.U32 R28, RZ, RZ, R25 ;  /* 0x000000ffff1c7224 */ /* 0x000fc400078e0019 */
[----:B------:R-:W0:Y:S01]  /*552d0*/  LDSM.16.M88.4 R24, [R13+0x2a080] ;  /* 0x02a080000d18783b */ /* 0x000e220000000200 */
[----:B-1----:R1:W-:Y:S02]  /*552e0*/  STL.64 [R1+0x20], R20 ;  /* 0x0000201401007387 */ /* 0x0023e40000100a00 */
[----:B------:R-:W-:Y:S02]  /*552f0*/  STL.64 [R1+0x28], R22 ;  /* 0x0000281601007387 */ /* 0x000fe40000100a00 */
[----:B------:R-:W-:Y:S02]  /*55300*/  IMAD.MOV.U32 R16, RZ, RZ, R20 ;  /* 0x000000ffff107224 */ /* 0x000fe400078e0014 */
[----:B------:R-:W-:Y:S01]  /*55310*/  IMAD.MOV.U32 R17, RZ, RZ, R21 ;  /* 0x000000ffff117224 */ /* 0x000fe200078e0015 */
[----:B0-----:R-:W-:Y:S01]  /*55320*/  STL.64 [R1+0x10], R24 ;  /* 0x0000101801007387 */ /* 0x001fe20000100a00 */
[----:B-1----:R-:W-:Y:S02]  /*55330*/  IMAD.MOV.U32 R21, RZ, RZ, R24 ;  /* 0x000000ffff157224 */ /* 0x002fe400078e0018 */
[----:B------:R-:W-:Y:S02]  /*55340*/  STL.64 [R1+0x18], R26 ;  /* 0x0000181a01007387 */ /* 0x000fe40000100a00 */
[----:B------:R-:W-:-:S02]  /*55350*/  IMAD.MOV.U32 R20, RZ, RZ, R25 ;  /* 0x000000ffff147224 */ /* 0x000fc400078e0019 */
[----:B------:R-:W0:Y:S01]  /*55360*/  LDSM.16.M88.4 R24, [R13+0x2c080] ;  /* 0x02c080000d18783b */ /* 0x000e220000000200 */
[----:B------:R-:W-:Y:S02]  /*55370*/  IMAD.MOV.U32 R19, RZ, RZ, R12 ;  /* 0x000000ffff137224 */ /* 0x000fe400078e000c */
[----:B------:R-:W-:Y:S02]  /*55380*/  IMAD.MOV.U32 R2, RZ, RZ, R14 ;  /* 0x000000ffff027224 */ /* 0x000fe400078e000e */
[----:B------:R-:W-:Y:S01]  /*55390*/  IMAD.MOV.U32 R29, RZ, RZ, R15 ;  /* 0x000000ffff1d7224 */ /* 0x000fe200078e000f */
[----:B0-----:R-:W-:Y:S01]  /*553a0*/  STL.64 [R1], R24 ;  /* 0x0000001801007387 */ /* 0x001fe20000100a00 */
[----:B------:R-:W-:Y:S02]  /*553b0*/  STL.64 [R1+0x8], R26 ;  /* 0x0000081a01007387 */ /* 0x000fe40000100a00 */
[----:B------:R-:W-:Y:S02]  /*553c0*/  IMAD.MOV.U32 R0, RZ, RZ, R25 ;  /* 0x000000ffff007224 */ /* 0x000fe400078e0019 */
[----:B------:R-:W0:Y:S04]  /*553d0*/  LDSM.16.M88.4 R24, [R13+0x2e080] ;  /* 0x02e080000d18783b */ /* 0x000e280000000200 */
[----:B0-----:R-:W-:Y:S01]  /*553e0*/  STL [R1+0x2d64], R26 ;  /* 0x002d641a01007387 */ /* 0x001fe20000100800 */
[----:B------:R-:W-:Y:S02]  /*553f0*/  STL [R1+0x2d60], R27 ;  /* 0x002d601b01007387 */ /* 0x000fe40000100800 */
[----:B------:R0:W-:Y:S02]  /*55400*/  STL.64 [R1+0x31d8], R24 ;  /* 0x0031d81801007387 */ /* 0x0001e40000100a00 */
[----:B0-----:R-:W3:Y:S01]  /*55410*/  LDL.LU R24, [R1+0x600] ;  /* 0x0006000001187983 */ /* 0x001ee20000300800 */
[----:B------:R-:W3:Y:S02]  /*55420*/  LDL.LU R25, [R1+0x604] ;  /* 0x0006040001197983 */ /* 0x000ee40000300800 */
[----:B------:R-:W3:Y:S02]  /*55430*/  LDL.LU R26, [R1+0x608] ;  /* 0x00060800011a7983 */ /* 0x000ee40000300800 */
[----:B------:R-:W3:Y:S01]  /*55440*/  LDL.LU R27, [R1+0x60c] ;  /* 0x00060c00011b7983 */ /* 0x000ee20000300800 */
[----:B--2---:R-:W-:Y:S01]  /*55450*/  HMMA.16816.F32.BF16 R8, R4, R14, R8 ;  /* 0x0000000e0408723c */ /* 0x004fe20000041808 */
[----:B------:R-:W0:Y:S11]  /*55460*/  LDSM.16.MT88.4 R12, [R3+0xc080] ;  /* 0x00c08000030c783b */ /* 0x000e360000004200 */
[----:B------:R-:W-:Y:S11]  /*55470*/  @!UPT UIADD3 URZ, URZ, URZ, URZ ;  /* 0x0000003f3f3ff290 */ /* 0x000ff6000fffe03f */
[----:B------:R-:W-:Y:S01]  /*55480*/  STL.64 [R1+0x2f0], R8 ;  /* 0x0002f00801007387 */ /* 0x000fe20000100a00 */
[----:B------:R1:W-:Y:S03]  /*55490*/  STL.64 [R1+0x2f8], R10 ;  /* 0x0002f80a01007387 */ /* 0x0003e60000100a00 */
[----:B-1----:R-:W2:Y:S04]  /*554a0*/  LDL.LU.64 R10, [R1+0x32e0] ;  /* 0x0032e000010a7983 */ /* 0x002ea80000300a00 */
[----:B0-----:R-:W-:Y:S01]  /*554b0*/  STL.64 [R1+0x3180], R14 ;  /* 0x0031800e01007387 */ /* 0x001fe20000100a00 */
[----:B------:R0:W-:Y:S03]  /*554c0*/  STL.64 [R1+0x3178], R12 ;  /* 0x0031780c01007387 */ /* 0x0001e60000100a00 */
[----:B0-----:R-:W4:Y:S01]  /*554d0*/  LDL.LU R12, [R1+0x610] ;  /* 0x00061000010c7983 */ /* 0x001f220000300800 */
[----:B------:R-:W4:Y:S02]  /*554e0*/  LDL.LU R13, [R1+0x614] ;  /* 0x00061400010d7983 */ /* 0x000f240000300800 */
[----:B------:R-:W4:Y:S02]  /*554f0*/  LDL.LU R14, [R1+0x618] ;  /* 0x00061800010e7983 */ /* 0x000f240000300800 */
[----:B------:R-:W4:Y:S02]  /*55500*/  LDL.LU R15, [R1+0x61c] ;  /* 0x00061c00010f7983 */ /* 0x000f240000300800 */
[----:B--2---:R-:W-:-:S02]  /*55510*/  IMAD.MOV.U32 R22, RZ, RZ, R10 ;  /* 0x000000ffff167224 */ /* 0x004fc400078e000a */
[----:B------:R-:W-:Y:S01]  /*55520*/  IMAD.MOV.U32 R23, RZ, RZ, R11 ;  /* 0x000000ffff177224 */ /* 0x000fe200078e000b */
[C---:B----4-:R-:W-:Y:S01]  /*55530*/  HMMA.16816.F32.BF16 R12, R4.reuse, R10, R12 ;  /* 0x0000000a040c723c */ /* 0x050fe2000004180c */
[----:B------:R-:W0:Y:S07]  /*55540*/  LDSM.16.MT88.4 R8, [R3+0xc100] ;  /* 0x00c100000308783b */ /* 0x000e2e0000004200 */
[----:B---3--:R-:W-:Y:S11]  /*55550*/  HMMA.16816.F32.BF16 R4, R4, R18, R24 ;  /* 0x000000120404723c */ /* 0x008ff60000041818 */
[----:B------:R-:W-:Y:S04]  /*55560*/  @!UPT UIADD3 URZ, URZ, URZ, URZ ;  /* 0x0000003f3f3ff290 */ /* 0x000fe8000fffe03f */
[----:B------:R1:W-:Y:S01]  /*55570*/  STL.64 [R1+0x2e0], R12 ;  /* 0x0002e00c01007387 */ /* 0x0003e20000100a00 */
[----:B------:R-:W-:Y:S02]  /*55580*/  STL.64 [R1+0x2e8], R14 ;  /* 0x0002e80e01007387 */ /* 0x000fe40000100a00 */
[----:B-1----:R-:W-:Y:S02]  /*55590*/  IMAD.MOV.U32 R12, RZ, RZ, R16 ;  /* 0x000000ffff0c7224 */ /* 0x002fe400078e0010 */
[----:B------:R-:W-:Y:S01]  /*555a0*/  IMAD.MOV.U32 R13, RZ, RZ, R17 ;  /* 0x000000ffff0d7224 */ /* 0x000fe200078e0011 */
[----:B0-----:R-:W-:Y:S01]  /*555b0*/  STL.64 [R1+0x30f8], R10 ;  /* 0x0030f80a01007387 */ /* 0x001fe20000100a00 */
[----:B------:R0:W-:Y:S02]  /*555c0*/  STL.64 [R1+0x30f0], R8 ;  /* 0x0030f00801007387 */ /* 0x0001e40000100a00 */
[----:B------:R-:W-:Y:S02]  /*555d0*/  STL.64 [R1+0x3200], R18 ;  /* 0x0032001201007387 */ /* 0x000fe40000100a00 */
[----:B------:R-:W-:Y:S01]  /*555e0*/  STL.64 [R1+0x2d0], R4 ;  /* 0x0002d00401007387 */ /* 0x000fe20000100a00 */
[----:B------:R-:W-:Y:S02]  /*555f0*/  STL.64 [R1+0x2d8], R6 ;  /* 0x0002d80601007387 */ /* 0x000fe40000100a00 */
[----:B------:R-:W1:Y:S04]  /*55600*/  LDSM.16.MT88.4 R4, [R3+0xc180] ;  /* 0x00c180000304783b */ /* 0x000e680000004200 */
[----:B0-----:R-:W-:-:S02]  /*55610*/  IMAD.MOV.U32 R8, RZ, RZ, R21 ;  /* 0x000000ffff087224 */ /* 0x001fc400078e0015 */
[----:B------:R-:W-:Y:S01]  /*55620*/  IMAD.MOV.U32 R9, RZ, RZ, R20 ;  /* 0x000000ffff097224 */ /* 0x000fe200078e0014 */
[----:B------:R-:W2:Y:S01]  /*55630*/  LDL.LU R21, [R1+0x32dc] ;  /* 0x0032dc0001157983 */ /* 0x000ea20000300800 */
[----:B------:R-:W3:Y:S03]  /*55640*/  LDL.LU R20, [R1+0x32d8] ;  /* 0x0032d80001147983 */ /* 0x000ee60000300800 */
[----:B------:R0:W-:Y:S01]  /*55650*/  STL.64 [R1+0x3188], R8 ;  /* 0x0031880801007387 */ /* 0x0001e20000100a00 */
[----:B------:R-:W4:Y:S02]  /*55660*/  LDL.LU R16, [R1+0x32d4] ;  /* 0x0032d40001107983 */ /* 0x000f240000300800 */
[----:B------:R-:W2:Y:S02]  /*55670*/  LDL.LU R17, [R1+0x32d0] ;  /* 0x0032d00001117983 */ /* 0x000ea40000300800 */
[----:B------:R-:W-:Y:S01]  /*55680*/  STL.64 [R1+0x3198], R12 ;  /* 0x0031980c01007387 */ /* 0x000fe20000100a00 */
        /* <DEDUP_REMOVED lines=9> */
[----:B------:R-:W2:Y:S03]  /*55720*/  LDL.LU R21, [R1+0x32c8] ;  /* 0x0032c80001157983 */ /* 0x000ea60000300800 */
[----:B------:R0:W-:Y:S01]  /*55730*/  STL.64 [R1+0x31c0], R8 ;  /* 0x0031c00801007387 */ /* 0x0001e20000100a00 */
[----:B------:R-:W3:Y:S02]  /*55740*/  LDL.LU R12, [R1+0x5b0] ;  /* 0x0005b000010c7983 */ /* 0x000ee40000300800 */
[----:B------:R-:W3:Y:S02]  /*55750*/  LDL.LU R13, [R1+0x5b4] ;  /* 0x0005b400010d7983 */ /* 0x000ee40000300800 */
[----:B------:R-:W2:Y:S01]  /*55760*/  LDL.LU R14, [R1+0x5b8] ;  /* 0x0005b800010e7983 */ /* 0x000ea20000300800 */
[----:B------:R-:W2:Y:S01]  /*55770*/  LDL.LU R15, [R1+0x5bc] ;  /* 0x0005bc00010f7983 */ /* 0x000ea20000300800 */
[----:B------:R-:W2:Y:S03]  /*55780*/  LDL.64 R24, [R1+0x60] ;  /* 0x0000600001187983 */ /* 0x000ea60000100a00 */
[----:B--2---:R-:W-:Y:S01]  /*55790*/  STL.64 [R1+0x31f8], R24 ;  /* 0x0031f81801007387 */ /* 0x004fe20000100a00 */
[----:B0-----:R-:W2:Y:S03]  /*557a0*/  LDL.64 R8, [R1+0x50] ;  /* 0x0000500001087983 */ /* 0x001ea60000100a00 */
[----:B--2---:R0:W-:Y:S04]  /*557b0*/  STL.64 [R1+0x31e0], R8 ;  /* 0x0031e00801007387 */ /* 0x0041e80000100a00 */
[----:B0-----:R-:W2:Y:S01]  /*557c0*/  LDL.LU R8, [R1+0x5e0] ;  /* 0x0005e00001087983 */ /* 0x001ea20000300800 */
[----:B------:R-:W2:Y:S02]  /*557d0*/  LDL.LU R9, [R1+0x5e4] ;  /* 0x0005e40001097983 */ /* 0x000ea40000300800 */
[----:B------:R-:W2:Y:S02]  /*557e0*/  LDL.LU R10, [R1+0x5e8] ;  /* 0x0005e800010a7983 */ /* 0x000ea40000300800 */
[----:B------:R-:W2:Y:S02]  /*557f0*/  LDL.LU R11, [R1+0x5ec] ;  /* 0x0005ec00010b7983 */ /* 0x000ea40000300800 */
[----:B--2---:R-:W-:Y:S01]  /*55800*/  STL.64 [R1+0x3210], R10 ;  /* 0x0032100a01007387 */ /* 0x004fe20000100a00 */
[----:B------:R0:W-:Y:S02]  /*55810*/  STL.64 [R1+0x3208], R8 ;  /* 0x0032080801007387 */ /* 0x0001e40000100a00 */
[----:B------:R-:W2:Y:S02]  /*55820*/  LDL.LU R24, [R1+0x5f0] ;  /* 0x0005f00001187983 */ /* 0x000ea40000300800 */
[----:B------:R-:W2:Y:S01]  /*55830*/  LDL.LU R25, [R1+0x5f4] ;  /* 0x0005f40001197983 */ /* 0x000ea20000300800 */
[----:B------:R-:W2:Y:S01]  /*55840*/  LDL.LU R26, [R1+0x5f8] ;  /* 0x0005f800011a7983 */ /* 0x000ea20000300800 */
[----:B------:R-:W2:Y:S02]  /*55850*/  LDL.LU R27, [R1+0x5fc] ;  /* 0x0005fc00011b7983 */ /* 0x000ea40000300800 */
[----:B------:R-:W-:-:S02]  /*55860*/  IMAD.MOV.U32 R18, RZ, RZ, R22 ;  /* 0x000000ffff127224 */ /* 0x000fc400078e0016 */
[----:B------:R-:W-:Y:S01]  /*55870*/  IMAD.MOV.U32 R19, RZ, RZ, R23 ;  /* 0x000000ffff137224 */ /* 0x000fe200078e0017 */
[----:B--2---:R2:W-:Y:S01]  /*55880*/  STL.64 [R1+0x3220], R26 ;  /* 0x0032201a01007387 */ /* 0x0045e20000100a00 */
[----:B------:R-:W-:Y:S02]  /*55890*/  STL.64 [R1+0x3218], R24 ;  /* 0x0032181801007387 */ /* 0x000fe40000100a00 */
[----:B------:R-:W3:Y:S02]  /*558a0*/  LDL.LU R22, [R1+0x32c4] ;  /* 0x0032c40001167983 */ /* 0x000ee40000300800 */
[----:B------:R-:W3:Y:S01]  /*558b0*/  LDL.LU R23, [R1+0x32c0] ;  /* 0x0032c00001177983 */ /* 0x000ee20000300800 */
[----:B------:R-:W-:Y:S01]  /*558c0*/  STL.64 [R1+0x3228], R18 ;  /* 0x0032281201007387 */ /* 0x000fe20000100a00 */
[----:B0-----:R-:W3:Y:S02]  /*558d0*/  LDL.LU R8, [R1+0x690] ;  /* 0x0006900001087983 */ /* 0x001ee40000300800 */
[----:B------:R-:W3:Y:S02]  /*558e0*/  LDL.LU R9, [R1+0x694] ;  /* 0x0006940001097983 */ /* 0x000ee40000300800 */
[----:B------:R-:W3:Y:S01]  /*558f0*/  LDL.LU R10, [R1+0x698] ;  /* 0x00069800010a7983 */ /* 0x000ee20000300800 */
[----:B------:R-:W3:Y:S01]  /*55900*/  LDL.LU R11, [R1+0x69c] ;  /* 0x00069c00010b7983 */ /* 0x000ee20000300800 */
[----:B--2---:R-:W-:-:S02]  /*55910*/  IMAD.MOV.U32 R26, RZ, RZ, R2 ;  /* 0x000000ffff1a7224 */ /* 0x004fc400078e0002 */
[----:B------:R-:W-:Y:S01]  /*55920*/  IMAD.MOV.U32 R27, RZ, RZ, R29 ;  /* 0x000000ffff1b7224 */ /* 0x000fe200078e001d */
[----:B---3--:R0:W-:Y:S01]  /*55930*/  STL.64 [R1+0x3238], R10 ;  /* 0x0032380a01007387 */ /* 0x0081e20000100a00 */
[----:B------:R-:W-:Y:S02]  /*55940*/  STL.64 [R1+0x3230], R8 ;  /* 0x0032300801007387 */ /* 0x000fe40000100a00 */
[----:B------:R-:W2:Y:S02]  /*55950*/  LDL.LU R2, [R1+0x32bc] ;  /* 0x0032bc0001027983 */ /* 0x000ea40000300800 */
[----:B------:R-:W3:Y:S01]  /*55960*/  LDL.LU R29, [R1+0x32b8] ;  /* 0x0032b800011d7983 */ /* 0x000ee20000300800 */
[----:B------:R1:W-:Y:S01]  /*55970*/  STL.64 [R1+0x3240], R26 ;  /* 0x0032401a01007387 */ /* 0x0003e20000100a00 */
[----:B0-----:R-:W-:Y:S02]  /*55980*/  IMAD.MOV.U32 R10, RZ, RZ, R17 ;  /* 0x000000ffff0a7224 */ /* 0x001fe400078e0011 */
[----:B----4-:R-:W-:-:S05]  /*55990*/  IMAD.MOV.U32 R11, RZ, RZ, R16 ;  /* 0x000000ffff0b7224 */ /* 0x010fca00078e0010 */
[----:B------:R0:W-:Y:S01]  /*559a0*/  STL.64 [R1+0x3248], R10 ;  /* 0x0032480a01007387 */ /* 0x0001e20000100a00 */
[----:B------:R-:W4:Y:S02]  /*559b0*/  LDL.LU R24, [R1+0x6b0] ;  /* 0x0006b00001187983 */ /* 0x000f240000300800 */
[----:B------:R-:W4:Y:S02]  /*559c0*/  LDL.LU R25, [R1+0x6b4] ;  /* 0x0006b40001197983 */ /* 0x000f240000300800 */
[----:B-1----:R-:W2:Y:S01]  /*559d0*/  LDL.LU R26, [R1+0x6b8] ;  /* 0x0006b800011a7983 */ /* 0x002ea20000300800 */
[----:B------:R-:W2:Y:S04]  /*559e0*/  LDL.LU R27, [R1+0x6bc] ;  /* 0x0006bc00011b7983 */ /* 0x000ea80000300800 */
[----:B--2---:R-:W-:Y:S01]  /*559f0*/  STL.64 [R1+0x3258], R26 ;  /* 0x0032581a01007387 */ /* 0x004fe20000100a00 */
[----:B----4-:R-:W-:Y:S02]  /*55a00*/  STL.64 [R1+0x3250], R24 ;  /* 0x0032501801007387 */ /* 0x010fe40000100a00 */
[----:B0-----:R-:W2:Y:S02]  /*55a10*/  LDL.LU R10, [R1+0xb8] ;  /* 0x0000b800010a7983 */ /* 0x001ea40000300800 */
[----:B------:R-:W2:Y:S02]  /*55a20*/  LDL.LU R11, [R1+0xbc] ;  /* 0x0000bc00010b7983 */ /* 0x000ea40000300800 */
[----:B--2---:R3:W-:Y:S02]  /*55a30*/  STL.64 [R1+0x3260], R10 ;  /* 0x0032600a01007387 */ /* 0x0047e40000100a00 */
[----:B---3--:R-:W-:-:S02]  /*55a40*/  IMAD.MOV.U32 R10, RZ, RZ, R29 ;  /* 0x000000ffff0a7224 */ /* 0x008fc400078e001d */
[----:B------:R-:W-:Y:S01]  /*55a50*/  IMAD.MOV.U32 R11, RZ, RZ, R2 ;  /* 0x000000ffff0b7224 */ /* 0x000fe200078e0002 */
[----:B------:R-:W2:Y:S01]  /*55a60*/  LDL.LU R29, [R1+0x32b4] ;  /* 0x0032b400011d7983 */ /* 0x000ea20000300800 */
[----:B------:R-:W3:Y:S03]  /*55a70*/  LDL.LU R2, [R1+0x32b0] ;  /* 0x0032b00001027983 */ /* 0x000ee60000300800 */
[----:B------:R0:W-:Y:S01]  /*55a80*/  STL.64 [R1+0x3278], R10 ;  /* 0x0032780a01007387 */ /* 0x0001e20000100a00 */
[----:B------:R-:W4:Y:S02]  /*55a90*/  LDL.LU R24, [R1+0x6c0] ;  /* 0x0006c00001187983 */ /* 0x000f240000300800 */
[----:B------:R-:W4:Y:S02]  /*55aa0*/  LDL.LU R25, [R1+0x6c4] ;  /* 0x0006c40001197983 */ /* 0x000f240000300800 */
[----:B------:R-:W2:Y:S01]  /*55ab0*/  LDL.LU R26, [R1+0x6c8] ;  /* 0x0006c800011a7983 */ /* 0x000ea20000300800 */
[----:B------:R-:W2:Y:S04]  /*55ac0*/  LDL.LU R27, [R1+0x6cc] ;  /* 0x0006cc00011b7983 */ /* 0x000ea80000300800 */
[----:B0-----:R-:W2:Y:S01]  /*55ad0*/  LDL.LU R10, [R1+0xd8] ;  /* 0x0000d800010a7983 */ /* 0x001ea20000300800 */
[----:B------:R-:W2:Y:S03]  /*55ae0*/  LDL.LU R11, [R1+0xdc] ;  /* 0x0000dc00010b7983 */ /* 0x000ea60000300800 */
[----:B--2---:R3:W-:Y:S02]  /*55af0*/  STL.64 [R1+0x3290], R10 ;  /* 0x0032900a01007387 */ /* 0x0047e40000100a00 */
[----:B---3--:R-:W-:-:S02]  /*55b00*/  IMAD.MOV.U32 R10, RZ, RZ, R2 ;  /* 0x000000ffff0a7224 */ /* 0x008fc400078e0002 */
[----:B------:R-:W-:Y:S01]  /*55b10*/  IMAD.MOV.U32 R11, RZ, RZ, R29 ;  /* 0x000000ffff0b7224 */ /* 0x000fe200078e001d */
[----:B------:R-:W2:Y:S01]  /*55b20*/  LDL.LU R2, [R1+0x32ac] ;  /* 0x0032ac0001027983 */ /* 0x000ea20000300800 */
[----:B------:R-:W3:Y:S02]  /*55b30*/  LDL.LU R29, [R1+0x32a8] ;  /* 0x0032a800011d7983 */ /* 0x000ee40000300800 */
[----:B------:R-:W-:Y:S02]  /*55b40*/  STL.64 [R1+0x3270], R26 ;  /* 0x0032701a01007387 */ /* 0x000fe40000100a00 */
[----:B----4-:R0:W-:Y:S02]  /*55b50*/  STL.64 [R1+0x3268], R24 ;  /* 0x0032681801007387 */ /* 0x0101e40000100a00 */
[----:B0-----:R-:W4:Y:S01]  /*55b60*/  LDL.LU R24, [R1+0x6d0] ;  /* 0x0006d00001187983 */ /* 0x001f220000300800 */
[----:B------:R-:W4:Y:S02]  /*55b70*/  LDL.LU R25, [R1+0x6d4] ;  /* 0x0006d40001197983 */ /* 0x000f240000300800 */
[----:B------:R-:W2:Y:S02]  /*55b80*/  LDL.LU R26, [R1+0x6d8] ;  /* 0x0006d800011a7983 */ /* 0x000ea40000300800 */
[----:B------:R-:W2:Y:S02]  /*55b90*/  LDL.LU R27, [R1+0x6dc] ;  /* 0x0006dc00011b7983 */ /* 0x000ea40000300800 */
        /* <DEDUP_REMOVED lines=12> */
[----:B------:R-:W4:Y:S01]  /*55c60*/  LDL.LU R16, [R1+0x6a0] ;  /* 0x0006a00001107983 */ /* 0x000f220000300800 */
[----:B------:R-:W4:Y:S02]  /*55c70*/  LDL.LU R17, [R1+0x6a4] ;  /* 0x0006a40001117983 */ /* 0x000f240000300800 */
[----:B------:R-:W4:Y:S02]  /*55c80*/  LDL.LU R18, [R1+0x6a8] ;  /* 0x0006a80001127983 */ /* 0x000f240000300800 */
[----:B------:R-:W4:Y:S01]  /*55c90*/  LDL.LU R19, [R1+0x6ac] ;  /* 0x0006ac0001137983 */ /* 0x000f220000300800 */
[----:B------:R-:W-:Y:S01]  /*55ca0*/  STL.64 [R1+0x31b8], R14 ;  /* 0x0031b80e01007387 */ /* 0x000fe20000100a00 */
[----:B------:R0:W-:Y:S03]  /*55cb0*/  STL.64 [R1+0x31b0], R12 ;  /* 0x0031b00c01007387 */ /* 0x0001e60000100a00 */
[----:B0-----:R-:W3:Y:S01]  /*55cc0*/  LDL.LU R12, [R1+0x5c0] ;  /* 0x0005c000010c7983 */ /* 0x001ee20000300800 */
[----:B------:R-:W3:Y:S02]  /*55cd0*/  LDL.LU R13, [R1+0x5c4] ;  /* 0x0005c400010d7983 */ /* 0x000ee40000300800 */
[----:B------:R-:W3:Y:S02]  /*55ce0*/  LDL.LU R14, [R1+0x5c8] ;  /* 0x0005c800010e7983 */ /* 0x000ee40000300800 */
[----:B------:R-:W3:Y:S01]  /*55cf0*/  LDL.LU R15, [R1+0x5cc] ;  /* 0x0005cc00010f7983 */ /* 0x000ee20000300800 */
[----:B--2---:R-:W-:Y:S01]  /*55d00*/  HMMA.16816.F32.BF16 R8, R20, R10, R24 ;  /* 0x0000000a1408723c */ /* 0x004fe20000041818 */
[----:B---3--:R-:W-:Y:S01]  /*55d10*/  STL.64 [R1+0x31d0], R14 ;  /* 0x0031d00e01007387 */ /* 0x008fe20000100a00 */
[----:B------:R0:W-:Y:S03]  /*55d20*/  STL.64 [R1+0x31c8], R12 ;  /* 0x0031c80c01007387 */ /* 0x0001e60000100a00 */
[----:B0-----:R-:W2:Y:S01]  /*55d30*/  LDL.LU R12, [R1+0x5d0] ;  /* 0x0005d000010c7983 */ /* 0x001ea20000300800 */
[----:B------:R-:W2:Y:S02]  /*55d40*/  LDL.LU R13, [R1+0x5d4] ;  /* 0x0005d400010d7983 */ /* 0x000ea40000300800 */
[----:B------:R-:W2:Y:S02]  /*55d50*/  LDL.LU R14, [R1+0x5d8] ;  /* 0x0005d800010e7983 */ /* 0x000ea40000300800 */
[----:B------:R-:W2:Y:S01]  /*55d60*/  LDL.LU R15, [R1+0x5dc] ;  /* 0x0005dc00010f7983 */ /* 0x000ea20000300800 */
[----:B------:R-:W-:Y:S01]  /*55d70*/  STL.64 [R1+0x3070], R6 ;  /* 0x0030700601007387 */ /* 0x000fe20000100a00 */
[----:B------:R0:W-:Y:S03]  /*55d80*/  STL.64 [R1+0x3068], R4 ;  /* 0x0030680401007387 */ /* 0x0001e60000100a00 */
[----:B0-----:R-:W3:Y:S01]  /*55d90*/  LDL.LU R4, [R1+0x590] ;  /* 0x0005900001047983 */ /* 0x001ee20000300800 */
[----:B------:R-:W3:Y:S02]  /*55da0*/  LDL.LU R5, [R1+0x594] ;  /* 0x0005940001057983 */ /* 0x000ee40000300800 */
[----:B------:R-:W2:Y:S02]  /*55db0*/  LDL.LU.64 R26, [R1+0x32a0] ;  /* 0x0032a000011a7983 */ /* 0x000ea40000300a00 */
[----:B------:R-:W2:Y:S02]  /*55dc0*/  LDL.LU.64 R24, [R1+0x3298] ;  /* 0x0032980001187983 */ /* 0x000ea40000300a00 */
[----:B------:R-:W-:Y:S01]  /*55dd0*/  IMAD.MOV.U32 R7, RZ, RZ, R2 ;  /* 0x000000ffff077224 */ /* 0x000fe200078e0002 */
[----:B------:R-:W-:Y:S01]  /*55de0*/  STL.64 [R1+0x2c0], R8 ;  /* 0x0002c00801007387 */ /* 0x000fe20000100a00 */
[----:B------:R0:W-:Y:S02]  /*55df0*/  STL [R1+0x2c8], R10 ;  /* 0x0002c80a01007387 */ /* 0x0001e40000100800 */
[----:B------:R-:W-:-:S02]  /*55e00*/  IMAD.MOV.U32 R2, RZ, RZ, R11 ;  /* 0x000000ffff027224 */ /* 0x000fc400078e000b */
[----:B0-----:R-:W2:Y:S03]  /*55e10*/  LDL.LU.64 R10, [R1+0x3290] ;  /* 0x00329000010a7983 */ /* 0x001ea60000300a00 */
[----:B------:R-:W-:Y:S01]  /*55e20*/  STL [R1+0x2ef8], R2 ;  /* 0x002ef80201007387 */ /* 0x000fe20000100800 */
        /* <DEDUP_REMOVED lines=8> */
[C---:B--2---:R-:W-:Y:S02]  /*55eb0*/  HMMA.16816.F32.BF16 R8, R20.reuse, R10, R24 ;  /* 0x0000000a1408723c */ /* 0x044fe40000041818 */
[----:B------:R-:W2:Y:S01]  /*55ec0*/  LDL.LU.64 R26, [R1+0x3270] ;  /* 0x00327000011a7983 */ /* 0x000ea20000300a00 */
[----:B------:R-:W2:Y:S11]  /*55ed0*/  LDL.LU.64 R24, [R1+0x3268] ;  /* 0x0032680001187983 */ /* 0x000eb60000300a00 */
[----:B------:R-:W-:Y:S09]  /*55ee0*/  @!UPT UIADD3 URZ, URZ, URZ, URZ ;  /* 0x0000003f3f3ff290 */ /* 0x000ff2000fffe03f */
[----:B------:R2:W-:Y:S01]  /*55ef0*/  STL.64 [R1+0x2a0], R8 ;  /* 0x0002a00801007387 */ /* 0x0005e20000100a00 */
[----:B------:R-:W-:Y:S02]  /*55f00*/  IMAD.MOV.U32 R2, RZ, RZ, R10 ;  /* 0x000000ffff027224 */ /* 0x000fe400078e000a */
[----:B------:R-:W-:Y:S02]  /*55f10*/  IMAD.MOV.U32 R29, RZ, RZ, R11 ;  /* 0x000000ffff1d7224 */ /* 0x000fe400078e000b */
[----:B------:R-:W2:Y:S03]  /*55f20*/  LDL.LU.64 R10, [R1+0x3260] ;  /* 0x00326000010a7983 */ /* 0x000ea60000300a00 */
[----:B------:R-:W-:Y:S02]  /*55f30*/  STL [R1+0x3010], R29 ;  /* 0x0030101d01007387 */ /* 0x000fe40000100800 */
[----:B------:R-:W-:Y:S01]  /*55f40*/  STL [R1+0x2f08], R2 ;  /* 0x002f080201007387 */ /* 0x000fe20000100800 */
        /* <DEDUP_REMOVED lines=11> */
[----:B------:R0:W-:Y:S03]  /*56000*/  STL.64 [R1+0x288], R10 ;  /* 0x0002880a01007387 */ /* 0x0001e60000100a00 */
[----:B0-----:R-:W2:Y:S01]  /*56010*/  LDL.LU.64 R10, [R1+0x3238] ;  /* 0x00323800010a7983 */ /* 0x001ea20000300a00 */
[----:B------:R-:W2:Y:S01]  /*56020*/  LDL.LU.64 R8, [R1+0x3230] ;  /* 0x0032300001087983 */ /* 0x000ea20000300a00 */
[C---:B----4-:R-:W-:Y:S02]  /*56030*/  HMMA.16816.F32.BF16 R24, R20.reuse, R26, R16 ;  /* 0x0000001a1418723c */ /* 0x050fe40000041810 */
[----:B------:R-:W2:Y:S11]  /*56040*/  LDL.LU.64 R18, [R1+0x3228] ;  /* 0x0032280001127983 */ /* 0x000eb60000300a00 */
[----:B------:R-:W-:Y:S10]  /*56050*/  @!UPT UIADD3 URZ, URZ, URZ, URZ ;  /* 0x0000003f3f3ff290 */ /* 0x000ff4000fffe03f */
[----:B------:R-:W-:Y:S01]  /*56060*/  STL.64 [R1+0x200], R24 ;  /* 0x0002001801007387 */ /* 0x000fe20000100a00 */
[----:B------:R0:W-:Y:S03]  /*56070*/  STL.64 [R1+0x208], R26 ;  /* 0x0002081a01007387 */ /* 0x0001e60000100a00 */
[----:B0-----:R-:W4:Y:S01]  /*56080*/  LDL.LU.64 R26, [R1+0x3220] ;  /* 0x00322000011a7983 */ /* 0x001f220000300a00 */
[----:B------:R-:W4:Y:S01]  /*56090*/  LDL.LU.64 R24, [R1+0x3218] ;  /* 0x0032180001187983 */ /* 0x000f220000300a00 */
[C---:B--2---:R-:W-:Y:S02]  /*560a0*/  HMMA.16816.F32.BF16 R16, R20.reuse, R18, R8 ;  /* 0x000000121410723c */ /* 0x044fe40000041808 */
[----:B------:R-:W2:Y:S01]  /*560b0*/  LDL.LU.64 R10, [R1+0x3210] ;  /* 0x00321000010a7983 */ /* 0x000ea20000300a00 */
[----:B------:R-:W2:Y:S11]  /*560c0*/  LDL.LU.64 R8, [R1+0x3208] ;  /* 0x0032080001087983 */ /* 0x000eb60000300a00 */
[----:B------:R-:W-:Y:S09]  /*560d0*/  @!UPT UIADD3 URZ, URZ, URZ, URZ ;  /* 0x0000003f3f3ff290 */ /* 0x000ff2000fffe03f */
[----:B------:R-:W-:Y:S01]  /*560e0*/  STL.64 [R1+0x150], R16 ;  /* 0x0001501001007387 */ /* 0x000fe20000100a00 */
[----:B------:R0:W-:Y:S03]  /*560f0*/  STL.64 [R1+0x158], R18 ;  /* 0x0001581201007387 */ /* 0x0001e60000100a00 */
[----:B0-----:R-:W4:Y:S02]  /*56100*/  LDL.LU.64 R18, [R1+0x3200] ;  /* 0x0032000001127983 */ /* 0x001f240000300a00 */
[----:B----4-:R-:W-:Y:S02]  /*56110*/  HMMA.16816.F32.BF16 R20, R20, R18, R24 ;  /* 0x000000121414723c */ /* 0x010fe40000041818 */
[----:B------:R-:W2:Y:S01]  /*56120*/  LDL.LU.64 R24, [R1+0x31f8] ;  /* 0x0031f80001187983 */ /* 0x000ea20000300a00 */
[----:B------:R-:W2:Y:S02]  /*56130*/  LDL.LU.64 R18, [R1+0x31f0] ;  /* 0x0031f00001127983 */ /* 0x000ea40000300a00 */
[----:B------:R-:W2:Y:S11]  /*56140*/  LDL.LU.64 R16, [R1+0x31e8] ;  /* 0x0031e80001107983 */ /* 0x000eb60000300a00 */
[----:B------:R-:W-:Y:S07]  /*56150*/  @!UPT UIADD3 URZ, URZ, URZ, URZ ;  /* 0x0000003f3f3ff290 */ /* 0x000fee000fffe03f */
[----:B------:R0:W-:Y:S01]  /*56160*/  STL.64 [R1+0xb0], R20 ;  /* 0x0000b01401007387 */ /* 0x0001e20000100a00 */
[----:B------:R-:W-:Y:S03]  /*56170*/  STL.64 [R1+0xb8], R22 ;  /* 0x0000b81601007387 */ /* 0x000fe60000100a00 */
[----:B0-----:R-:W4:Y:S01]  /*56180*/  LDL R20, [R1+0x30] ;  /* 0x0000300001147983 */ /* 0x001f220000100800 */
[C---:B--2---:R-:W-:Y:S11]  /*56190*/  HMMA.16816.F32.BF16 R8, R16.reuse, R24, R8 ;  /* 0x000000181008723c */ /* 0x044ff60000041808 */
[----:B------:R-:W-:Y:S11]  /*561a0*/  @!UPT UIADD3 URZ, URZ, URZ, URZ ;  /* 0x0000003f3f3ff290 */ /* 0x000ff6000fffe03f */
[----:B------:R-:W-:Y:S01]  /*561b0*/  @!UPT UIADD3 URZ, URZ, URZ, URZ ;  /* 0x0000003f3f3ff290 */ /* 0x000fe2000fffe03f */
[----:B------:R0:W-:Y:S01]  /*561c0*/  STL.64 [R1+0xa0], R8 ;  /* 0x0000a00801007387 */ /* 0x0001e20000100a00 */
[----:B------:R-:W-:Y:S03]  /*561d0*/  STL.64 [R1+0xa8], R10 ;  /* 0x0000a80a01007387 */ /* 0x000fe60000100a00 */
[----:B0-----:R-:W2:Y:S01]  /*561e0*/  LDL.LU.64 R8, [R1+0x31e0] ;  /* 0x0031e00001087983 */ /* 0x001ea20000300a00 */
[----:B------:R-:W-:Y:S02]  /*561f0*/  IMAD.MOV.U32 R21, RZ, RZ, R28 ;  /* 0x000000ffff157224 */ /* 0x000fe400078e001c */
[----:B------:R-:W-:Y:S02]  /*56200*/  IMAD.MOV.U32 R28, RZ, RZ, R24 ;  /* 0x000000ffff1c7224 */ /* 0x000fe400078e0018 */
[----:B------:R-:W-:Y:S02]  /*56210*/  IMAD.MOV.U32 R27, RZ, RZ, R25 ;  /* 0x000000ffff1b7224 */ /* 0x000fe400078e0019 */
[----:B------:R-:W3:Y:S01]  /*56220*/  LDL.LU.64 R24, [R1+0x31d8] ;  /* 0x0031d80001187983 */ /* 0x000ee20000300a00 */
        /* <DEDUP_REMOVED lines=10> */
[----:B------:R-:W4:Y:S01]  /*562d0*/  LDL.LU.64 R14, [R1+0x31b8] ;  /* 0x0031b800010e7983 */ /* 0x000f220000300a00 */
[----:B------:R-:W4:Y:S11]  /*562e0*/  LDL.LU.64 R12, [R1+0x31b0] ;  /* 0x0031b000010c7983 */ /* 0x000f360000300a00 */
[----:B------:R-:W-:Y:S10]  /*562f0*/  @!UPT UIADD3 URZ, URZ, URZ, URZ ;  /* 0x0000003f3f3ff290 */ /* 0x000ff4000fffe03f */
[----:B------:R-:W-:Y:S01]  /*56300*/  STL.64 [R1+0x80], R8 ;  /* 0x0000800801007387 */ /* 0x000fe20000100a00 */
[----:B------:R0:W-:Y:S03]  /*56310*/  STL.64 [R1+0x88], R10 ;  /* 0x0000880a01007387 */ /* 0x0001e60000100a00 */
[----:B0-----:R-:W2:Y:S01]  /*56320*/  LDL.LU.64 R10, [R1+0x31a8] ;  /* 0x0031a800010a7983 */ /* 0x001ea20000300a00 */
[----:B------:R-:W2:Y:S01]  /*56330*/  LDL.LU.64 R8, [R1+0x31a0] ;  /* 0x0031a00001087983 */ /* 0x000ea20000300a00 */
[C---:B----4-:R-:W-:Y:S11]  /*56340*/  HMMA.16816.F32.BF16 R12, R16.reuse, R20, R12 ;  /* 0x00000014100c723c */ /* 0x050ff6000004180c */
[----:B------:R-:W-:Y:S11]  /*56350*/  @!UPT UIADD3 URZ, URZ, URZ, URZ ;  /* 0x0000003f3f3ff290 */ /* 0x000ff6000fffe03f */
[----:B------:R-:W-:Y:S01]  /*56360*/  @!UPT UIADD3 URZ, URZ, URZ, URZ ;  /* 0x0000003f3f3ff290 */ /* 0x000fe2000fffe03f */
[----:B------:R0:W-:Y:S01]  /*56370*/  STL.64 [R1+0x70], R12 ;  /* 0x0000700c01007387 */ /* 0x0001e20000100a00 */
[----:B------:R-:W-:Y:S03]  /*56380*/  STL.64 [R1+0x78], R14 ;  /* 0x0000780e01007387 */ /* 0x000fe60000100a00 */
[----:B0-----:R-:W2:Y:S01]  /*56390*/  LDL.LU.64 R12, [R1+0x3198] ;  /* 0x00319800010c7983 */ /* 0x001ea20000300a00 */
[----:B------:R0:W-:Y:S03]  /*563a0*/  STL.64 [R1+0x3148], R20 ;  /* 0x0031481401007387 */ /* 0x0001e60000100a00 */
[----:B0-----:R-:W4:Y:S01]  /*563b0*/  LDL R20, [R1] ;  /* 0x0000000001147983 */ /* 0x001f220000100800 */
[----:B------:R-:W-:Y:S02]  /*563c0*/  IMAD.MOV.U32 R21, RZ, RZ, R0 ;  /* 0x000000ffff157224 */ /* 0x000fe400078e0000 */
[----:B------:R-:W3:Y:S01]  /*563d0*/  LDL.LU R0, [R1+0x3190] ;  /* 0x0031900001007983 */ /* 0x000ee20000300800 */
[C---:B--2---:R-:W-:Y:S01]  /*563e0*/  HMMA.16816.F32.BF16 R12, R16.reuse, R12, R8 ;  /* 0x0000000c100c723c */ /* 0x044fe20000041808 */
[----:B------:R-:W3:Y:S11]  /*563f0*/  LDL.LU.64 R8, [R1+0x3188] ;  /* 0x0031880001087983 */ /* 0x000ef60000300a00 */
[----:B------:R-:W-:Y:S11]  /*56400*/  @!UPT UIADD3 URZ, URZ, URZ, URZ ;  /* 0x0000003f3f3ff290 */ /* 0x000ff6000fffe03f */
[----:B------:R-:W-:Y:S01]  /*56410*/  STL.64 [R1+0xc0], R12 ;  /* 0x0000c00c01007387 */ /* 0x000fe20000100a00 */
[----:B------:R0:W-:Y:S03]  /*56420*/  STL.64 [R1+0xc8], R14 ;  /* 0x0000c80e01007387 */ /* 0x0001e60000100a00 */
[----:B0-----:R-:W2:Y:S01]  /*56430*/  LDL.LU.64 R14, [R1+0x3180] ;  /* 0x00318000010e7983 */ /* 0x001ea20000300a00 */
[----:B------:R-:W2:Y:S01]  /*56440*/  LDL.LU.64 R12, [R1+0x3178] ;  /* 0x00317800010c7983 */ /* 0x000ea20000300a00 */
[C---:B---3--:R-:W-:Y:S02]  /*56450*/  HMMA.16816.F32.BF16 R4, R16.reuse, R8, R4 ;  /* 0x000000081004723c */ /* 0x048fe40000041804 */
[----:B------:R-:W3:Y:S11]  /*56460*/  LDL.LU R8, [R1+0x4e0] ;  /* 0x0004e00001087983 */ /* 0x000ef60000300800 */
[----:B------:R-:W-:Y:S10]  /*56470*/  @!UPT UIADD3 URZ, URZ, URZ, URZ ;  /* 0x0000003f3f3ff290 */ /* 0x000ff4000fffe03f */
[----:B------:R0:W-:Y:S01]  /*56480*/  STL.64 [R1+0x140], R4 ;  /* 0x0001400401007387 */ /* 0x0001e20000100a00 */
[----:B------:R1:W-:Y:S02]  /*56490*/  STL.64 [R1+0x148], R6 ;  /* 0x0001480601007387 */ /* 0x0003e40000100a00 */
[----:B------:R-:W3:Y:S02]  /*564a0*/  LDL.LU R9, [R1+0x4e4] ;  /* 0x0004e40001097983 */ /* 0x000ee40000300800 */
[----:B------:R-:W3:Y:S01]  /*564b0*/  LDL.LU R10, [R1+0x4e8] ;  /* 0x0004e800010a7983 */ /* 0x000ee20000300800 */
[----:B------:R-:W3:Y:S04]  /*564c0*/  LDL.LU R11, [R1+0x4ec] ;  /* 0x0004ec00010b7983 */ /* 0x000ee80000300800 */
[----:B0-----:R-:W2:Y:S01]  /*564d0*/  LDL.LU R4, [R1+0x410] ;  /* 0x0004100001047983 */ /* 0x001ea20000300800 */
[----:B------:R-:W2:Y:S02]  /*564e0*/  LDL.LU R5, [R1+0x414] ;  /* 0x0004140001057983 */ /* 0x000ea40000300800 */
[----:B-1----:R-:W2:Y:S02]  /*564f0*/  LDL.LU R6, [R1+0x418] ;  /* 0x0004180001067983 */ /* 0x002ea40000300800 */
[----:B------:R-:W2:Y:S02]  /*56500*/  LDL.LU R7, [R1+0x41c] ;  /* 0x00041c0001077983 */ /* 0x000ea40000300800 */
[----:B--2---:R-:W-:Y:S01]  /*56510*/  STL.64 [R1+0x30b0], R6 ;  /* 0x0030b00601007387 */ /* 0x004fe20000100a00 */
[----:B------:R0:W-:Y:S03]  /*56520*/  STL.64 [R1+0x30a8], R4 ;  /* 0x0030a80401007387 */ /* 0x0001e60000100a00 */
[----:B0-----:R-:W4:Y:S01]  /*56530*/  LDL.LU R4, [R1+0x580] ;  /* 0x0005800001047983 */ /* 0x001f220000300800 */
[----:B------:R-:W4:Y:S02]  /*56540*/  LDL.LU R5, [R1+0x584] ;  /* 0x0005840001057983 */ /* 0x000f240000300800 */
[----:B------:R-:W4:Y:S02]  /*56550*/  LDL.LU R6, [R1+0x588] ;  /* 0x0005880001067983 */ /* 0x000f240000300800 */
[----:B------:R-:W4:Y:S02]  /*56560*/  LDL.LU R7, [R1+0x58c] ;  /* 0x00058c0001077983 */ /* 0x000f240000300800 */
[C---:B----4-:R-:W-:Y:S01]  /*56570*/  HMMA.16816.F32.BF16 R20, R16.reuse, R20, R4 ;  /* 0x000000141014723c */ /* 0x050fe20000041804 */
[----:B------:R-:W2:Y:S11]  /*56580*/  LDL.LU R4, [R1+0x420] ;  /* 0x0004200001047983 */ /* 0x000eb60000300800 */
[----:B------:R-:W-:Y:S11]  /*56590*/  @!UPT UIADD3 URZ, URZ, URZ, URZ ;  /* 0x0000003f3f3ff290 */ /* 0x000ff6000fffe03f */
[----:B------:R0:W-:Y:S01]  /*565a0*/  STL.64 [R1+0x1f0], R20 ;  /* 0x0001f01401007387 */ /* 0x0001e20000100a00 */
[----:B------:R-:W-:Y:S02]  /*565b0*/  STL.64 [R1+0x1f8], R22 ;  /* 0x0001f81601007387 */ /* 0x000fe40000100a00 */
[----:B------:R-:W2:Y:S02]  /*565c0*/  LDL.LU R5, [R1+0x424] ;  /* 0x0004240001057983 */ /* 0x000ea40000300800 */
[----:B------:R-:W4:Y:S01]  /*565d0*/  LDL.LU R6, [R1+0x428] ;  /* 0x0004280001067983 */ /* 0x000f220000300800 */
[----:B------:R-:W4:Y:S04]  /*565e0*/  LDL.LU R7, [R1+0x42c] ;  /* 0x00042c0001077983 */ /* 0x000f280000300800 */
[----:B0-----:R-:W2:Y:S01]  /*565f0*/  LDL.64 R20, [R1+0x40] ;  /* 0x0000400001147983 */ /* 0x001ea20000100a00 */
[----:B---3--:R-:W-:Y:S03]  /*56600*/  HMMA.16816.F32.BF16 R8, R16, R24, R8 ;  /* 0x000000181008723c */ /* 0x008fe60000041808 */
[----:B--2---:R0:W-:Y:S04]  /*56610*/  STL.64 [R1+0x3158], R20 ;  /* 0x0031581401007387 */ /* 0x0041e80000100a00 */
[----:B0-----:R-:W2:Y:S01]  /*56620*/  LDL.LU R20, [R1+0x4c0] ;  /* 0x0004c00001147983 */ /* 0x001ea20000300800 */
[----:B------:R-:W2:Y:S02]  /*56630*/  LDL.LU R21, [R1+0x4c4] ;  /* 0x0004c40001157983 */ /* 0x000ea40000300800 */
[----:B------:R-:W3:Y:S02]  /*56640*/  LDL.LU R22, [R1+0x4c8] ;  /* 0x0004c80001167983 */ /* 0x000ee40000300800 */
[----:B------:R-:W3:Y:S02]  /*56650*/  LDL.LU R23, [R1+0x4cc] ;  /* 0x0004cc0001177983 */ /* 0x000ee40000300800 */
[----:B---3--:R-:W-:Y:S01]  /*56660*/  STL.64 [R1+0x3168], R22 ;  /* 0x0031681601007387 */ /* 0x008fe20000100a00 */
[----:B--2---:R-:W-:Y:S02]  /*56670*/  STL.64 [R1+0x3160], R20 ;  /* 0x0031601401007387 */ /* 0x004fe40000100a00 */
[----:B----4-:R-:W-:Y:S02]  /*56680*/  STL.64 [R1+0x30c0], R6 ;  /* 0x0030c00601007387 */ /* 0x010fe40000100a00 */
[----:B------:R0:W-:Y:S02]  /*56690*/  STL.64 [R1+0x30b8], R4 ;  /* 0x0030b80401007387 */ /* 0x0001e40000100a00 */
[----:B0-----:R-:W-:-:S02]  /*566a0*/  IMAD.MOV.U32 R4, RZ, RZ, R26 ;  /* 0x000000ffff047224 */ /* 0x001fc400078e001a */
[----:B------:R-:W-:-:S05]  /*566b0*/  IMAD.MOV.U32 R5, RZ, RZ, R2 ;  /* 0x000000ffff057224 */ /* 0x000fca00078e0002 */
[----:B------:R0:W-:Y:S01]  /*566c0*/  STL.64 [R1+0x3170], R4 ;  /* 0x0031700401007387 */ /* 0x0001e20000100a00 */
[----:B------:R-:W-:-:S03]  /*566d0*/  IMAD.MOV.U32 R21, RZ, RZ, R27 ;  /* 0x000000ffff157224 */ /* 0x000fc600078e001b */
[----:B0-----:R-:W2:Y:S01]  /*566e0*/  LDL.LU R4, [R1+0x4d0] ;  /* 0x0004d00001047983 */ /* 0x001ea20000300800 */
[----:B------:R-:W2:Y:S02]  /*566f0*/  LDL.LU R5, [R1+0x4d4] ;  /* 0x0004d40001057983 */ /* 0x000ea40000300800 */
[----:B------:R-:W2:Y:S02]  /*56700*/  LDL.LU R6, [R1+0x4d8] ;  /* 0x0004d80001067983 */ /* 0x000ea40000300800 */
[----:B------:R-:W2:Y:S01]  /*56710*/  LDL.LU R7, [R1+0x4dc] ;  /* 0x0004dc0001077983 */ /* 0x000ea20000300800 */
[----:B------:R0:W-:Y:S04]  /*56720*/  STL.64 [R1+0x3150], R24 ;  /* 0x0031501801007387 */ /* 0x0001e80000100a00 */
[----:B0-----:R-:W3:Y:S01]  /*56730*/  LDL.LU R24, [R1+0x4b0] ;  /* 0x0004b00001187983 */ /* 0x001ee20000300800 */
[----:B------:R0:W-:Y:S02]  /*56740*/  STL.64 [R1+0x1e0], R8 ;  /* 0x0001e00801007387 */ /* 0x0001e40000100a00 */
[----:B------:R1:W-:Y:S02]  /*56750*/  STL.64 [R1+0x1e8], R10 ;  /* 0x0001e80a01007387 */ /* 0x0003e40000100a00 */
[----:B------:R-:W3:Y:S01]  /*56760*/  LDL.LU R25, [R1+0x4b4] ;  /* 0x0004b40001197983 */ /* 0x000ee20000300800 */
[----:B------:R-:W3:Y:S01]  /*56770*/  LDL.LU R26, [R1+0x4b8] ;  /* 0x0004b800011a7983 */ /* 0x000ee20000300800 */
[----:B------:R-:W3:Y:S03]  /*56780*/  LDL.LU R27, [R1+0x4bc] ;  /* 0x0004bc00011b7983 */ /* 0x000ee60000300800 */
[----:B0-----:R-:W4:Y:S01]  /*56790*/  LDL.LU R8, [R1+0x450] ;  /* 0x0004500001087983 */ /* 0x001f220000300800 */
[----:B------:R-:W4:Y:S02]  /*567a0*/  LDL.LU R9, [R1+0x454] ;  /* 0x0004540001097983 */ /* 0x000f240000300800 */
[----:B-1----:R-:W2:Y:S02]  /*567b0*/  LDL.LU R10, [R1+0x458] ;  /* 0x00045800010a7983 */ /* 0x002ea40000300800 */
[----:B------:R-:W2:Y:S02]  /*567c0*/  LDL.LU R11, [R1+0x45c] ;  /* 0x00045c00010b7983 */ /* 0x000ea40000300800 */
[----:B--2---:R-:W-:Y:S01]  /*567d0*/  STL.64 [R1+0x3108], R10 ;  /* 0x0031080a01007387 */ /* 0x004fe20000100a00 */
[----:B----4-:R0:W-:Y:S03]  /*567e0*/  STL.64 [R1+0x3100], R8 ;  /* 0x0031000801007387 */ /* 0x0101e60000100a00 */
[----:B0-----:R-:W2:Y:S04]  /*567f0*/  LDL.64 R8, [R1] ;  /* 0x0000000001087983 */ /* 0x001ea80000100a00 */
[----:B--2---:R0:W-:Y:S04]  /*56800*/  STL.64 [R1+0x3118], R8 ;  /* 0x0031180801007387 */ /* 0x0041e80000100a00 */
[----:B0-----:R-:W2:Y:S01]  /*56810*/  LDL.64 R8, [R1+0x10] ;  /* 0x0000100001087983 */ /* 0x001ea20000100a00 */
[----:B------:R-:W-:-:S07]  /*56820*/  IMAD.MOV.U32 R20, RZ, RZ, R28 ;  /* 0x000000ffff147224 */ /* 0x000fce00078e001c */
[C---:B------:R-:W-:Y:S01]  /*56830*/  HMMA.16816.F32.BF16 R20, R12.reuse, R20, R4 ;  /* 0x000000140c14723c */ /* 0x040fe20000041804 */
        /* <DEDUP_REMOVED lines=11> */
[----:B------:R-:W4:Y:S01]  /*568f0*/  LDL.64 R16, [R1+0x20] ;  /* 0x0000200001107983 */ /* 0x000f220000100a00 */
[----:B------:R-:W2:Y:S02]  /*56900*/  LDL.LU.64 R4, [R1+0x3170] ;  /* 0x0031700001047983 */ /* 0x000ea40000300a00 */
        /* <DEDUP_REMOVED lines=9> */
[----:B0-----:R-:W3:Y:S01]  /*569a0*/  LDL.LU.64 R20, [R1+0x3158] ;  /* 0x0031580001147983 */ /* 0x001ee20000300a00 */
[----:B------:R0:W-:Y:S03]  /*569b0*/  STL.64 [R1+0x30d8], R4 ;  /* 0x0030d80401007387 */ /* 0x0001e60000100a00 */
[----:B0-----:R-:W2:Y:S01]  /*569c0*/  LDL.64 R4, [R1+0x60] ;  /* 0x0000600001047983 */ /* 0x001ea20000100a00 */
[----:B---3--:R-:W-:Y:S01]  /*569d0*/  HMMA.16816.F32.BF16 R24, R12, R20, R24 ;  /* 0x000000140c18723c */ /* 0x008fe20000041818 */
[----:B------:R-:W-:-:S02]  /*569e0*/  IMAD.MOV.U32 R28, RZ, RZ, R20 ;  /* 0x000000ffff1c7224 */ /* 0x000fc400078e0014 */
[----:B------:R-:W-:Y:S11]  /*569f0*/  IMAD.MOV.U32 R7, RZ, RZ, R21 ;  /* 0x000000ffff077224 */ /* 0x000ff600078e0015 */
[----:B------:R-:W-:Y:S09]  /*56a00*/  @!UPT UIADD3 URZ, URZ, URZ, URZ ;  /* 0x0000003f3f3ff290 */ /* 0x000ff2000fffe03f */
[----:B------:R0:W-:Y:S01]  /*56a10*/  STL.64 [R1+0x250], R24 ;  /* 0x0002501801007387 */ /* 0x0001e20000100a00 */
[----:B------:R-:W-:Y:S03]  /*56a20*/  STL.64 [R1+0x258], R26 ;  /* 0x0002581a01007387 */ /* 0x000fe60000100a00 */
[----:B0-----:R-:W3:Y:S01]  /*56a30*/  LDL.LU.64 R24, [R1+0x3150] ;  /* 0x0031500001187983 */ /* 0x001ee20000300a00 */
[----:B------:R-:W3:Y:S02]  /*56a40*/  LDL.LU.64 R20, [R1+0x3148] ;  /* 0x0031480001147983 */ /* 0x000ee40000300a00 */
[----:B------:R-:W-:Y:S02]  /*56a50*/  STL [R1+0x3128], R7 ;  /* 0x0031280701007387 */ /* 0x000fe40000100800 */
[----:B--2---:R0:W-:Y:S02]  /*56a60*/  STL.64 [R1+0x3120], R4 ;  /* 0x0031200401007387 */ /* 0x0041e40000100a00 */
[----:B0-----:R-:W2:Y:S01]  /*56a70*/  LDL.LU R4, [R1+0x480] ;  /* 0x0004800001047983 */ /* 0x001ea20000300800 */
[----:B------:R-:W2:Y:S02]  /*56a80*/  LDL.LU R5, [R1+0x484] ;  /* 0x0004840001057983 */ /* 0x000ea40000300800 */
[----:B------:R-:W2:Y:S02]  /*56a90*/  LDL.LU R6, [R1+0x488] ;  /* 0x0004880001067983 */ /* 0x000ea40000300800 */
[----:B------:R-:W2:Y:S01]  /*56aa0*/  LDL.LU R7, [R1+0x48c] ;  /* 0x00048c0001077983 */ /* 0x000ea20000300800 */
[C---:B---3--:R-:W-:Y:S11]  /*56ab0*/  HMMA.16816.F32.BF16 R8, R12.reuse, R20, R8 ;  /* 0x000000140c08723c */ /* 0x048ff60000041808 */
[----:B------:R-:W-:Y:S11]  /*56ac0*/  @!UPT UIADD3 URZ, URZ, URZ, URZ ;  /* 0x0000003f3f3ff290 */ /* 0x000ff6000fffe03f */
[----:B------:R-:W-:Y:S01]  /*56ad0*/  @!UPT UIADD3 URZ, URZ, URZ, URZ ;  /* 0x0000003f3f3ff290 */ /* 0x000fe2000fffe03f */
[----:B------:R0:W-:Y:S01]  /*56ae0*/  STL.64 [R1+0x240], R8 ;  /* 0x0002400801007387 */ /* 0x0001e20000100a00 */
[----:B------:R-:W-:Y:S02]  /*56af0*/  IMAD.MOV.U32 R26, RZ, RZ, R10 ;  /* 0x000000ffff1a7224 */ /* 0x000fe400078e000a */
[----:B------:R-:W-:Y:S02]  /*56b00*/  IMAD.MOV.U32 R27, RZ, RZ, R11 ;  /* 0x000000ffff1b7224 */ /* 0x000fe400078e000b */
[----:B------:R-:W4:Y:S04]  /*56b10*/  LDL.LU.64 R10, [R1+0x3140] ;  /* 0x00314000010a7983 */ /* 0x000f280000300a00 */
[----:B0-----:R-:W4:Y:S01]  /*56b20*/  LDL.LU.64 R8, [R1+0x3138] ;  /* 0x0031380001087983 */ /* 0x001f220000300a00 */
[----:B------:R0:W-:Y:S03]  /*56b30*/  STL.64 [R1+0x3110], R20 ;  /* 0x0031101401007387 */ /* 0x0001e60000100a00 */
[----:B0-----:R-:W3:Y:S01]  /*56b40*/  LDL.LU R20, [R1+0x470] ;  /* 0x0004700001147983 */ /* 0x001ee20000300800 */
[----:B------:R-:W3:Y:S02]  /*56b50*/  LDL.LU R21, [R1+0x474] ;  /* 0x0004740001157983 */ /* 0x000ee40000300800 */
[----:B------:R-:W3:Y:S02]  /*56b60*/  LDL.LU R22, [R1+0x478] ;  /* 0x0004780001167983 */ /* 0x000ee40000300800 */
[----:B------:R-:W3:Y:S01]  /*56b70*/  LDL.LU R23, [R1+0x47c] ;  /* 0x00047c0001177983 */ /* 0x000ee20000300800 */
[----:B------:R-:W-:Y:S01]  /*56b80*/  STL [R1+0x3014], R26 ;  /* 0x0030141a01007387 */ /* 0x000fe20000100800 */
[C---:B----4-:R-:W-:Y:S11]  /*56b90*/  HMMA.16816.F32.BF16 R8, R12.reuse, R16, R8 ;  /* 0x000000100c08723c */ /* 0x050ff60000041808 */
[----:B------:R-:W-:Y:S11]  /*56ba0*/  @!UPT UIADD3 URZ, URZ, URZ, URZ ;  /* 0x0000003f3f3ff290 */ /* 0x000ff6000fffe03f */
[----:B------:R-:W-:Y:S01]  /*56bb0*/  @!UPT UIADD3 URZ, URZ, URZ, URZ ;  /* 0x0000003f3f3ff290 */ /* 0x000fe2000fffe03f */
[----:B------:R0:W-:Y:S01]  /*56bc0*/  STL.64 [R1+0x230], R8 ;  /* 0x0002300801007387 */ /* 0x0001e20000100a00 */
[----:B------:R-:W-:Y:S03]  /*56bd0*/  STL.64 [R1+0x238], R10 ;  /* 0x0002380a01007387 */ /* 0x000fe60000100a00 */
[----:B0-----:R-:W2:Y:S02]  /*56be0*/  LDL.LU.64 R8, [R1+0x3130] ;  /* 0x0031300001087983 */ /* 0x001ea40000300a00 */
[C---:B--2---:R-:W-:Y:S01]  /*56bf0*/  HMMA.16816.F32.BF16 R4, R12.reuse, R8, R4 ;  /* 0x000000080c04723c */ /* 0x044fe20000041804 */
[----:B------:R-:W-:Y:S11]  /*56c00*/  IMAD.MOV.U32 R2, RZ, RZ, R9 ;  /* 0x000000ffff027224 */ /* 0x000ff600078e0009 */
[----:B------:R-:W-:Y:S11]  /*56c10*/  @!UPT UIADD3 URZ, URZ, URZ, URZ ;  /* 0x0000003f3f3ff290 */ /* 0x000ff6000fffe03f */
[----:B------:R-:W-:Y:S01]  /*56c20*/  STL.64 [R1+0x220], R4 ;  /* 0x0002200401007387 */ /* 0x000fe20000100a00 */
[----:B------:R0:W-:Y:S03]  /*56c30*/  STL.64 [R1+0x228], R6 ;  /* 0x0002280601007387 */ /* 0x0001e60000100a00 */
[----:B0-----:R-:W2:Y:S01]  /*56c40*/  LDL.LU R7, [R1+0x3128] ;  /* 0x0031280001077983 */ /* 0x001ea20000300800 */
[----:B------:R-:W4:Y:S02]  /*56c50*/  LDL.LU.64 R4, [R1+0x3120] ;  /* 0x0031200001047983 */ /* 0x000f240000300a00 */
        /* <DEDUP_REMOVED lines=10> */
[----:B------:R-:W2:Y:S01]  /*56d00*/  LDL.LU.64 R8, [R1+0x3100] ;  /* 0x0031000001087983 */ /* 0x000ea20000300a00 */
[----:B------:R-:W-:Y:S01]  /*56d10*/  STL [R1+0x30e8], R19 ;  /* 0x0030e81301007387 */ /* 0x000fe20000100800 */
[----:B------:R0:W-:Y:S03]  /*56d20*/  STL.64 [R1+0x30e0], R16 ;  /* 0x0030e01001007387 */ /* 0x0001e60000100a00 */
[----:B0-----:R-:W4:Y:S01]  /*56d30*/  LDL.LU R16, [R1+0x440] ;  /* 0x0004400001107983 */ /* 0x001f220000300800 */
[----:B------:R-:W4:Y:S02]  /*56d40*/  LDL.LU R17, [R1+0x444] ;  /* 0x0004440001117983 */ /* 0x000f240000300800 */
[----:B------:R-:W4:Y:S02]  /*56d50*/  LDL.LU R18, [R1+0x448] ;  /* 0x0004480001127983 */ /* 0x000f240000300800 */
[----:B------:R-:W4:Y:S01]  /*56d60*/  LDL.LU R19, [R1+0x44c] ;  /* 0x00044c0001137983 */ /* 0x000f220000300800 */
[----:B------:R-:W-:Y:S04]  /*56d70*/  STL [R1+0x30d0], R22 ;  /* 0x0030d01601007387 */ /* 0x000fe80000100800 */
[----:B---3--:R0:W-:Y:S01]  /*56d80*/  STL.64 [R1+0x30c8], R20 ;  /* 0x0030c81401007387 */ /* 0x0081e20000100a00 */
[----:B--2---:R-:W-:Y:S03]  /*56d90*/  HMMA.16816.F32.BF16 R12, R12, R24, R8 ;  /* 0x000000180c0c723c */ /* 0x004fe60000041808 */
[----:B0-----:R-:W2:Y:S01]  /*56da0*/  LDL.LU R20, [R1+0x430] ;  /* 0x0004300001147983 */ /* 0x001ea20000300800 */
[----:B------:R-:W2:Y:S02]  /*56db0*/  LDL.LU R21, [R1+0x434] ;  /* 0x0004340001157983 */ /* 0x000ea40000300800 */
[----:B------:R-:W2:Y:S02]  /*56dc0*/  LDL.LU R22, [R1+0x438] ;  /* 0x0004380001167983 */ /* 0x000ea40000300800 */
[----:B------:R-:W2:Y:S01]  /*56dd0*/  LDL.LU R23, [R1+0x43c] ;  /* 0x00043c0001177983 */ /* 0x000ea20000300800 */
[----:B------:R-:W3:Y:S01]  /*56de0*/  LDL.LU.64 R10, [R1+0x30f8] ;  /* 0x0030f800010a7983 */ /* 0x000ee20000300a00 */
[----:B------:R-:W3:Y:S02]  /*56df0*/  LDL.LU.64 R8, [R1+0x30f0] ;  /* 0x0030f00001087983 */ /* 0x000ee40000300a00 */
[----:B------:R-:W-:Y:S02]  /*56e00*/  STL [R1+0x3080], R27 ;  /* 0x0030801b01007387 */ /* 0x000fe40000100800 */
[----:B------:R-:W-:Y:S09]  /*56e10*/  STL.64 [R1+0x3078], R24 ;  /* 0x0030781801007387 */ /* 0x000ff20000100a00 */
[----:B------:R0:W-:Y:S01]  /*56e20*/  STL.64 [R1+0x1d0], R12 ;  /* 0x0001d00c01007387 */ /* 0x0001e20000100a00 */
[----:B------:R-:W-:Y:S02]  /*56e30*/  STL.64 [R1+0x1d8], R14 ;  /* 0x0001d80e01007387 */ /* 0x000fe40000100a00 */
[----:B0-----:R-:W-:-:S02]  /*56e40*/  IMAD.MOV.U32 R12, RZ, RZ, R6 ;  /* 0x000000ffff0c7224 */ /* 0x001fc400078e0006 */
[----:B------:R-:W-:-:S05]  /*56e50*/  IMAD.MOV.U32 R13, RZ, RZ, R2 ;  /* 0x000000ffff0d7224 */ /* 0x000fca00078e0002 */
[----:B------:R0:W-:Y:S01]  /*56e60*/  STL.64 [R1+0x30a0], R12 ;  /* 0x0030a00c01007387 */ /* 0x0001e20000100a00 */
[----:B----4-:R-:W-:-:S03]  /*56e70*/  IMAD.MOV.U32 R2, RZ, RZ, R5 ;  /* 0x000000ffff027224 */ /* 0x010fc600078e0005 */
[----:B0-----:R-:W4:Y:S01]  /*56e80*/  LDL.LU R12, [R1+0x400] ;  /* 0x00040000010c7983 */ /* 0x001f220000300800 */
[----:B------:R-:W4:Y:S02]  /*56e90*/  LDL.LU R13, [R1+0x404] ;  /* 0x00040400010d7983 */ /* 0x000f240000300800 */
[----:B------:R-:W4:Y:S02]  /*56ea0*/  LDL.LU R14, [R1+0x408] ;  /* 0x00040800010e7983 */ /* 0x000f240000300800 */
[----:B------:R-:W4:Y:S01]  /*56eb0*/  LDL.LU R15, [R1+0x40c] ;  /* 0x00040c00010f7983 */ /* 0x000f220000300800 */
[----:B---3--:R-:W-:Y:S11]  /*56ec0*/  HMMA.16816.F32.BF16 R16, R8, R4, R16 ;  /* 0x000000040810723c */ /* 0x008ff60000041810 */
[----:B------:R-:W-:Y:S11]  /*56ed0*/  @!UPT UIADD3 URZ, URZ, URZ, URZ ;  /* 0x0000003f3f3ff290 */ /* 0x000ff6000fffe03f */
[----:B------:R-:W-:Y:S01]  /*56ee0*/  @!UPT UIADD3 URZ, URZ, URZ, URZ ;  /* 0x0000003f3f3ff290 */ /* 0x000fe2000fffe03f */
[----:B------:R-:W-:Y:S01]  /*56ef0*/  STL.64 [R1+0x1c0], R16 ;  /* 0x0001c01001007387 */ /* 0x000fe20000100a00 */
[----:B------:R0:W-:Y:S03]  /*56f00*/  STL.64 [R1+0x1c8], R18 ;  /* 0x0001c81201007387 */ /* 0x0001e60000100a00 */
[----:B0-----:R-:W3:Y:S01]  /*56f10*/  LDL.LU R19, [R1+0x30e8] ;  /* 0x0030e80001137983 */ /* 0x001ee20000300800 */
[----:B------:R-:W4:Y:S02]  /*56f20*/  LDL.LU.64 R16, [R1+0x30e0] ;  /* 0x0030e00001107983 */ /* 0x000f240000300a00 */
[----:B------:R-:W-:Y:S02]  /*56f30*/  IMAD.MOV.U32 R18, RZ, RZ, R4 ;  /* 0x000000ffff127224 */ /* 0x000fe400078e0004 */
[----:B------:R-:W2:Y:S01]  /*56f40*/  LDL.LU.64 R4, [R1+0x30d8] ;  /* 0x0030d80001047983 */ /* 0x000ea20000300a00 */
[----:B------:R-:W-:-:S02]  /*56f50*/  IMAD.MOV.U32 R25, RZ, RZ, R7 ;  /* 0x000000ffff197224 */ /* 0x000fc400078e0007 */
[----:B--2---:R-:W-:Y:S01]  /*56f60*/  HMMA.16816.F32.BF16 R4, R8, R4, R20 ;  /* 0x000000040804723c */ /* 0x004fe20000041814 */
[----:B------:R-:W2:Y:S01]  /*56f70*/  LDL.LU R22, [R1+0x30d0] ;  /* 0x0030d00001167983 */ /* 0x000ea20000300800 */
[----:B------:R-:W2:Y:S11]  /*56f80*/  LDL.LU.64 R20, [R1+0x30c8] ;  /* 0x0030c80001147983 */ /* 0x000eb60000300a00 */
[----:B------:R-:W-:Y:S10]  /*56f90*/  @!UPT UIADD3 URZ, URZ, URZ, URZ ;  /* 0x0000003f3f3ff290 */ /* 0x000ff4000fffe03f */
[----:B------:R-:W-:Y:S01]  /*56fa0*/  STL.64 [R1+0x1b0], R4 ;  /* 0x0001b00401007387 */ /* 0x000fe20000100a00 */
[----:B------:R0:W-:Y:S03]  /*56fb0*/  STL.64 [R1+0x1b8], R6 ;  /* 0x0001b80601007387 */ /* 0x0001e60000100a00 */
[----:B0-----:R-:W2:Y:S01]  /*56fc0*/  LDL.LU.64 R6, [R1+0x30c0] ;  /* 0x0030c00001067983 */ /* 0x001ea20000300a00 */
[----:B------:R-:W2:Y:S02]  /*56fd0*/  LDL.LU.64 R4, [R1+0x30b8] ;  /* 0x0030b80001047983 */ /* 0x000ea40000300a00 */
[----:B------:R-:W-:-:S07]  /*56fe0*/  IMAD.MOV.U32 R24, RZ, RZ, R28 ;  /* 0x000000ffff187224 */ /* 0x000fce00078e001c */
[C---:B--2---:R-:W-:Y:S01]  /*56ff0*/  HMMA.16816.F32.BF16 R24, R8.reuse, R24, R4 ;  /* 0x000000180818723c */ /* 0x044fe20000041804 */
[----:B------:R-:W2:Y:S01]  /*57000*/  LDL.LU.64 R6, [R1+0x30b0] ;  /* 0x0030b00001067983 */ /* 0x000ea20000300a00 */
[----:B------:R-:W2:Y:S11]  /*57010*/  LDL.LU.64 R4, [R1+0x30a8] ;  /* 0x0030a80001047983 */ /* 0x000eb60000300a00 */
[----:B------:R-:W-:Y:S10]  /*57020*/  @!UPT UIADD3 URZ, URZ, URZ, URZ ;  /* 0x0000003f3f3ff290 */ /* 0x000ff4000fffe03f */
[----:B------:R-:W-:Y:S01]  /*57030*/  STL.64 [R1+0x1a0], R24 ;  /* 0x0001a01801007387 */ /* 0x000fe20000100a00 */
[----:B------:R2:W-:Y:S02]  /*57040*/  STL.64 [R1+0x1a8], R26 ;  /* 0x0001a81a01007387 */ /* 0x0005e40000100a00 */
[C---:B--2---:R-:W-:Y:S01]  /*57050*/  HMMA.16816.F32.BF16 R24, R8.reuse, R20, R4 ;  /* 0x000000140818723c */ /* 0x044fe20000041804 */
        /* <DEDUP_REMOVED lines=8> */
[----:B---3--:R-:W-:Y:S01]  /*570e0*/  IMAD.MOV.U32 R25, RZ, RZ, R19 ;  /* 0x000000ffff197224 */ /* 0x008fe200078e0013 */
[----:B--2---:R-:W-:Y:S01]  /*570f0*/  STL.64 [R1+0x3090], R6 ;  /* 0x0030900601007387 */ /* 0x004fe20000100a00 */
[----:B------:R-:W-:Y:S03]  /*57100*/  STL.64 [R1+0x3088], R4 ;  /* 0x0030880401007387 */ /* 0x000fe60000100a00 */
        /* <DEDUP_REMOVED lines=13> */
[----:B0-----:R-:W2:Y:S04]  /*571e0*/  LDL.64 R20, [R1+0x50] ;  /* 0x0000500001147983 */ /* 0x001ea80000100a00 */
[----:B--2---:R-:W-:Y:S11]  /*571f0*/  STL.64 [R1+0x3050], R20 ;  /* 0x0030501401007387 */ /* 0x004ff60000100a00 */
[----:B------:R-:W-:Y:S01]  /*57200*/  @!UPT UIADD3 URZ, URZ, URZ, URZ ;  /* 0x0000003f3f3ff290 */ /* 0x000fe2000fffe03f */
[----:B------:R0:W-:Y:S02]  /*57210*/  STL.64 [R1+0x180], R12 ;  /* 0x0001800c01007387 */ /* 0x0001e40000100a00 */
[----:B------:R-:W-:Y:S01]  /*57220*/  STL.64 [R1+0x188], R14 ;  /* 0x0001880e01007387 */ /* 0x000fe20000100a00 */
[----:B0-----:R-:W2:Y:S01]  /*57230*/  LDL.LU.64 R12, [R1+0x30a0] ;  /* 0x0030a000010c7983 */ /* 0x001ea20000300a00 */
[----:B------:R0:W-:Y:S02]  /*57240*/  STL.64 [R1+0x3028], R16 ;  /* 0x0030281001007387 */ /* 0x0001e40000100a00 */
[----:B------:R-:W-:Y:S01]  /*57250*/  IMAD.MOV.U32 R20, RZ, RZ, R18 ;  /* 0x000000ffff147224 */ /* 0x000fe200078e0012 */
        /* <DEDUP_REMOVED lines=30> */
[----:B------:R-:W-:Y:S01]  /*57440*/  STL.64 [R1+0x160], R24 ;  /* 0x0001601801007387 */ /* 0x000fe20000100a00 */
[----:B------:R0:W-:Y:S03]  /*57450*/  STL.64 [R1+0x168], R26 ;  /* 0x0001681a01007387 */ /* 0x0001e60000100a00 */
[----:B0-----:R-:W2:Y:S01]  /*57460*/  LDL.LU R27, [R1+0x3080] ;  /* 0x00308000011b7983 */ /* 0x001ea20000300800 */
[----:B------:R-:W3:Y:S02]  /*57470*/  LDL.LU.64 R24, [R1+0x3078] ;  /* 0x0030780001187983 */ /* 0x000ee40000300a00 */
[----:B------:R-:W-:Y:S01]  /*57480*/  IMAD.MOV.U32 R21, RZ, RZ, R2 ;  /* 0x000000ffff157224 */ /* 0x000fe200078e0002 */
[----:B---3--:R-:W-:Y:S01]  /*57490*/  HMMA.16816.F32.BF16 R8, R8, R24, R4 ;  /* 0x000000180808723c */ /* 0x008fe20000041804 */
[----:B------:R-:W2:Y:S01]  /*574a0*/  LDL.LU.64 R6, [R1+0x3070] ;  /* 0x0030700001067983 */ /* 0x000ea20000300a00 */
        /* <DEDUP_REMOVED lines=8> */
[C---:B--2---:R-:W-:Y:S01]  /*57530*/  HMMA.16816.F32.BF16 R20, R4.reuse, R20, R16 ;  /* 0x000000140414723c */ /* 0x044fe20000041810 */
[----:B------:R-:W2:Y:S01]  /*57540*/  LDL.LU.64 R18, [R1+0x3060] ;  /* 0x0030600001127983 */ /* 0x000ea20000300a00 */
[----:B------:R-:W2:Y:S11]  /*57550*/  LDL.LU.64 R16, [R1+0x3058] ;  /* 0x0030580001107983 */ /* 0x000eb60000300a00 */
[----:B------:R-:W-:Y:S10]  /*57560*/  @!UPT UIADD3 URZ, URZ, URZ, URZ ;  /* 0x0000003f3f3ff290 */ /* 0x000ff4000fffe03f */
[----:B------:R0:W-:Y:S01]  /*57570*/  STL.64 [R1+0x120], R20 ;  /* 0x0001201401007387 */ /* 0x0001e20000100a00 */
[----:B------:R-:W-:Y:S03]  /*57580*/  STL.64 [R1+0x128], R22 ;  /* 0x0001281601007387 */ /* 0x000fe60000100a00 */
[----:B0-----:R-:W3:Y:S02]  /*57590*/  LDL.LU.64 R20, [R1+0x3050] ;  /* 0x0030500001147983 */ /* 0x001ee40000300a00 */
        /* <DEDUP_REMOVED lines=23> */
[----:B------:R-:W4:Y:S11]  /*57710*/  LDL.LU.64 R16, [R1+0x3028] ;  /* 0x0030280001107983 */ /* 0x000f360000300a00 */
[----:B------:R-:W-:Y:S11]  /*57720*/  @!UPT UIADD3 URZ, URZ, URZ, URZ ;  /* 0x0000003f3f3ff290 */ /* 0x000ff6000fffe03f */
[----:B------:R-:W-:Y:S01]  /*57730*/  STL.64 [R1+0xf0], R20 ;  /* 0x0000f01401007387 */ /* 0x000fe20000100a00 */
[----:B------:R-:W-:Y:S02]  /*57740*/  STL.64 [R1+0xf8], R22 ;  /* 0x0000f81601007387 */ /* 0x000fe40000100a00 */
[----:B------:R-:W0:Y:S02]  /*57750*/  LDSM.16.MT88.4 R20, [R0+0xc000] ;  /* 0x00c000000014783b */ /* 0x000e240000004200 */
[----:B0-----:R-:W-:Y:S02]  /*57760*/  STL.64 [R1+0x3008], R22 ;  /* 0x0030081601007387 */ /* 0x001fe40000100a00 */
[----:B------:R0:W-:Y:S02]  /*57770*/  STL.64 [R1+0x3000], R20 ;  /* 0x0030001401007387 */ /* 0x0001e40000100a00 */
[----:B0-----:R-:W2:Y:S01]  /*57780*/  LDL.LU R20, [R1+0x500] ;  /* 0x0005000001147983 */ /* 0x001ea20000300800 */
[----:B------:R-:W2:Y:S02]  /*57790*/  LDL.LU R21, [R1+0x504] ;  /* 0x0005040001157983 */ /* 0x000ea40000300800 */
[----:B------:R-:W2:Y:S02]  /*577a0*/  LDL.LU R22, [R1+0x508] ;  /* 0x0005080001167983 */ /* 0x000ea40000300800 */
[----:B------:R-:W2:Y:S01]  /*577b0*/  LDL.LU R23, [R1+0x50c] ;  /* 0x00050c0001177983 */ /* 0x000ea20000300800 */
[----:B----4-:R-:W-:Y:S01]  /*577c0*/  HMMA.16816.F32.BF16 R12, R4, R16, R12 ;  /* 0x00000010040c723c */ /* 0x010fe2000004180c */
[----:B------:R-:W-:-:S02]  /*577d0*/  IMAD.MOV.U32 R28, RZ, RZ, R16 ;  /* 0x000000ffff1c7224 */ /* 0x000fc400078e0010 */
[----:B------:R-:W-:Y:S02]  /*577e0*/  IMAD.MOV.U32 R2, RZ, RZ, R17 ;  /* 0x000000ffff027224 */ /* 0x000fe400078e0011 */
[----:B------:R-:W0:Y:S11]  /*577f0*/  LDSM.16.MT88.4 R16, [R0+0xc080] ;  /* 0x00c080000010783b */ /* 0x000e360000004200 */
[----:B------:R-:W-:Y:S07]  /*57800*/  @!UPT UIADD3 URZ, URZ, URZ, URZ ;  /* 0x0000003f3f3ff290 */ /* 0x000fee000fffe03f */
[----:B------:R1:W-:Y:S01]  /*57810*/  STL.64 [R1+0xe0], R12 ;  /* 0x0000e00c01007387 */ /* 0x0003e20000100a00 */
[----:B------:R-:W-:Y:S03]  /*57820*/  STL.64 [R1+0xe8], R14 ;  /* 0x0000e80e01007387 */ /* 0x000fe60000100a00 */
[----:B-1----:R-:W3:Y:S04]  /*57830*/  LDL.LU.64 R12, [R1+0x3020] ;  /* 0x00302000010c7983 */ /* 0x002ee80000300a00 */
[----:B0-----:R-:W-:Y:S01]  /*57840*/  STL.64 [R1+0x2f70], R18 ;  /* 0x002f701201007387 */ /* 0x001fe20000100a00 */
[----:B------:R0:W-:Y:S03]  /*57850*/  STL.64 [R1+0x2f68], R16 ;  /* 0x002f681001007387 */ /* 0x0001e60000100a00 */
[----:B0-----:R-:W2:Y:S01]  /*57860*/  LDL.64 R16, [R1] ;  /* 0x0000000001107983 */ /* 0x001ea20000100a00 */
[C---:B---3--:R-:W-:Y:S03]  /*57870*/  HMMA.16816.F32.BF16 R12, R4.reuse, R12, R8 ;  /* 0x0000000c040c723c */ /* 0x048fe60000041808 */
[----:B------:R-:W3:Y:S11]  /*57880*/  LDL.LU.64 R8, [R1+0x3018] ;  /* 0x0030180001087983 */ /* 0x000ef60000300a00 */
[----:B------:R-:W-:Y:S09]  /*57890*/  @!UPT UIADD3 URZ, URZ, URZ, URZ ;  /* 0x0000003f3f3ff290 */ /* 0x000ff2000fffe03f */
[----:B------:R-:W-:Y:S01]  /*578a0*/  STL.64 [R1+0xd0], R12 ;  /* 0x0000d00c01007387 */ /* 0x000fe20000100a00 */
[----:B------:R-:W-:Y:S02]  /*578b0*/  STL.64 [R1+0xd8], R14 ;  /* 0x0000d80e01007387 */ /* 0x000fe40000100a00 */
[----:B------:R-:W0:Y:S01]  /*578c0*/  LDSM.16.MT88.4 R12, [R0+0xc100] ;  /* 0x00c10000000c783b */ /* 0x000e220000004200 */
[----:B--2---:R-:W-:Y:S01]  /*578d0*/  HMMA.16816.F32.BF16 R20, R4, R16, R20 ;  /* 0x000000100414723c */ /* 0x004fe20000041814 */
[----:B0-----:R-:W-:Y:S02]  /*578e0*/  STL.64 [R1+0x2ed0], R14 ;  /* 0x002ed00e01007387 */ /* 0x001fe40000100a00 */
[----:B------:R0:W-:Y:S02]  /*578f0*/  STL.64 [R1+0x2ec8], R12 ;  /* 0x002ec80c01007387 */ /* 0x0001e40000100a00 */
[----:B------:R1:W-:Y:S01]  /*57900*/  STL.64 [R1+0x2f88], R16 ;  /* 0x002f881001007387 */ /* 0x0003e20000100a00 */
[----:B0-----:R-:W2:Y:S11]  /*57910*/  LDL.LU R12, [R1+0x570] ;  /* 0x00057000010c7983 */ /* 0x001eb60000300800 */
[----:B------:R-:W-:Y:S06]  /*57920*/  @!UPT UIADD3 URZ, URZ, URZ, URZ ;  /* 0x0000003f3f3ff290 */ /* 0x000fec000fffe03f */
[----:B------:R-:W-:Y:S02]  /*57930*/  STL.64 [R1+0x370], R20 ;  /* 0x0003701401007387 */ /* 0x000fe40000100a00 */
[----:B------:R-:W-:Y:S02]  /*57940*/  STL.64 [R1+0x378], R22 ;  /* 0x0003781601007387 */ /* 0x000fe40000100a00 */
[----:B------:R-:W2:Y:S01]  /*57950*/  LDL.LU R13, [R1+0x574] ;  /* 0x00057400010d7983 */ /* 0x000ea20000300800 */
[----:B------:R-:W4:Y:S01]  /*57960*/  LDL.LU R14, [R1+0x578] ;  /* 0x00057800010e7983 */ /* 0x000f220000300800 */
[----:B------:R-:W4:Y:S02]  /*57970*/  LDL.LU R15, [R1+0x57c] ;  /* 0x00057c00010f7983 */ /* 0x000f240000300800 */
[----:B-1----:R-:W2:Y:S02]  /*57980*/  LDL.64 R16, [R1+0x10] ;  /* 0x0000100001107983 */ /* 0x002ea40000100a00 */
[----:B--2---:R0:W-:Y:S04]  /*57990*/  STL.64 [R1+0x2fa0], R16 ;  /* 0x002fa01001007387 */ /* 0x0041e80000100a00 */
[----:B0-----:R-:W2:Y:S01]  /*579a0*/  LDL.LU R16, [R1+0x640] ;  /* 0x0006400001107983 */ /* 0x001ea20000300800 */
[----:B------:R-:W2:Y:S02]  /*579b0*/  LDL.LU R17, [R1+0x644] ;  /* 0x0006440001117983 */ /* 0x000ea40000300800 */
[----:B------:R-:W2:Y:S02]  /*579c0*/  LDL.LU R18, [R1+0x648] ;  /* 0x0006480001127983 */ /* 0x000ea40000300800 */
[----:B------:R-:W2:Y:S02]  /*579d0*/  LDL.LU R19, [R1+0x64c] ;  /* 0x00064c0001137983 */ /* 0x000ea40000300800 */
[----:B--2---:R-:W-:Y:S01]  /*579e0*/  STL.64 [R1+0x2fb0], R18 ;  /* 0x002fb01201007387 */ /* 0x004fe20000100a00 */
[----:B------:R0:W-:Y:S03]  /*579f0*/  STL.64 [R1+0x2fa8], R16 ;  /* 0x002fa81001007387 */ /* 0x0001e60000100a00 */
[----:B0-----:R-:W2:Y:S04]  /*57a00*/  LDL.LU.64 R16, [R1+0x30] ;  /* 0x0000300001107983 */ /* 0x001ea80000300a00 */
        /* <DEDUP_REMOVED lines=11> */
[----:B---3--:R-:W-:-:S02]  /*57ac0*/  IMAD.MOV.U32 R16, RZ, RZ, R9 ;  /* 0x000000ffff107224 */ /* 0x008fc400078e0009 */
[----:B------:R-:W-:Y:S02]  /*57ad0*/  IMAD.MOV.U32 R17, RZ, RZ, R8 ;  /* 0x000000ffff117224 */ /* 0x000fe400078e0008 */
[----:B------:R-:W0:Y:S04]  /*57ae0*/  LDSM.16.MT88.4 R8, [R0+0xc180] ;  /* 0x00c180000008783b */ /* 0x000e280000004200 */
[----:B------:R1:W-:Y:S04]  /*57af0*/  STL.64 [R1+0x2fe0], R16 ;  /* 0x002fe01001007387 */ /* 0x0003e80000100a00 */
[----:B-1----:R-:W3:Y:S01]  /*57b00*/  LDL.64 R16, [R1+0x60] ;  /* 0x0000600001107983 */ /* 0x002ee20000100a00 */
[----:B----4-:R-:W-:Y:S02]  /*57b10*/  STL.64 [R1+0x2f80], R14 ;  /* 0x002f800e01007387 */ /* 0x010fe40000100a00 */
[----:B------:R1:W-:Y:S02]  /*57b20*/  STL.64 [R1+0x2f78], R12 ;  /* 0x002f780c01007387 */ /* 0x0003e40000100a00 */
[----:B-1----:R-:W4:Y:S01]  /*57b30*/  LDL.LU R12, [R1+0x620] ;  /* 0x00062000010c7983 */ /* 0x002f220000300800 */
[----:B------:R-:W4:Y:S02]  /*57b40*/  LDL.LU R13, [R1+0x624] ;  /* 0x00062400010d7983 */ /* 0x000f240000300800 */
[----:B------:R-:W2:Y:S02]  /*57b50*/  LDL.LU R14, [R1+0x628] ;  /* 0x00062800010e7983 */ /* 0x000ea40000300800 */
[----:B------:R-:W2:Y:S02]  /*57b60*/  LDL.LU R15, [R1+0x62c] ;  /* 0x00062c00010f7983 */ /* 0x000ea40000300800 */
[----:B--2---:R-:W-:Y:S01]  /*57b70*/  STL.64 [R1+0x2f98], R14 ;  /* 0x002f980e01007387 */ /* 0x004fe20000100a00 */
[----:B----4-:R1:W-:Y:S03]  /*57b80*/  STL.64 [R1+0x2f90], R12 ;  /* 0x002f900c01007387 */ /* 0x0103e60000100a00 */
[----:B-1----:R-:W2:Y:S01]  /*57b90*/  LDL.LU R12, [R1+0x630] ;  /* 0x00063000010c7983 */ /* 0x002ea20000300800 */
[----:B------:R-:W2:Y:S02]  /*57ba0*/  LDL.LU R13, [R1+0x634] ;  /* 0x00063400010d7983 */ /* 0x000ea40000300800 */
[----:B------:R-:W4:Y:S02]  /*57bb0*/  LDL.LU R14, [R1+0x638] ;  /* 0x00063800010e7983 */ /* 0x000f240000300800 */
[----:B------:R-:W4:Y:S02]  /*57bc0*/  LDL.LU R15, [R1+0x63c] ;  /* 0x00063c00010f7983 */ /* 0x000f240000300800 */
[----:B----4-:R-:W-:Y:S01]  /*57bd0*/  STL.64 [R1+0x2fd8], R14 ;  /* 0x002fd80e01007387 */ /* 0x010fe20000100a00 */
[----:B--2---:R1:W-:Y:S03]  /*57be0*/  STL.64 [R1+0x2fd0], R12 ;  /* 0x002fd00c01007387 */ /* 0x0043e60000100a00 */
[----:B-1----:R-:W2:Y:S01]  /*57bf0*/  LDL.LU R12, [R1+0x670] ;  /* 0x00067000010c7983 */ /* 0x002ea20000300800 */
[----:B------:R-:W2:Y:S02]  /*57c00*/  LDL.LU R13, [R1+0x674] ;  /* 0x00067400010d7983 */ /* 0x000ea40000300800 */
[----:B------:R-:W4:Y:S02]  /*57c10*/  LDL.LU R14, [R1+0x678] ;  /* 0x00067800010e7983 */ /* 0x000f240000300800 */
[----:B------:R-:W4:Y:S01]  /*57c20*/  LDL.LU R15, [R1+0x67c] ;  /* 0x00067c00010f7983 */ /* 0x000f220000300800 */
[----:B------:R-:W-:Y:S01]  /*57c30*/  HMMA.16816.F32.BF16 R4, R4, R24, R20 ;  /* 0x000000180404723c */ /* 0x000fe20000041814 */
[----:B----4-:R-:W-:Y:S01]  /*57c40*/  STL.64 [R1+0x2ff0], R14 ;  /* 0x002ff00e01007387 */ /* 0x010fe20000100a00 */
[----:B--2---:R1:W-:Y:S03]  /*57c50*/  STL.64 [R1+0x2fe8], R12 ;  /* 0x002fe80c01007387 */ /* 0x0043e60000100a00 */
[----:B-1----:R-:W2:Y:S01]  /*57c60*/  LDL.LU R12, [R1+0x680] ;  /* 0x00068000010c7983 */ /* 0x002ea20000300800 */
[----:B------:R-:W2:Y:S02]  /*57c70*/  LDL.LU R13, [R1+0x684] ;  /* 0x00068400010d7983 */ /* 0x000ea40000300800 */
[----:B------:R-:W2:Y:S02]  /*57c80*/  LDL.LU R14, [R1+0x688] ;  /* 0x00068800010e7983 */ /* 0x000ea40000300800 */
[----:B------:R-:W2:Y:S01]  /*57c90*/  LDL.LU R15, [R1+0x68c] ;  /* 0x00068c00010f7983 */ /* 0x000ea20000300800 */
[----:B0-----:R-:W-:Y:S01]  /*57ca0*/  STL.64 [R1+0x2e48], R10 ;  /* 0x002e480a01007387 */ /* 0x001fe20000100a00 */
[----:B------:R0:W-:Y:S02]  /*57cb0*/  STL.64 [R1+0x2e40], R8 ;  /* 0x002e400801007387 */ /* 0x0001e40000100a00 */
[----:B0-----:R-:W-:-:S02]  /*57cc0*/  IMAD.MOV.U32 R8, RZ, RZ, R26 ;  /* 0x000000ffff087224 */ /* 0x001fc400078e001a */
[----:B------:R-:W-:Y:S01]  /*57cd0*/  IMAD.MOV.U32 R9, RZ, RZ, R29 ;  /* 0x000000ffff097224 */ /* 0x000fe200078e001d */
[----:B------:R-:W4:Y:S01]  /*57ce0*/  LDL.LU R26, [R1+0x3014] ;  /* 0x00301400011a7983 */ /* 0x000f220000300800 */
[----:B------:R-:W2:Y:S02]  /*57cf0*/  LDL.LU R29, [R1+0x3010] ;  /* 0x00301000011d7983 */ /* 0x000ea40000300800 */
[----:B------:R-:W-:Y:S02]  /*57d00*/  STL [R1+0x2e38], R0 ;  /* 0x002e380001007387 */ /* 0x000fe40000100800 */
[----:B------:R-:W2:Y:S01]  /*57d10*/  LDL.LU.64 R22, [R1+0x3008] ;  /* 0x0030080001167983 */ /* 0x000ea20000300a00 */
[----:B------:R-:W2:Y:S01]  /*57d20*/  LDL.LU.64 R20, [R1+0x3000] ;  /* 0x0030000001147983 */ /* 0x000ea20000300a00 */
[----:B------:R-:W-:Y:S02]  /*57d30*/  STL.64 [R1+0x360], R4 ;  /* 0x0003600401007387 */ /* 0x000fe40000100a00 */
[----:B------:R-:W-:Y:S02]  /*57d40*/  STL.64 [R1+0x368], R6 ;  /* 0x0003680601007387 */ /* 0x000fe40000100a00 */
[----:B------:R-:W0:Y:S04]  /*57d50*/  LDSM.16.MT88.4 R4, [R3+0xe000] ;  /* 0x00e000000304783b */ /* 0x000e280000004200 */
[----:B------:R-:W-:Y:S04]  /*57d60*/  STL [R1+0x2e3c], R3 ;  /* 0x002e3c0301007387 */ /* 0x000fe80000100800 */
[----:B0-----:R-:W-:Y:S01]  /*57d70*/  STL.64 [R1+0x2dc0], R6 ;  /* 0x002dc00601007387 */ /* 0x001fe20000100a00 */
[----:B------:R0:W-:Y:S02]  /*57d80*/  STL.64 [R1+0x2db8], R4 ;  /* 0x002db80401007387 */ /* 0x0001e40000100a00 */
[----:B0-----:R-:W-:-:S02]  /*57d90*/  IMAD.MOV.U32 R4, RZ, RZ, R28 ;  /* 0x000000ffff047224 */ /* 0x001fc400078e001c */
[----:B------:R-:W4:Y:S01]  /*57da0*/  LDL.LU R28, [R1+0x2ff8] ;  /* 0x002ff800011c7983 */ /* 0x000f220000300800 */
        /* <DEDUP_REMOVED lines=18> */
[----:B---3--:R-:W-:Y:S11]  /*57ed0*/  HMMA.16816.F32.BF16 R16, R20, R8, R16 ;  /* 0x000000081410723c */ /* 0x008ff60000041810 */
[----:B------:R-:W-:Y:S11]  /*57ee0*/  @!UPT UIADD3 URZ, URZ, URZ, URZ ;  /* 0x0000003f3f3ff290 */ /* 0x000ff6000fffe03f */
[----:B------:R-:W-:Y:S01]  /*57ef0*/  @!UPT UIADD3 URZ, URZ, URZ, URZ ;  /* 0x0000003f3f3ff290 */ /* 0x000fe2000fffe03f */
[----:B------:R0:W-:Y:S01]  /*57f00*/  STL.64 [R1+0x3b0], R16 ;  /* 0x0003b01001007387 */ /* 0x0001e20000100a00 */
[----:B------:R-:W-:Y:S03]  /*57f10*/  STL.64 [R1+0x3b8], R18 ;  /* 0x0003b81201007387 */ /* 0x000fe60000100a00 */
[----:B0-----:R-:W3:Y:S01]  /*57f20*/  LDL.LU.64 R16, [R1+0x2fb8] ;  /* 0x002fb80001107983 */ /* 0x001ee20000300a00 */
[----:B------:R0:W-:Y:S03]  /*57f30*/  STL.64 [R1+0x2f38], R8 ;  /* 0x002f380801007387 */ /* 0x0001e60000100a00 */
[----:B0-----:R-:W3:Y:S01]  /*57f40*/  LDL.LU R8, [R1+0x650] ;  /* 0x0006500001087983 */ /* 0x001ee20000300800 */
[----:B------:R-:W3:Y:S02]  /*57f50*/  LDL.LU R9, [R1+0x654] ;  /* 0x0006540001097983 */ /* 0x000ee40000300800 */
[----:B------:R-:W3:Y:S02]  /*57f60*/  LDL.LU R10, [R1+0x658] ;  /* 0x00065800010a7983 */ /* 0x000ee40000300800 */
[----:B----4-:R-:W-:-:S07]  /*57f70*/  IMAD.MOV.U32 R11, RZ, RZ, R28 ;  /* 0x000000ffff0b7224 */ /* 0x010fce00078e001c */
[----:B---3--:R-:W-:Y:S11]  /*57f80*/  HMMA.16816.F32.BF16 R8, R20, R16, R8 ;  /* 0x000000101408723c */ /* 0x008ff60000041808 */
[----:B------:R-:W-:Y:S11]  /*57f90*/  @!UPT UIADD3 URZ, URZ, URZ, URZ ;  /* 0x0000003f3f3ff290 */ /* 0x000ff6000fffe03f */
[----:B------:R-:W-:Y:S01]  /*57fa0*/  @!UPT UIADD3 URZ, URZ, URZ, URZ ;  /* 0x0000003f3f3ff290 */ /* 0x000fe2000fffe03f */
[----:B------:R0:W-:Y:S01]  /*57fb0*/  STL.64 [R1+0x3c0], R8 ;  /* 0x0003c00801007387 */ /* 0x0001e20000100a00 */
[----:B------:R-:W-:Y:S02]  /*57fc0*/  STL.64 [R1+0x3c8], R10 ;  /* 0x0003c80a01007387 */ /* 0x000fe40000100a00 */
[----:B------:R-:W3:Y:S02]  /*57fd0*/  LDL.LU.64 R18, [R1+0x2fb0] ;  /* 0x002fb00001127983 */ /* 0x000ee40000300a00 */
[----:B0-----:R-:W-:Y:S02]  /*57fe0*/  IMAD.MOV.U32 R9, RZ, RZ, R16 ;  /* 0x000000ffff097224 */ /* 0x001fe400078e0010 */
[----:B------:R-:W-:Y:S02]  /*57ff0*/  IMAD.MOV.U32 R8, RZ, RZ, R17 ;  /* 0x000000ffff087224 */ /* 0x000fe400078e0011 */
[----:B------:R-:W3:Y:S01]  /*58000*/  LDL.LU.64 R16, [R1+0x2fa8] ;  /* 0x002fa80001107983 */ /* 0x000ee20000300a00 */
[----:B------:R-:W-:-:S07]  /*58010*/  IMAD.MOV.U32 R5, RZ, RZ, R2 ;  /* 0x000000ffff057224 */ /* 0x000fce00078e0002 */
[C---:B---3--:R-:W-:Y:S11]  /*58020*/  HMMA.16816.F32.BF16 R16, R20.reuse, R4, R16 ;  /* 0x000000041410723c */ /* 0x048ff60000041810 */
[----:B------:R-:W-:Y:S11]  /*58030*/  @!UPT UIADD3 URZ, URZ, URZ, URZ ;  /* 0x0000003f3f3ff290 */ /* 0x000ff6000fffe03f */
[----:B------:R-:W-:Y:S01]  /*58040*/  @!UPT UIADD3 URZ, URZ, URZ, URZ ;  /* 0x0000003f3f3ff290 */ /* 0x000fe2000fffe03f */
[----:B------:R0:W-:Y:S01]  /*58050*/  STL.64 [R1+0x3d0], R16 ;  /* 0x0003d01001007387 */ /* 0x0001e20000100a00 */
[----:B------:R-:W-:Y:S03]  /*58060*/  STL.64 [R1+0x3d8], R18 ;  /* 0x0003d81201007387 */ /* 0x000fe60000100a00 */
[----:B0-----:R-:W2:Y:S01]  /*58070*/  LDL.LU.64 R16, [R1+0x2fa0] ;  /* 0x002fa00001107983 */ /* 0x001ea20000300a00 */
[----:B------:R-:W-:Y:S01]  /*58080*/  STL.64 [R1+0x2f20], R4 ;  /* 0x002f200401007387 */ /* 0x000fe20000100a00 */
        /* <DEDUP_REMOVED lines=17> */
[----:B------:R-:W-:Y:S01]  /*581a0*/  IMAD.MOV.U32 R0, RZ, RZ, R17 ;  /* 0x000000ffff007224 */ /* 0x000fe200078e0011 */
[----:B------:R-:W3:Y:S01]  /*581b0*/  LDL.LU.64 R18, [R1+0x2f70] ;  /* 0x002f700001127983 */ /* 0x000ee20000300a00 */
[----:B------:R-:W3:Y:S02]  /*581c0*/  LDL.LU.64 R16, [R1+0x2f68] ;  /* 0x002f680001107983 */ /* 0x000ee40000300a00 */
[----:B------:R-:W-:Y:S02]  /*581d0*/  STL.64 [R1+0x2ee0], R26 ;  /* 0x002ee01a01007387 */ /* 0x000fe40000100a00 */
[----:B------:R-:W-:Y:S01]  /*581e0*/  STL.64 [R1+0x2ed8], R24 ;  /* 0x002ed81801007387 */ /* 0x000fe20000100a00 */
[----:B--2---:R-:W-:Y:S07]  /*581f0*/  HMMA.16816.F32.BF16 R12, R20, R24, R12 ;  /* 0x00000018140c723c */ /* 0x004fee000004180c */
[----:B------:R-:W-:-:S02]  /*58200*/  IMAD.MOV.U32 R20, RZ, RZ, R9 ;  /* 0x000000ffff147224 */ /* 0x000fc400078e0009 */
[----:B------:R-:W-:Y:S11]  /*58210*/  IMAD.MOV.U32 R21, RZ, RZ, R8 ;  /* 0x000000ffff157224 */ /* 0x000ff600078e0008 */
[----:B------:R-:W-:Y:S03]  /*58220*/  @!UPT UIADD3 URZ, URZ, URZ, URZ ;  /* 0x0000003f3f3ff290 */ /* 0x000fe6000fffe03f */
[----:B------:R-:W-:Y:S01]  /*58230*/  STL.64 [R1+0x3f0], R12 ;  /* 0x0003f00c01007387 */ /* 0x000fe20000100a00 */
[----:B------:R-:W-:Y:S02]  /*58240*/  STL.64 [R1+0x3f8], R14 ;  /* 0x0003f80e01007387 */ /* 0x000fe40000100a00 */
[----:B------:R-:W2:Y:S02]  /*58250*/  LDL R22, [R1+0x38] ;  /* 0x0000380001167983 */ /* 0x000ea40000100800 */
[----:B------:R-:W2:Y:S01]  /*58260*/  LDL R23, [R1+0x3c] ;  /* 0x00003c0001177983 */ /* 0x000ea20000100800 */
[----:B------:R-:W4:Y:S04]  /*58270*/  LDL.LU.64 R8, [R1+0x50] ;  /* 0x0000500001087983 */ /* 0x000f280000300a00 */
[----:B----4-:R-:W-:Y:S01]  /*58280*/  STL.64 [R1+0x2f50], R8 ;  /* 0x002f500801007387 */ /* 0x010fe20000100a00 */
[----:B--2---:R-:W-:Y:S02]  /*58290*/  STL.64 [R1+0x2f30], R22 ;  /* 0x002f301601007387 */ /* 0x004fe40000100a00 */
[----:B------:R0:W-:Y:S02]  /*582a0*/  STL.64 [R1+0x2f28], R20 ;  /* 0x002f281401007387 */ /* 0x0001e40000100a00 */
        /* <DEDUP_REMOVED lines=9> */
[----:B------:R-:W4:Y:S02]  /*58340*/  LDL.LU R23, [R1+0x55c] ;  /* 0x00055c0001177983 */ /* 0x000f240000300800 */
[----:B------:R-:W-:-:S02]  /*58350*/  IMAD.MOV.U32 R24, RZ, RZ, R3 ;  /* 0x000000ffff187224 */ /* 0x000fc400078e0003 */
[----:B------:R-:W-:Y:S02]  /*58360*/  IMAD.MOV.U32 R25, RZ, RZ, R0 ;  /* 0x000000ffff197224 */ /* 0x000fe400078e0000 */
[----:B------:R-:W-:Y:S02]  /*58370*/  IMAD.MOV.U32 R9, RZ, RZ, R6 ;  /* 0x000000ffff097224 */ /* 0x000fe400078e0006 */
[----:B------:R-:W-:Y:S01]  /*58380*/  IMAD.MOV.U32 R8, RZ, RZ, R7 ;  /* 0x000000ffff087224 */ /* 0x000fe200078e0007 */
[----:B----4-:R-:W-:Y:S01]  /*58390*/  STL.64 [R1+0x2f60], R22 ;  /* 0x002f601601007387 */ /* 0x010fe20000100a00 */
[----:B--2---:R0:W-:Y:S03]  /*583a0*/  STL.64 [R1+0x2f58], R20 ;  /* 0x002f581401007387 */ /* 0x0041e60000100a00 */
[----:B0-----:R-:W3:Y:S01]  /*583b0*/  LDL.LU R20, [R1+0x560] ;  /* 0x0005600001147983 */ /* 0x001ee20000300800 */
[----:B------:R-:W3:Y:S02]  /*583c0*/  LDL.LU R21, [R1+0x564] ;  /* 0x0005640001157983 */ /* 0x000ee40000300800 */
[----:B------:R-:W3:Y:S02]  /*583d0*/  LDL.LU R22, [R1+0x568] ;  /* 0x0005680001167983 */ /* 0x000ee40000300800 */
[----:B------:R-:W3:Y:S01]  /*583e0*/  LDL.LU R23, [R1+0x56c] ;  /* 0x00056c0001177983 */ /* 0x000ee20000300800 */
[----:B------:R-:W2:Y:S01]  /*583f0*/  LDL.LU R4, [R1+0x530] ;  /* 0x0005300001047983 */ /* 0x000ea20000300800 */
[----:B------:R-:W2:Y:S02]  /*58400*/  LDL.LU R5, [R1+0x534] ;  /* 0x0005340001057983 */ /* 0x000ea40000300800 */
[----:B------:R-:W2:Y:S02]  /*58410*/  LDL.LU R6, [R1+0x538] ;  /* 0x0005380001067983 */ /* 0x000ea40000300800 */
[----:B------:R-:W2:Y:S01]  /*58420*/  LDL.LU R7, [R1+0x53c] ;  /* 0x00053c0001077983 */ /* 0x000ea20000300800 */
[----:B------:R0:W-:Y:S04]  /*58430*/  STL.64 [R1+0x2f00], R24 ;  /* 0x002f001801007387 */ /* 0x0001e80000100a00 */
        /* <DEDUP_REMOVED lines=8> */
[----:B------:R-:W2:Y:S02]  /*584c0*/  LDL.LU R26, [R1+0x528] ;  /* 0x00052800011a7983 */ /* 0x000ea40000300800 */
[----:B------:R-:W2:Y:S01]  /*584d0*/  LDL.LU R27, [R1+0x52c] ;  /* 0x00052c00011b7983 */ /* 0x000ea20000300800 */
[----:B------:R-:W4:Y:S01]  /*584e0*/  LDL.LU R12, [R1+0x350] ;  /* 0x00035000010c7983 */ /* 0x000f220000300800 */
[----:B------:R-:W4:Y:S02]  /*584f0*/  LDL.LU R13, [R1+0x354] ;  /* 0x00035400010d7983 */ /* 0x000f240000300800 */
[----:B------:R-:W2:Y:S02]  /*58500*/  LDL.LU R14, [R1+0x358] ;  /* 0x00035800010e7983 */ /* 0x000ea40000300800 */
[----:B------:R-:W2:Y:S01]  /*58510*/  LDL.LU R15, [R1+0x35c] ;  /* 0x00035c00010f7983 */ /* 0x000ea20000300800 */
[C---:B---3--:R-:W-:Y:S01]  /*58520*/  HMMA.16816.F32.BF16 R8, R16.reuse, R8, R20 ;  /* 0x000000081008723c */ /* 0x048fe20000041814 */
[----:B--2---:R-:W-:Y:S01]  /*58530*/  STL.64 [R1+0x2ef0], R14 ;  /* 0x002ef00e01007387 */ /* 0x004fe20000100a00 */
[----:B----4-:R0:W-:Y:S03]  /*58540*/  STL.64 [R1+0x2ee8], R12 ;  /* 0x002ee80c01007387 */ /* 0x0101e60000100a00 */
[----:B0-----:R-:W2:Y:S01]  /*58550*/  LDL.LU R12, [R1+0x380] ;  /* 0x00038000010c7983 */ /* 0x001ea20000300800 */
[----:B------:R-:W2:Y:S02]  /*58560*/  LDL.LU R13, [R1+0x384] ;  /* 0x00038400010d7983 */ /* 0x000ea40000300800 */
[----:B------:R-:W2:Y:S02]  /*58570*/  LDL.LU R14, [R1+0x388] ;  /* 0x00038800010e7983 */ /* 0x000ea40000300800 */
[----:B------:R-:W2:Y:S01]  /*58580*/  LDL.LU R15, [R1+0x38c] ;  /* 0x00038c00010f7983 */ /* 0x000ea20000300800 */
[----:B------:R-:W3:Y:S01]  /*58590*/  LDL.LU.64 R22, [R1+0x2f60] ;  /* 0x002f600001167983 */ /* 0x000ee20000300a00 */
[----:B------:R-:W3:Y:S11]  /*585a0*/  LDL.LU.64 R20, [R1+0x2f58] ;  /* 0x002f580001147983 */ /* 0x000ef60000300a00 */
[----:B------:R0:W-:Y:S02]  /*585b0*/  STL.64 [R1+0x420], R8 ;  /* 0x0004200801007387 */ /* 0x0001e40000100a00 */
[----:B------:R-:W-:Y:S01]  /*585c0*/  STL.64 [R1+0x428], R10 ;  /* 0x0004280a01007387 */ /* 0x000fe20000100a00 */
[----:B0-----:R-:W3:Y:S02]  /*585d0*/  LDL.LU.64 R8, [R1+0x2f50] ;  /* 0x002f500001087983 */ /* 0x001ee40000300a00 */
[----:B---3--:R-:W-:Y:S01]  /*585e0*/  HMMA.16816.F32.BF16 R20, R16, R8, R20 ;  /* 0x000000081014723c */ /* 0x008fe20000041814 */
[----:B------:R-:W-:-:S02]  /*585f0*/  IMAD.MOV.U32 R3, RZ, RZ, R8 ;  /* 0x000000ffff037224 */ /* 0x000fc400078e0008 */
        /* <DEDUP_REMOVED lines=8> */
[----:B------:R-:W3:Y:S01]  /*58680*/  LDL.LU.64 R22, [R1+0x2f30] ;  /* 0x002f300001167983 */ /* 0x000ee20000300a00 */
[----:B------:R-:W4:Y:S11]  /*58690*/  LDL.LU.64 R20, [R1+0x2f28] ;  /* 0x002f280001147983 */ /* 0x000f360000300a00 */
[----:B------:R-:W-:Y:S10]  /*586a0*/  @!UPT UIADD3 URZ, URZ, URZ, URZ ;  /* 0x0000003f3f3ff290 */ /* 0x000ff4000fffe03f */
[----:B------:R0:W-:Y:S01]  /*586b0*/  STL.64 [R1+0x450], R8 ;  /* 0x0004500801007387 */ /* 0x0001e20000100a00 */
[----:B------:R1:W-:Y:S03]  /*586c0*/  STL.64 [R1+0x458], R10 ;  /* 0x0004580a01007387 */ /* 0x0003e60000100a00 */
[----:B0-----:R-:W2:Y:S01]  /*586d0*/  LDL.LU R8, [R1+0x340] ;  /* 0x0003400001087983 */ /* 0x001ea20000300800 */
[----:B------:R-:W2:Y:S02]  /*586e0*/  LDL.LU R9, [R1+0x344] ;  /* 0x0003440001097983 */ /* 0x000ea40000300800 */
[----:B-1----:R-:W2:Y:S02]  /*586f0*/  LDL.LU R10, [R1+0x348] ;  /* 0x00034800010a7983 */ /* 0x002ea40000300800 */
[----:B------:R-:W2:Y:S01]  /*58700*/  LDL.LU R11, [R1+0x34c] ;  /* 0x00034c00010b7983 */ /* 0x000ea20000300800 */
[C---:B----4-:R-:W-:Y:S11]  /*58710*/  HMMA.16816.F32.BF16 R4, R16.reuse, R20, R4 ;  /* 0x000000141004723c */ /* 0x050ff60000041804 */
[----:B------:R-:W-:Y:S11]  /*58720*/  @!UPT UIADD3 URZ, URZ, URZ, URZ ;  /* 0x0000003f3f3ff290 */ /* 0x000ff6000fffe03f */
[----:B------:R-:W-:Y:S01]  /*58730*/  @!UPT UIADD3 URZ, URZ, URZ, URZ ;  /* 0x0000003f3f3ff290 */ /* 0x000fe2000fffe03f */
[----:B------:R0:W-:Y:S01]  /*58740*/  STL.64 [R1+0x470], R4 ;  /* 0x0004700401007387 */ /* 0x0001e20000100a00 */
[----:B------:R-:W-:Y:S03]  /*58750*/  STL.64 [R1+0x478], R6 ;  /* 0x0004780601007387 */ /* 0x000fe60000100a00 */
[----:B0-----:R-:W4:Y:S01]  /*58760*/  LDL.LU.64 R4, [R1+0x2f20] ;  /* 0x002f200001047983 */ /* 0x001f220000300a00 */
[----:B---3--:R-:W-:Y:S02]  /*58770*/  STL.64 [R1+0x2ea8], R22 ;  /* 0x002ea81601007387 */ /* 0x008fe40000100a00 */
[----:B------:R0:W-:Y:S02]  /*58780*/  STL.64 [R1+0x2ea0], R20 ;  /* 0x002ea01401007387 */ /* 0x0001e40000100a00 */
[----:B0-----:R-:W3:Y:S01]  /*58790*/  LDL.LU.64 R20, [R1+0x60] ;  /* 0x0000600001147983 */ /* 0x001ee20000300a00 */
[----:B----4-:R-:W-:Y:S03]  /*587a0*/  HMMA.16816.F32.BF16 R4, R16, R4, R24 ;  /* 0x000000041004723c */ /* 0x010fe60000041818 */
[----:B------:R-:W4:Y:S01]  /*587b0*/  LDL.LU.64 R26, [R1+0x2f18] ;  /* 0x002f1800011a7983 */ /* 0x000f220000300a00 */
[----:B------:R-:W4:Y:S11]  /*587c0*/  LDL.LU.64 R24, [R1+0x2f10] ;  /* 0x002f100001187983 */ /* 0x000f360000300a00 */
[----:B------:R-:W-:Y:S08]  /*587d0*/  @!UPT UIADD3 URZ, URZ, URZ, URZ ;  /* 0x0000003f3f3ff290 */ /* 0x000ff0000fffe03f */
[----:B------:R0:W-:Y:S01]  /*587e0*/  STL.64 [R1+0x4a0], R4 ;  /* 0x0004a00401007387 */ /* 0x0001e20000100a00 */
[----:B------:R1:W-:Y:S03]  /*587f0*/  STL.64 [R1+0x4a8], R6 ;  /* 0x0004a80601007387 */ /* 0x0003e60000100a00 */
[----:B0-----:R-:W2:Y:S01]  /*58800*/  LDL.LU R4, [R1+0x290] ;  /* 0x0002900001047983 */ /* 0x001ea20000300800 */
[----:B------:R-:W2:Y:S02]  /*58810*/  LDL.LU R5, [R1+0x294] ;  /* 0x0002940001057983 */ /* 0x000ea40000300800 */
[----:B-1----:R-:W2:Y:S02]  /*58820*/  LDL.LU R6, [R1+0x298] ;  /* 0x0002980001067983 */ /* 0x002ea40000300800 */
[----:B------:R-:W2:Y:S02]  /*58830*/  LDL.LU R7, [R1+0x29c] ;  /* 0x00029c0001077983 */ /* 0x000ea40000300800 */
[----:B--2---:R-:W-:Y:S01]  /*58840*/  STL.64 [R1+0x2df8], R6 ;  /* 0x002df80601007387 */ /* 0x004fe20000100a00 */
[----:B------:R0:W-:Y:S02]  /*58850*/  STL.64 [R1+0x2df0], R4 ;  /* 0x002df00401007387 */ /* 0x0001e40000100a00 */
[----:B0-----:R-:W-:-:S02]  /*58860*/  IMAD.MOV.U32 R4, RZ, RZ, R2 ;  /* 0x000000ffff047224 */ /* 0x001fc400078e0002 */
[----:B------:R-:W-:Y:S01]  /*58870*/  IMAD.MOV.U32 R5, RZ, RZ, R28 ;  /* 0x000000ffff057224 */ /* 0x000fe200078e001c */
[----:B------:R-:W2:Y:S06]  /*58880*/  LDL.LU R2, [R1+0x2f08] ;  /* 0x002f080001027983 */ /* 0x000eac0000300800 */
[C---:B----4-:R-:W-:Y:S01]  /*58890*/  HMMA.16816.F32.BF16 R4, R16.reuse, R4, R24 ;  /* 0x000000041004723c */ /* 0x050fe20000041818 */
[----:B------:R-:W4:Y:S11]  /*588a0*/  LDL.LU.64 R24, [R1+0x2f00] ;  /* 0x002f000001187983 */ /* 0x000f360000300a00 */
[----:B------:R-:W-:Y:S11]  /*588b0*/  @!UPT UIADD3 URZ, URZ, URZ, URZ ;  /* 0x0000003f3f3ff290 */ /* 0x000ff6000fffe03f */
[----:B------:R0:W-:Y:S01]  /*588c0*/  STL.64 [R1+0x4b0], R4 ;  /* 0x0004b00401007387 */ /* 0x0001e20000100a00 */
[----:B------:R2:W-:Y:S03]  /*588d0*/  STL [R1+0x4b8], R6 ;  /* 0x0004b80601007387 */ /* 0x0005e60000100800 */
[----:B0-----:R-:W3:Y:S01]  /*588e0*/  LDL.LU R4, [R1+0x2a0] ;  /* 0x0002a00001047983 */ /* 0x001ee20000300800 */
[----:B------:R-:W3:Y:S02]  /*588f0*/  LDL.LU R5, [R1+0x2a4] ;  /* 0x0002a40001057983 */ /* 0x000ee40000300800 */
[----:B------:R-:W-:Y:S02]  /*58900*/  IMAD.MOV.U32 R28, RZ, RZ, R7 ;  /* 0x000000ffff1c7224 */ /* 0x000fe400078e0007 */
[----:B------:R-:W-:Y:S01]  /*58910*/  IMAD.MOV.U32 R7, RZ, RZ, R29 ;  /* 0x000000ffff077224 */ /* 0x000fe200078e001d */
[----:B----4-:R-:W-:Y:S01]  /*58920*/  HMMA.16816.F32.BF16 R24, R16, R24, R12 ;  /* 0x000000181018723c */ /* 0x010fe2000004180c */
[----:B--2---:R-:W-:-:S02]  /*58930*/  IMAD.MOV.U32 R6, RZ, RZ, R2 ;  /* 0x000000ffff067224 */ /* 0x004fc400078e0002 */
[----:B------:R-:W2:Y:S03]  /*58940*/  LDL.LU R2, [R1+0x2ef8] ;  /* 0x002ef80001027983 */ /* 0x000ea60000300800 */
[----:B------:R-:W-:Y:S01]  /*58950*/  STL.64 [R1+0x2e08], R6 ;  /* 0x002e080601007387 */ /* 0x000fe20000100a00 */
[----:B---3--:R-:W-:Y:S01]  /*58960*/  STL.64 [R1+0x2e00], R4 ;  /* 0x002e000401007387 */ /* 0x008fe20000100a00 */
[----:B------:R-:W-:Y:S02]  /*58970*/  STL [R1+0x2c60], R28 ;  /* 0x002c601c01007387 */ /* 0x000fe40000100800 */
[----:B------:R-:W3:Y:S02]  /*58980*/  LDL.LU.64 R14, [R1+0x2ef0] ;  /* 0x002ef000010e7983 */ /* 0x000ee40000300a00 */
[----:B------:R-:W3:Y:S11]  /*58990*/  LDL.LU.64 R12, [R1+0x2ee8] ;  /* 0x002ee800010c7983 */ /* 0x000ef60000300a00 */
[----:B------:R-:W-:Y:S01]  /*589a0*/  STL.64 [R1+0x600], R24 ;  /* 0x0006001801007387 */ /* 0x000fe20000100a00 */
[----:B------:R0:W-:Y:S03]  /*589b0*/  STL.64 [R1+0x608], R26 ;  /* 0x0006081a01007387 */ /* 0x0001e60000100a00 */
[----:B0-----:R-:W4:Y:S01]  /*589c0*/  LDL.LU.64 R26, [R1+0x2ee0] ;  /* 0x002ee000011a7983 */ /* 0x001f220000300a00 */
[----:B------:R-:W3:Y:S02]  /*589d0*/  LDL.LU.64 R24, [R1+0x2ed8] ;  /* 0x002ed80001187983 */ /* 0x000ee40000300a00 */
[----:B---3--:R-:W-:Y:S01]  /*589e0*/  HMMA.16816.F32.BF16 R16, R16, R24, R12 ;  /* 0x000000181010723c */ /* 0x008fe2000004180c */
[----:B------:R-:W3:Y:S01]  /*589f0*/  LDL.LU.64 R14, [R1+0x2ed0] ;  /* 0x002ed000010e7983 */ /* 0x000ee20000300a00 */
[----:B------:R-:W3:Y:S02]  /*58a00*/  LDL.LU.64 R12, [R1+0x2ec8] ;  /* 0x002ec800010c7983 */ /* 0x000ee40000300a00 */
[----:B----4-:R-:W-:Y:S02]  /*58a10*/  STL.64 [R1+0x2e58], R26 ;  /* 0x002e581a01007387 */ /* 0x010fe40000100a00 */
[----:B------:R-:W-:Y:S11]  /*58a20*/  STL.64 [R1+0x2e50], R24 ;  /* 0x002e501801007387 */ /* 0x000ff60000100a00 */
[----:B------:R-:W-:Y:S06]  /*58a30*/  @!UPT UIADD3 URZ, URZ, URZ, URZ ;  /* 0x0000003f3f3ff290 */ /* 0x000fec000fffe03f */
[----:B------:R0:W-:Y:S01]  /*58a40*/  STL.64 [R1+0x5f0], R16 ;  /* 0x0005f01001007387 */ /* 0x0001e20000100a00 */
[----:B------:R1:W-:Y:S03]  /*58a50*/  STL.64 [R1+0x5f8], R18 ;  /* 0x0005f81201007387 */ /* 0x0003e60000100a00 */
[----:B0-----:R-:W4:Y:S01]  /*58a60*/  LDL.LU.64 R16, [R1+0x20] ;  /* 0x0000200001107983 */ /* 0x001f220000300a00 */
[----:B-1----:R-:W2:Y:S02]  /*58a70*/  LDL.64 R18, [R1+0x28] ;  /* 0x0000280001127983 */ /* 0x002ea40000100a00 */
[----:B------:R-:W-:Y:S02]  /*58a80*/  IMAD.MOV.U32 R4, RZ, RZ, R3 ;  /* 0x000000ffff047224 */ /* 0x000fe400078e0003 */
[----:B------:R-:W-:Y:S02]  /*58a90*/  IMAD.MOV.U32 R5, RZ, RZ, R0 ;  /* 0x000000ffff057224 */ /* 0x000fe400078e0000 */
[----:B------:R-:W-:-:S02]  /*58aa0*/  IMAD.MOV.U32 R3, RZ, RZ, R20 ;  /* 0x000000ffff037224 */ /* 0x000fc400078e0014 */
[----:B------:R-:W-:Y:S01]  /*58ab0*/  IMAD.MOV.U32 R0, RZ, RZ, R21 ;  /* 0x000000ffff007224 */ /* 0x000fe200078e0015 */
[----:B---3--:R-:W-:Y:S01]  /*58ac0*/  HMMA.16816.F32.BF16 R8, R12, R20, R8 ;  /* 0x000000140c08723c */ /* 0x008fe20000041808 */
[----:B--2---:R-:W-:Y:S01]  /*58ad0*/  STL.64 [R1+0x2e98], R18 ;  /* 0x002e981201007387 */ /* 0x004fe20000100a00 */
[----:B----4-:R0:W-:Y:S11]  /*58ae0*/  STL.64 [R1+0x2e90], R16 ;  /* 0x002e901001007387 */ /* 0x0101f60000100a00 */
[----:B------:R-:W-:Y:S10]  /*58af0*/  @!UPT UIADD3 URZ, URZ, URZ, URZ ;  /* 0x0000003f3f3ff290 */ /* 0x000ff4000fffe03f */
[----:B------:R-:W-:Y:S02]  /*58b00*/  STL.64 [R1+0x670], R8 ;  /* 0x0006700801007387 */ /* 0x000fe40000100a00 */
[----:B------:R-:W-:Y:S01]  /*58b10*/  STL [R1+0x678], R10 ;  /* 0x0006780a01007387 */ /* 0x000fe20000100800 */
[----:B------:R-:W2:Y:S04]  /*58b20*/  LDL.LU.64 R20, [R1+0x40] ;  /* 0x0000400001147983 */ /* 0x000ea80000300a00 */
[----:B--2---:R1:W-:Y:S01]  /*58b30*/  STL.64 [R1+0x2ec0], R20 ;  /* 0x002ec01401007387 */ /* 0x0043e20000100a00 */
[----:B0-----:R-:W2:Y:S02]  /*58b40*/  LDL.LU R16, [R1+0x310] ;  /* 0x0003100001107983 */ /* 0x001ea40000300800 */
[----:B------:R-:W2:Y:S02]  /*58b50*/  LDL.LU R17, [R1+0x314] ;  /* 0x0003140001117983 */ /* 0x000ea40000300800 */
[----:B------:R-:W3:Y:S01]  /*58b60*/  LDL.LU R18, [R1+0x318] ;  /* 0x0003180001127983 */ /* 0x000ee20000300800 */
[----:B------:R-:W3:Y:S04]  /*58b70*/  LDL.LU R19, [R1+0x31c] ;  /* 0x00031c0001137983 */ /* 0x000ee80000300800 */
[----:B-1----:R-:W4:Y:S01]  /*58b80*/  LDL.LU R20, [R1+0x330] ;  /* 0x0003300001147983 */ /* 0x002f220000300800 */
[----:B------:R-:W4:Y:S02]  /*58b90*/  LDL.LU R21, [R1+0x334] ;  /* 0x0003340001157983 */ /* 0x000f240000300800 */
[----:B------:R-:W4:Y:S02]  /*58ba0*/  LDL.LU R22, [R1+0x338] ;  /* 0x0003380001167983 */ /* 0x000f240000300800 */
[----:B------:R-:W4:Y:S01]  /*58bb0*/  LDL.LU R23, [R1+0x33c] ;  /* 0x00033c0001177983 */ /* 0x000f220000300800 */
[----:B---3--:R-:W-:Y:S01]  /*58bc0*/  STL.64 [R1+0x2eb8], R18 ;  /* 0x002eb81201007387 */ /* 0x008fe20000100a00 */
[----:B--2---:R0:W-:Y:S03]  /*58bd0*/  STL.64 [R1+0x2eb0], R16 ;  /* 0x002eb01001007387 */ /* 0x0041e60000100a00 */
[----:B0-----:R-:W2:Y:S01]  /*58be0*/  LDL.LU R16, [R1+0x320] ;  /* 0x0003200001107983 */ /* 0x001ea20000300800 */
[----:B------:R-:W2:Y:S02]  /*58bf0*/  LDL.LU R17, [R1+0x324] ;  /* 0x0003240001117983 */ /* 0x000ea40000300800 */
[----:B------:R-:W2:Y:S02]  /*58c00*/  LDL.LU R18, [R1+0x328] ;  /* 0x0003280001127983 */ /* 0x000ea40000300800 */
[----:B------:R-:W2:Y:S01]  /*58c10*/  LDL.LU R19, [R1+0x32c] ;  /* 0x00032c0001137983 */ /* 0x000ea20000300800 */
[----:B------:R-:W3:Y:S01]  /*58c20*/  LDL.LU.64 R24, [R1] ;  /* 0x0000000001187983 */ /* 0x000ee20000300a00 */
[----:B------:R-:W-:-:S03]  /*58c30*/  IMAD.MOV.U32 R29, RZ, RZ, R11 ;  /* 0x000000ffff1d7224 */ /* 0x000fc600078e000b */
[----:B---3--:R0:W-:Y:S01]  /*58c40*/  STL.64 [R1+0x2e70], R24 ;  /* 0x002e701801007387 */ /* 0x0081e20000100a00 */
[----:B------:R-:W3:Y:S02]  /*58c50*/  LDL.LU R8, [R1+0x2d0] ;  /* 0x0002d00001087983 */ /* 0x000ee40000300800 */
[----:B------:R-:W3:Y:S02]  /*58c60*/  LDL.LU R9, [R1+0x2d4] ;  /* 0x0002d40001097983 */ /* 0x000ee40000300800 */
[----:B------:R-:W2:Y:S01]  /*58c70*/  LDL.LU R10, [R1+0x2d8] ;  /* 0x0002d800010a7983 */ /* 0x000ea20000300800 */
[----:B------:R-:W2:Y:S04]  /*58c80*/  LDL.LU R11, [R1+0x2dc] ;  /* 0x0002dc00010b7983 */ /* 0x000ea80000300800 */
[----:B0-----:R-:W2:Y:S01]  /*58c90*/  LDL.LU.64 R24, [R1+0x10] ;  /* 0x0000100001187983 */ /* 0x001ea20000300a00 */
[----:B----4-:R-:W-:Y:S03]  /*58ca0*/  HMMA.16816.F32.BF16 R20, R12, R4, R20 ;  /* 0x000000040c14723c */ /* 0x010fe60000041814 */
[----:B--2---:R0:W-:Y:S04]  /*58cb0*/  STL.64 [R1+0x2e88], R24 ;  /* 0x002e881801007387 */ /* 0x0041e80000100a00 */
[----:B0-----:R-:W2:Y:S01]  /*58cc0*/  LDL.LU R24, [R1+0x300] ;  /* 0x0003000001187983 */ /* 0x001ea20000300800 */
[----:B------:R-:W2:Y:S02]  /*58cd0*/  LDL.LU R25, [R1+0x304] ;  /* 0x0003040001197983 */ /* 0x000ea40000300800 */
[----:B------:R-:W2:Y:S02]  /*58ce0*/  LDL.LU R26, [R1+0x308] ;  /* 0x00030800011a7983 */ /* 0x000ea40000300800 */
[----:B------:R-:W2:Y:S01]  /*58cf0*/  LDL.LU R27, [R1+0x30c] ;  /* 0x00030c00011b7983 */ /* 0x000ea20000300800 */
[----:B------:R-:W-:Y:S01]  /*58d00*/  STL.64 [R1+0x2e68], R10 ;  /* 0x002e680a01007387 */ /* 0x000fe20000100a00 */
[----:B---3--:R0:W-:Y:S03]  /*58d10*/  STL.64 [R1+0x2e60], R8 ;  /* 0x002e600801007387 */ /* 0x0081e60000100a00 */
        /* <DEDUP_REMOVED lines=10> */
[----:B------:R-:W-:Y:S01]  /*58dc0*/  STL [R1+0x2ad8], R29 ;  /* 0x002ad81d01007387 */ /* 0x000fe20000100800 */
[----:B------:R0:W-:Y:S02]  /*58dd0*/  STL.64 [R1+0x660], R20 ;  /* 0x0006601401007387 */ /* 0x0001e40000100a00 */
[----:B------:R-:W-:Y:S01]  /*58de0*/  STL.64 [R1+0x668], R22 ;  /* 0x0006681601007387 */ /* 0x000fe20000100a00 */
[----:B0-----:R-:W4:Y:S01]  /*58df0*/  LDL.LU.64 R20, [R1+0x2ec0] ;  /* 0x002ec00001147983 */ /* 0x001f220000300a00 */
[----:B------:R0:W-:Y:S02]  /*58e00*/  STL.64 [R1+0x2e20], R4 ;  /* 0x002e200401007387 */ /* 0x0001e40000100a00 */
[----:B0-----:R-:W-:-:S02]  /*58e10*/  IMAD.MOV.U32 R4, RZ, RZ, R3 ;  /* 0x000000ffff047224 */ /* 0x001fc400078e0003 */
        /* <DEDUP_REMOVED lines=9> */
[----:B------:R-:W2:Y:S02]  /*58eb0*/  LDL.LU.64 R22, [R1+0x2ea8] ;  /* 0x002ea80001167983 */ /* 0x000ea40000300a00 */
[----:B------:R-:W4:Y:S02]  /*58ec0*/  LDL.LU.64 R20, [R1+0x2ea0] ;  /* 0x002ea00001147983 */ /* 0x000f240000300a00 */
[C---:B----4-:R-:W-:Y:S11]  /*58ed0*/  HMMA.16816.F32.BF16 R16, R12.reuse, R20, R16 ;  /* 0x000000140c10723c */ /* 0x050ff60000041810 */
[----:B------:R-:W-:Y:S11]  /*58ee0*/  @!UPT UIADD3 URZ, URZ, URZ, URZ ;  /* 0x0000003f3f3ff290 */ /* 0x000ff6000fffe03f */
[----:B------:R-:W-:Y:S01]  /*58ef0*/  @!UPT UIADD3 URZ, URZ, URZ, URZ ;  /* 0x0000003f3f3ff290 */ /* 0x000fe2000fffe03f */
[----:B------:R-:W-:Y:S01]  /*58f00*/  STL.64 [R1+0x640], R16 ;  /* 0x0006401001007387 */ /* 0x000fe20000100a00 */
[----:B------:R0:W-:Y:S02]  /*58f10*/  STL [R1+0x648], R18 ;  /* 0x0006481201007387 */ /* 0x0001e40000100800 */
[----:B------:R-:W-:Y:S02]  /*58f20*/  IMAD.MOV.U32 R29, RZ, RZ, R19 ;  /* 0x000000ffff1d7224 */ /* 0x000fe400078e0013 */
[----:B0-----:R-:W4:Y:S01]  /*58f30*/  LDL.LU.64 R18, [R1+0x2e98] ;  /* 0x002e980001127983 */ /* 0x001f220000300a00 */
[----:B------:R-:W3:Y:S02]  /*58f40*/  LDL.LU.64 R16, [R1+0x2e90] ;  /* 0x002e900001107983 */ /* 0x000ee40000300a00 */
[----:B--2---:R-:W-:Y:S02]  /*58f50*/  STL.64 [R1+0x2e18], R22 ;  /* 0x002e181601007387 */ /* 0x004fe40000100a00 */
[----:B------:R0:W-:Y:S02]  /*58f60*/  STL.64 [R1+0x2e10], R20 ;  /* 0x002e101401007387 */ /* 0x0001e40000100a00 */
        /* <DEDUP_REMOVED lines=9> */
[----:B------:R-:W2:Y:S11]  /*59000*/  LDL.LU R22, [R1+0x2c8] ;  /* 0x0002c80001167983 */ /* 0x000eb60000300800 */
[----:B------:R-:W-:Y:S04]  /*59010*/  @!UPT UIADD3 URZ, URZ, URZ, URZ ;  /* 0x0000003f3f3ff290 */ /* 0x000fe8000fffe03f */
[----:B------:R0:W-:Y:S01]  /*59020*/  STL.64 [R1+0x630], R24 ;  /* 0x0006301801007387 */ /* 0x0001e20000100a00 */
[----:B------:R-:W-:Y:S04]  /*59030*/  STL [R1+0x638], R26 ;  /* 0x0006381a01007387 */ /* 0x000fe80000100800 */
[----:B0-----:R-:W3:Y:S01]  /*59040*/  LDL.LU.64 R24, [R1+0x2e88] ;  /* 0x002e880001187983 */ /* 0x001ee20000300a00 */
[----:B------:R-:W-:Y:S02]  /*59050*/  IMAD.MOV.U32 R23, RZ, RZ, R2 ;  /* 0x000000ffff177224 */ /* 0x000fe400078e0002 */
[----:B------:R-:W-:-:S05]  /*59060*/  IMAD.MOV.U32 R2, RZ, RZ, R27 ;  /* 0x000000ffff027224 */ /* 0x000fca00078e001b */
[----:B------:R-:W-:Y:S01]  /*59070*/  STL [R1+0x2ac0], R2 ;  /* 0x002ac00201007387 */ /* 0x000fe20000100800 */
        /* <DEDUP_REMOVED lines=17> */
[----:B------:R-:W2:Y:S02]  /*59190*/  LDL.LU.64 R26, [R1+0x2e58] ;  /* 0x002e5800011a7983 */ /* 0x000ea40000300a00 */
[----:B------:R-:W3:Y:S02]  /*591a0*/  LDL.LU.64 R24, [R1+0x2e50] ;  /* 0x002e500001187983 */ /* 0x000ee40000300a00 */
[----:B---3--:R-:W-:Y:S01]  /*591b0*/  HMMA.16816.F32.BF16 R12, R12, R24, R8 ;  /* 0x000000180c0c723c */ /* 0x008fe20000041808 */
[----:B------:R-:W3:Y:S01]  /*591c0*/  LDL.LU.64 R10, [R1+0x2e48] ;  /* 0x002e4800010a7983 */ /* 0x000ee20000300a00 */
[----:B------:R-:W3:Y:S02]  /*591d0*/  LDL.LU.64 R8, [R1+0x2e40] ;  /* 0x002e400001087983 */ /* 0x000ee40000300a00 */
[----:B--2---:R-:W-:Y:S02]  /*591e0*/  STL.64 [R1+0x2dd0], R26 ;  /* 0x002dd01a01007387 */ /* 0x004fe40000100a00 */
[----:B------:R-:W-:Y:S11]  /*591f0*/  STL.64 [R1+0x2dc8], R24 ;  /* 0x002dc81801007387 */ /* 0x000ff60000100a00 */
[----:B------:R-:W-:Y:S06]  /*59200*/  @!UPT UIADD3 URZ, URZ, URZ, URZ ;  /* 0x0000003f3f3ff290 */ /* 0x000fec000fffe03f */
[----:B------:R0:W-:Y:S02]  /*59210*/  STL.64 [R1+0x5e0], R12 ;  /* 0x0005e00c01007387 */ /* 0x0001e40000100a00 */
[----:B0-----:R-:W-:Y:S02]  /*59220*/  IMAD.MOV.U32 R12, RZ, RZ, R7 ;  /* 0x000000ffff0c7224 */ /* 0x001fe400078e0007 */
[----:B------:R-:W-:Y:S01]  /*59230*/  IMAD.MOV.U32 R13, RZ, RZ, R6 ;  /* 0x000000ffff0d7224 */ /* 0x000fe200078e0006 */
[----:B------:R0:W-:Y:S01]  /*59240*/  STL.64 [R1+0x5e8], R14 ;  /* 0x0005e80e01007387 */ /* 0x0001e20000100a00 */
[----:B------:R-:W-:Y:S02]  /*59250*/  IMAD.MOV.U32 R24, RZ, RZ, R3 ;  /* 0x000000ffff187224 */ /* 0x000fe400078e0003 */
[----:B------:R-:W2:Y:S02]  /*59260*/  LDL.LU R3, [R1+0x2e3c] ;  /* 0x002e3c0001037983 */ /* 0x000ea40000300800 */
[----:B------:R-:W-:-:S02]  /*59270*/  IMAD.MOV.U32 R25, RZ, RZ, R0 ;  /* 0x000000ffff197224 */ /* 0x000fc400078e0000 */
[----:B------:R-:W2:Y:S04]  /*59280*/  LDL.LU R0, [R1+0x2e38] ;  /* 0x002e380001007983 */ /* 0x000ea80000300800 */
[----:B0-----:R-:W2:Y:S04]  /*59290*/  LDL R14, [R1+0x18] ;  /* 0x00001800010e7983 */ /* 0x001ea80000100800 */
[----:B------:R-:W2:Y:S01]  /*592a0*/  LDL R15, [R1+0x1c] ;  /* 0x00001c00010f7983 */ /* 0x000ea20000100800 */
[C---:B---3--:R-:W-:Y:S03]  /*592b0*/  HMMA.16816.F32.BF16 R4, R8.reuse, R4, R20 ;  /* 0x000000040804723c */ /* 0x048fe60000041814 */
[----:B------:R-:W3:Y:S01]  /*592c0*/  LDL.LU.64 R22, [R1+0x2e30] ;  /* 0x002e300001167983 */ /* 0x000ee20000300a00 */
[----:B------:R-:W3:Y:S11]  /*592d0*/  LDL.LU.64 R20, [R1+0x2e28] ;  /* 0x002e280001147983 */ /* 0x000ef60000300a00 */
[----:B------:R-:W-:Y:S08]  /*592e0*/  @!UPT UIADD3 URZ, URZ, URZ, URZ ;  /* 0x0000003f3f3ff290 */ /* 0x000ff0000fffe03f */
        /* <DEDUP_REMOVED lines=38> */
[----:B---3--:R0:W-:Y:S04]  /*59550*/  STL.64 [R1+0x2d80], R22 ;  /* 0x002d801601007387 */ /* 0x0081e80000100a00 */
[----:B0-----:R-:W3:Y:S04]  /*59560*/  LDL R22, [R1+0x48] ;  /* 0x0000480001167983 */ /* 0x001ee80000100800 */
[----:B------:R-:W3:Y:S04]  /*59570*/  LDL R23, [R1+0x4c] ;  /* 0x00004c0001177983 */ /* 0x000ee80000100800 */
[----:B---3--:R0:W-:Y:S04]  /*59580*/  STL.64 [R1+0x2d98], R22 ;  /* 0x002d981601007387 */ /* 0x0081e80000100a00 */
[----:B0-----:R-:W3:Y:S04]  /*59590*/  LDL.64 R22, [R1+0x58] ;  /* 0x0000580001167983 */ /* 0x001ee80000100a00 */
[----:B---3--:R0:W-:Y:S01]  /*595a0*/  STL.64 [R1+0x2db0], R22 ;  /* 0x002db01601007387 */ /* 0x0081e20000100a00 */
[----:B------:R-:W3:Y:S02]  /*595b0*/  LDL.LU R20, [R1+0x280] ;  /* 0x0002800001147983 */ /* 0x000ee40000300800 */
[----:B------:R-:W3:Y:S01]  /*595c0*/  LDL.LU R21, [R1+0x284] ;  /* 0x0002840001157983 */ /* 0x000ee20000300800 */
[----:B0-----:R-:W3:Y:S01]  /*595d0*/  LDL.LU R22, [R1+0x288] ;  /* 0x0002880001167983 */ /* 0x001ee20000300800 */
[----:B------:R-:W3:Y:S02]  /*595e0*/  LDL.LU R23, [R1+0x28c] ;  /* 0x00028c0001177983 */ /* 0x000ee40000300800 */
[C---:B---3--:R-:W-:Y:S11]  /*595f0*/  HMMA.16816.F32.BF16 R20, R8.reuse, R16, R20 ;  /* 0x000000100814723c */ /* 0x048ff60000041814 */
[----:B------:R-:W-:Y:S11]  /*59600*/  @!UPT UIADD3 URZ, URZ, URZ, URZ ;  /* 0x0000003f3f3ff290 */ /* 0x000ff6000fffe03f */
[----:B------:R-:W-:Y:S01]  /*59610*/  @!UPT UIADD3 URZ, URZ, URZ, URZ ;  /* 0x0000003f3f3ff290 */ /* 0x000fe2000fffe03f */
[----:B------:R-:W-:Y:S01]  /*59620*/  STL.64 [R1+0x590], R20 ;  /* 0x0005901401007387 */ /* 0x000fe20000100a00 */
[----:B------:R0:W-:Y:S03]  /*59630*/  STL.64 [R1+0x598], R22 ;  /* 0x0005981601007387 */ /* 0x0001e60000100a00 */
[----:B0-----:R-:W3:Y:S01]  /*59640*/  LDL.64 R22, [R1+0x68] ;  /* 0x0000680001167983 */ /* 0x001ee20000100a00 */
[----:B----4-:R0:W-:Y:S02]  /*59650*/  STL.64 [R1+0x2d78], R18 ;  /* 0x002d781201007387 */ /* 0x0101e40000100a00 */
[----:B------:R-:W4:Y:S02]  /*59660*/  LDL.LU R16, [R1+0x70] ;  /* 0x0000700001107983 */ /* 0x000f240000300800 */
[----:B------:R-:W4:Y:S01]  /*59670*/  LDL.LU R17, [R1+0x74] ;  /* 0x0000740001117983 */ /* 0x000f220000300800 */
[----:B0-----:R-:W3:Y:S01]  /*59680*/  LDL.LU R18, [R1+0x78] ;  /* 0x0000780001127983 */ /* 0x001ee20000300800 */
[----:B------:R-:W3:Y:S01]  /*59690*/  LDL.LU R19, [R1+0x7c] ;  /* 0x00007c0001137983 */ /* 0x000ee20000300800 */
[C---:B--2---:R-:W-:Y:S02]  /*596a0*/  HMMA.16816.F32.BF16 R24, R8.reuse, R12, R24 ;  /* 0x0000000c0818723c */ /* 0x044fe40000041818 */
[----:B---3--:R-:W-:Y:S01]  /*596b0*/  STL.64 [R1+0x2d90], R18 ;  /* 0x002d901201007387 */ /* 0x008fe20000100a00 */
[----:B----4-:R0:W-:Y:S03]  /*596c0*/  STL.64 [R1+0x2d88], R16 ;  /* 0x002d881001007387 */ /* 0x0101e60000100a00 */
        /* <DEDUP_REMOVED lines=10> */
[----:B------:R0:W-:Y:S01]  /*59770*/  STL.64 [R1+0x580], R24 ;  /* 0x0005801801007387 */ /* 0x0001e20000100a00 */
[----:B------:R-:W-:Y:S03]  /*59780*/  STL.64 [R1+0x588], R26 ;  /* 0x0005881a01007387 */ /* 0x000fe60000100a00 */
[----:B0-----:R-:W3:Y:S01]  /*59790*/  LDL.LU.64 R24, [R1+0x2de8] ;  /* 0x002de80001187983 */ /* 0x001ee20000300a00 */
[----:B------:R0:W-:Y:S02]  /*597a0*/  STL.64 [R1+0x2d70], R14 ;  /* 0x002d700e01007387 */ /* 0x0001e40000100a00 */
[----:B------:R-:W4:Y:S02]  /*597b0*/  LDL.LU R12, [R1+0xc0] ;  /* 0x0000c000010c7983 */ /* 0x000f240000300800 */
[----:B------:R-:W4:Y:S01]  /*597c0*/  LDL.LU R13, [R1+0xc4] ;  /* 0x0000c400010d7983 */ /* 0x000f220000300800 */
[----:B0-----:R-:W4:Y:S01]  /*597d0*/  LDL.LU R14, [R1+0xc8] ;  /* 0x0000c800010e7983 */ /* 0x001f220000300800 */
[----:B------:R-:W4:Y:S01]  /*597e0*/  LDL.LU R15, [R1+0xcc] ;  /* 0x0000cc00010f7983 */ /* 0x000f220000300800 */
[C---:B---3--:R-:W-:Y:S02]  /*597f0*/  HMMA.16816.F32.BF16 R24, R8.reuse, R24, R4 ;  /* 0x000000180818723c */ /* 0x048fe40000041804 */
[----:B------:R-:W3:Y:S01]  /*59800*/  LDL.LU.64 R6, [R1+0x2de0] ;  /* 0x002de00001067983 */ /* 0x000ee20000300a00 */
[----:B------:R-:W3:Y:S11]  /*59810*/  LDL.LU.64 R4, [R1+0x2dd8] ;  /* 0x002dd80001047983 */ /* 0x000ef60000300a00 */
[----:B------:R-:W-:Y:S09]  /*59820*/  @!UPT UIADD3 URZ, URZ, URZ, URZ ;  /* 0x0000003f3f3ff290 */ /* 0x000ff2000fffe03f */
[----:B------:R-:W-:Y:S01]  /*59830*/  STL.64 [R1+0x570], R24 ;  /* 0x0005701801007387 */ /* 0x000fe20000100a00 */
[----:B------:R0:W-:Y:S03]  /*59840*/  STL.64 [R1+0x578], R26 ;  /* 0x0005781a01007387 */ /* 0x0001e60000100a00 */
[----:B0-----:R-:W2:Y:S01]  /*59850*/  LDL.LU.64 R26, [R1+0x2dd0] ;  /* 0x002dd000011a7983 */ /* 0x001ea20000300a00 */
[----:B------:R-:W3:Y:S02]  /*59860*/  LDL.LU.64 R24, [R1+0x2dc8] ;  /* 0x002dc80001187983 */ /* 0x000ee40000300a00 */
[----:B---3--:R-:W-:Y:S01]  /*59870*/  HMMA.16816.F32.BF16 R8, R8, R24, R4 ;  /* 0x000000180808723c */ /* 0x008fe20000041804 */
[----:B------:R-:W3:Y:S01]  /*59880*/  LDL.LU.64 R6, [R1+0x2dc0] ;  /* 0x002dc00001067983 */ /* 0x000ee20000300a00 */
[----:B------:R-:W3:Y:S11]  /*59890*/  LDL.LU.64 R4, [R1+0x2db8] ;  /* 0x002db80001047983 */ /* 0x000ef60000300a00 */
[----:B------:R-:W-:Y:S10]  /*598a0*/  @!UPT UIADD3 URZ, URZ, URZ, URZ ;  /* 0x0000003f3f3ff290 */ /* 0x000ff4000fffe03f */
[----:B------:R0:W-:Y:S01]  /*598b0*/  STL.64 [R1+0x560], R8 ;  /* 0x0005600801007387 */ /* 0x0001e20000100a00 */
[----:B------:R1:W-:Y:S03]  /*598c0*/  STL.64 [R1+0x568], R10 ;  /* 0x0005680a01007387 */ /* 0x0003e60000100a00 */
[----:B0-----:R-:W3:Y:S01]  /*598d0*/  LDL.LU R8, [R1+0xa0] ;  /* 0x0000a00001087983 */ /* 0x001ee20000300800 */
[----:B------:R-:W3:Y:S02]  /*598e0*/  LDL.LU R9, [R1+0xa4] ;  /* 0x0000a40001097983 */ /* 0x000ee40000300800 */
[----:B-1----:R-:W3:Y:S02]  /*598f0*/  LDL.LU R10, [R1+0xa8] ;  /* 0x0000a800010a7983 */ /* 0x002ee40000300800 */
[----:B------:R-:W3:Y:S01]  /*59900*/  LDL.LU R11, [R1+0xac] ;  /* 0x0000ac00010b7983 */ /* 0x000ee20000300800 */
[----:B--2---:R0:W-:Y:S01]  /*59910*/  STL.64 [R1+0x2d68], R26 ;  /* 0x002d681a01007387 */ /* 0x0041e20000100a00 */
[----:B------:R-:W2:Y:S02]  /*59920*/  LDL.LU R24, [R1+0x140] ;  /* 0x0001400001187983 */ /* 0x000ea40000300800 */
[----:B------:R-:W2:Y:S01]  /*59930*/  LDL.LU R25, [R1+0x144] ;  /* 0x0001440001197983 */ /* 0x000ea20000300800 */
[----:B0-----:R-:W2:Y:S01]  /*59940*/  LDL.LU R26, [R1+0x148] ;  /* 0x00014800011a7983 */ /* 0x001ea20000300800 */
[----:B------:R-:W2:Y:S01]  /*59950*/  LDL.LU R27, [R1+0x14c] ;  /* 0x00014c00011b7983 */ /* 0x000ea20000300800 */
[C---:B---3--:R-:W-:Y:S11]  /*59960*/  HMMA.16816.F32.BF16 R8, R4.reuse, R22, R8 ;  /* 0x000000160408723c */ /* 0x048ff60000041808 */
        /* <DEDUP_REMOVED lines=20> */
[----:B------:R-:W-:Y:S01]  /*59ab0*/  STL.64 [R1+0x530], R20 ;  /* 0x0005301401007387 */ /* 0x000fe20000100a00 */
[----:B------:R0:W-:Y:S03]  /*59ac0*/  STL.64 [R1+0x538], R22 ;  /* 0x0005381601007387 */ /* 0x0001e60000100a00 */
[----:B0-----:R-:W3:Y:S02]  /*59ad0*/  LDL.LU.64 R22, [R1+0x2d80] ;  /* 0x002d800001167983 */ /* 0x001ee40000300a00 */
[C---:B---3--:R-:W-:Y:S02]  /*59ae0*/  HMMA.16816.F32.BF16 R20, R4.reuse, R22, R16 ;  /* 0x000000160414723c */ /* 0x048fe40000041810 */
[----:B------:R-:W4:Y:S11]  /*59af0*/  LDL.LU.64 R18, [R1+0x2d78] ;  /* 0x002d780001127983 */ /* 0x000f360000300a00 */
[----:B------:R-:W-:Y:S10]  /*59b00*/  @!UPT UIADD3 URZ, URZ, URZ, URZ ;  /* 0x0000003f3f3ff290 */ /* 0x000ff4000fffe03f */
[----:B------:R-:W-:Y:S01]  /*59b10*/  STL.64 [R1+0x490], R20 ;  /* 0x0004901401007387 */ /* 0x000fe20000100a00 */
[----:B------:R-:W-:Y:S02]  /*59b20*/  STL.64 [R1+0x498], R22 ;  /* 0x0004981601007387 */ /* 0x000fe40000100a00 */
[----:B------:R-:W0:Y:S02]  /*59b30*/  LDSM.16.MT88.4 R20, [R3+0xe080] ;  /* 0x00e080000314783b */ /* 0x000e240000004200 */
[----:B0-----:R0:W-:Y:S02]  /*59b40*/  STL.64 [R1+0x2d58], R22 ;  /* 0x002d581601007387 */ /* 0x0011e40000100a00 */
[----:B------:R-:W-:Y:S02]  /*59b50*/  STL.64 [R1+0x2d50], R20 ;  /* 0x002d501401007387 */ /* 0x000fe40000100a00 */
[----:B0-----:R-:W3:Y:S01]  /*59b60*/  LDL.64 R22, [R1+0x8] ;  /* 0x0000080001167983 */ /* 0x001ee20000100a00 */
[C---:B----4-:R-:W-:Y:S11]  /*59b70*/  HMMA.16816.F32.BF16 R12, R4.reuse, R18, R12 ;  /* 0x00000012040c723c */ /* 0x050ff6000004180c */
[----:B------:R-:W-:Y:S11]  /*59b80*/  @!UPT UIADD3 URZ, URZ, URZ, URZ ;  /* 0x0000003f3f3ff290 */ /* 0x000ff6000fffe03f */
[----:B------:R-:W-:Y:S01]  /*59b90*/  @!UPT UIADD3 URZ, URZ, URZ, URZ ;  /* 0x0000003f3f3ff290 */ /* 0x000fe2000fffe03f */
[----:B------:R-:W-:Y:S01]  /*59ba0*/  STL.64 [R1+0x480], R12 ;  /* 0x0004800c01007387 */ /* 0x000fe20000100a00 */
[----:B------:R0:W-:Y:S03]  /*59bb0*/  STL.64 [R1+0x488], R14 ;  /* 0x0004880e01007387 */ /* 0x0001e60000100a00 */
[----:B0-----:R-:W2:Y:S01]  /*59bc0*/  LDL.LU.64 R14, [R1+0x2d70] ;  /* 0x002d7000010e7983 */ /* 0x001ea20000300a00 */
[----:B------:R-:W-:Y:S02]  /*59bd0*/  IMAD.MOV.U32 R28, RZ, RZ, R18 ;  /* 0x000000ffff1c7224 */ /* 0x000fe400078e0012 */
[----:B------:R-:W-:Y:S02]  /*59be0*/  IMAD.MOV.U32 R2, RZ, RZ, R19 ;  /* 0x000000ffff027224 */ /* 0x000fe400078e0013 */
[----:B------:R-:W0:Y:S04]  /*59bf0*/  LDSM.16.MT88.4 R16, [R3+0xe100] ;  /* 0x00e100000310783b */ /* 0x000e280000004200 */
[----:B0-----:R-:W-:Y:S01]  /*59c00*/  STL.64 [R1+0x2cf0], R18 ;  /* 0x002cf01201007387 */ /* 0x001fe20000100a00 */
[----:B------:R0:W-:Y:S03]  /*59c10*/  STL.64 [R1+0x2ce8], R16 ;  /* 0x002ce81001007387 */ /* 0x0001e60000100a00 */
[----:B0-----:R-:W4:Y:S01]  /*59c20*/  LDL.LU R16, [R1+0x1f0] ;  /* 0x0001f00001107983 */ /* 0x001f220000300800 */
[----:B------:R-:W4:Y:S02]  /*59c30*/  LDL.LU R17, [R1+0x1f4] ;  /* 0x0001f40001117983 */ /* 0x000f240000300800 */
[----:B------:R-:W4:Y:S02]  /*59c40*/  LDL.LU R18, [R1+0x1f8] ;  /* 0x0001f80001127983 */ /* 0x000f240000300800 */
[----:B------:R-:W4:Y:S01]  /*59c50*/  LDL.LU R19, [R1+0x1fc] ;  /* 0x0001fc0001137983 */ /* 0x000f220000300800 */
[----:B--2---:R-:W-:Y:S01]  /*59c60*/  HMMA.16816.F32.BF16 R12, R4, R14, R24 ;  /* 0x0000000e040c723c */ /* 0x004fe20000041818 */
[----:B------:R-:W2:Y:S11]  /*59c70*/  LDL.LU.64 R26, [R1+0x2d68] ;  /* 0x002d6800011a7983 */ /* 0x000eb60000300a00 */
[----:B------:R-:W-:Y:S11]  /*59c80*/  @!UPT UIADD3 URZ, URZ, URZ, URZ ;  /* 0x0000003f3f3ff290 */ /* 0x000ff6000fffe03f */
[----:B------:R-:W-:Y:S01]  /*59c90*/  STL.64 [R1+0x460], R12 ;  /* 0x0004600c01007387 */ /* 0x000fe20000100a00 */
[----:B------:R-:W-:Y:S02]  /*59ca0*/  STL.64 [R1+0x468], R14 ;  /* 0x0004680e01007387 */ /* 0x000fe40000100a00 */
[----:B------:R-:W0:Y:S04]  /*59cb0*/  LDSM.16.MT88.4 R12, [R3+0xe180] ;  /* 0x00e18000030c783b */ /* 0x000e280000004200 */
[----:B---3--:R-:W-:Y:S02]  /*59cc0*/  IMAD.MOV.U32 R25, RZ, RZ, R22 ;  /* 0x000000ffff197224 */ /* 0x008fe400078e0016 */
[----:B------:R-:W-:Y:S01]  /*59cd0*/  IMAD.MOV.U32 R24, RZ, RZ, R23 ;  /* 0x000000ffff187224 */ /* 0x000fe200078e0017 */
[----:B0-----:R0:W-:Y:S01]  /*59ce0*/  STL.64 [R1+0x2c58], R14 ;  /* 0x002c580e01007387 */ /* 0x0011e20000100a00 */
[----:B------:R-:W-:Y:S02]  /*59cf0*/  STL.64 [R1+0x2c50], R12 ;  /* 0x002c500c01007387 */ /* 0x000fe40000100a00 */
[----:B0-----:R-:W-:-:S02]  /*59d00*/  IMAD.MOV.U32 R14, RZ, RZ, R11 ;  /* 0x000000ffff0e7224 */ /* 0x001fc400078e000b */
[----:B------:R-:W-:-:S05]  /*59d10*/  IMAD.MOV.U32 R15, RZ, RZ, R10 ;  /* 0x000000ffff0f7224 */ /* 0x000fca00078e000a */
[----:B------:R4:W-:Y:S02]  /*59d20*/  STL.64 [R1+0x2d38], R14 ;  /* 0x002d380e01007387 */ /* 0x0009e40000100a00 */
[----:B----4-:R-:W-:Y:S11]  /*59d30*/  HMMA.16816.F32.BF16 R12, R4, R22, R16 ;  /* 0x00000016040c723c */ /* 0x010ff60000041810 */
[----:B------:R-:W-:Y:S11]  /*59d40*/  @!UPT UIADD3 URZ, URZ, URZ, URZ ;  /* 0x0000003f3f3ff290 */ /* 0x000ff6000fffe03f */
[----:B------:R-:W-:Y:S01]  /*59d50*/  @!UPT UIADD3 URZ, URZ, URZ, URZ ;  /* 0x0000003f3f3ff290 */ /* 0x000fe2000fffe03f */
[----:B------:R-:W-:Y:S01]  /*59d60*/  STL.64 [R1+0x440], R12 ;  /* 0x0004400c01007387 */ /* 0x000fe20000100a00 */
[----:B------:R-:W-:Y:S02]  /*59d70*/  STL.64 [R1+0x448], R14 ;  /* 0x0004480e01007387 */ /* 0x000fe40000100a00 */
[----:B------:R-:W3:Y:S02]  /*59d80*/  LDL.LU R20, [R1+0x1e0] ;  /* 0x0001e00001147983 */ /* 0x000ee40000300800 */
[----:B------:R-:W3:Y:S01]  /*59d90*/  LDL.LU R21, [R1+0x1e4] ;  /* 0x0001e40001157983 */ /* 0x000ee20000300800 */
[----:B------:R-:W3:Y:S01]  /*59da0*/  LDL.LU R22, [R1+0x1e8] ;  /* 0x0001e80001167983 */ /* 0x000ee20000300800 */
[----:B------:R-:W3:Y:S02]  /*59db0*/  LDL.LU R23, [R1+0x1ec] ;  /* 0x0001ec0001177983 */ /* 0x000ee40000300800 */
[----:B------:R-:W4:Y:S02]  /*59dc0*/  LDL.LU R16, [R1+0x230] ;  /* 0x0002300001107983 */ /* 0x000f240000300800 */
[----:B------:R-:W4:Y:S01]  /*59dd0*/  LDL.LU R17, [R1+0x234] ;  /* 0x0002340001117983 */ /* 0x000f220000300800 */
[----:B------:R-:W2:Y:S01]  /*59de0*/  LDL.LU R18, [R1+0x238] ;  /* 0x0002380001127983 */ /* 0x000ea20000300800 */
[----:B------:R-:W2:Y:S03]  /*59df0*/  LDL.LU R19, [R1+0x23c] ;  /* 0x00023c0001137983 */ /* 0x000ea60000300800 */
[----:B--2---:R0:W-:Y:S01]  /*59e00*/  STL.64 [R1+0x2d10], R18 ;  /* 0x002d101201007387 */ /* 0x0041e20000100a00 */
[----:B----4-:R-:W-:Y:S03]  /*59e10*/  STL.64 [R1+0x2d08], R16 ;  /* 0x002d081001007387 */ /* 0x010fe60000100a00 */
[----:B0-----:R-:W2:Y:S04]  /*59e20*/  LDL.64 R18, [R1+0x38] ;  /* 0x0000380001127983 */ /* 0x001ea80000100a00 */
[----:B--2---:R0:W-:Y:S04]  /*59e30*/  STL.64 [R1+0x2d18], R18 ;  /* 0x002d181201007387 */ /* 0x0041e80000100a00 */
[----:B0-----:R-:W2:Y:S01]  /*59e40*/  LDL.64 R18, [R1+0x48] ;  /* 0x0000480001127983 */ /* 0x001ea20000100a00 */
[----:B------:R-:W-:-:S02]  /*59e50*/  IMAD.MOV.U32 R14, RZ, RZ, R9 ;  /* 0x000000ffff0e7224 */ /* 0x000fc400078e0009 */
[----:B------:R-:W-:Y:S02]  /*59e60*/  IMAD.MOV.U32 R15, RZ, RZ, R8 ;  /* 0x000000ffff0f7224 */ /* 0x000fe400078e0008 */
[----:B------:R-:W0:Y:S04]  /*59e70*/  LDSM.16.MT88.4 R8, [R0+0xe000] ;  /* 0x00e000000008783b */ /* 0x000e280000004200 */
[----:B--2---:R1:W-:Y:S01]  /*59e80*/  STL.64 [R1+0x2d30], R18 ;  /* 0x002d301201007387 */ /* 0x0043e20000100a00 */
[----:B------:R-:W2:Y:S02]  /*59e90*/  LDL.LU R16, [R1+0x260] ;  /* 0x0002600001107983 */ /* 0x000ea40000300800 */
[----:B------:R-:W2:Y:S01]  /*59ea0*/  LDL.LU R17, [R1+0x264] ;  /* 0x0002640001117983 */ /* 0x000ea20000300800 */
[----:B-1----:R-:W4:Y:S01]  /*59eb0*/  LDL.LU R18, [R1+0x268] ;  /* 0x0002680001127983 */ /* 0x002f220000300800 */
[----:B------:R-:W4:Y:S03]  /*59ec0*/  LDL.LU R19, [R1+0x26c] ;  /* 0x00026c0001137983 */ /* 0x000f260000300800 */
[----:B----4-:R-:W-:Y:S01]  /*59ed0*/  STL.64 [R1+0x2d48], R18 ;  /* 0x002d481201007387 */ /* 0x010fe20000100a00 */
[----:B--2---:R1:W-:Y:S03]  /*59ee0*/  STL.64 [R1+0x2d40], R16 ;  /* 0x002d401001007387 */ /* 0x0043e60000100a00 */
[----:B-1----:R-:W2:Y:S01]  /*59ef0*/  LDL.LU R16, [R1+0x270] ;  /* 0x0002700001107983 */ /* 0x002ea20000300800 */
[----:B------:R-:W2:Y:S02]  /*59f00*/  LDL.LU R17, [R1+0x274] ;  /* 0x0002740001117983 */ /* 0x000ea40000300800 */
[----:B------:R-:W2:Y:S02]  /*59f10*/  LDL.LU R18, [R1+0x278] ;  /* 0x0002780001127983 */ /* 0x000ea40000300800 */
[----:B------:R-:W2:Y:S01]  /*59f20*/  LDL.LU R19, [R1+0x27c] ;  /* 0x00027c0001137983 */ /* 0x000ea20000300800 */
[----:B0-----:R-:W-:Y:S01]  /*59f30*/  STL.64 [R1+0x2bc0], R10 ;  /* 0x002bc00a01007387 */ /* 0x001fe20000100a00 */
[----:B------:R0:W-:Y:S03]  /*59f40*/  STL.64 [R1+0x2bb8], R8 ;  /* 0x002bb80801007387 */ /* 0x0001e60000100a00 */
[----:B0-----:R-:W4:Y:S01]  /*59f50*/  LDL.LU R8, [R1+0x240] ;  /* 0x0002400001087983 */ /* 0x001f220000300800 */
[----:B------:R-:W4:Y:S02]  /*59f60*/  LDL.LU R9, [R1+0x244] ;  /* 0x0002440001097983 */ /* 0x000f240000300800 */
[----:B------:R-:W-:-:S02]  /*59f70*/  IMAD.MOV.U32 R10, RZ, RZ, R26 ;  /* 0x000000ffff0a7224 */ /* 0x000fc400078e001a */
[----:B------:R-:W-:Y:S01]  /*59f80*/  IMAD.MOV.U32 R11, RZ, RZ, R27 ;  /* 0x000000ffff0b7224 */ /* 0x000fe200078e001b */
[----:B------:R-:W3:Y:S01]  /*59f90*/  LDL.LU R26, [R1+0x2d64] ;  /* 0x002d6400011a7983 */ /* 0x000ee20000300800 */
[----:B------:R-:W3:Y:S03]  /*59fa0*/  LDL.LU R27, [R1+0x2d60] ;  /* 0x002d6000011b7983 */ /* 0x000ee60000300800 */
[----:B------:R-:W-:Y:S04]  /*59fb0*/  STL.64 [R1+0x2d28], R10 ;  /* 0x002d280a01007387 */ /* 0x000fe80000100a00 */
[----:B----4-:R0:W-:Y:S01]  /*59fc0*/  STL.64 [R1+0x2d20], R8 ;  /* 0x002d200801007387 */ /* 0x0101e20000100a00 */
[----:B---3--:R-:W-:Y:S03]  /*59fd0*/  HMMA.16816.F32.BF16 R4, R4, R26, R20 ;  /* 0x0000001a0404723c */ /* 0x008fe60000041814 */
[----:B0-----:R-:W3:Y:S01]  /*59fe0*/  LDL.LU R8, [R1+0x250] ;  /* 0x0002500001087983 */ /* 0x001ee20000300800 */
[----:B------:R-:W3:Y:S02]  /*59ff0*/  LDL.LU R9, [R1+0x254] ;  /* 0x0002540001097983 */ /* 0x000ee40000300800 */
[----:B------:R-:W3:Y:S02]  /*5a000*/  LDL.LU R10, [R1+0x258] ;  /* 0x00025800010a7983 */ /* 0x000ee40000300800 */
[----:B------:R-:W3:Y:S01]  /*5a010*/  LDL.LU R11, [R1+0x25c] ;  /* 0x00025c00010b7983 */ /* 0x000ee20000300800 */
[----:B------:R-:W2:Y:S01]  /*5a020*/  LDL.LU.64 R22, [R1+0x2d58] ;  /* 0x002d580001167983 */ /* 0x000ea20000300a00 */
[----:B------:R-:W2:Y:S02]  /*5a030*/  LDL.LU.64 R20, [R1+0x2d50] ;  /* 0x002d500001147983 */ /* 0x000ea40000300a00 */
[----:B------:R-:W-:Y:S11]  /*5a040*/  STL.64 [R1+0x2cf8], R26 ;  /* 0x002cf81a01007387 */ /* 0x000ff60000100a00 */
[----:B------:R-:W-:Y:S01]  /*5a050*/  STL.64 [R1+0x410], R4 ;  /* 0x0004100401007387 */ /* 0x000fe20000100a00 */
[----:B------:R-:W-:Y:S02]  /*5a060*/  STL.64 [R1+0x418], R6 ;  /* 0x0004180601007387 */ /* 0x000fe40000100a00 */
[----:B------:R-:W0:Y:S02]  /*5a070*/  LDSM.16.MT88.4 R4, [R0+0xe080] ;  /* 0x00e080000004783b */ /* 0x000e240000004200 */
[----:B0-----:R0:W-:Y:S02]  /*5a080*/  STL.64 [R1+0x2b48], R6 ;  /* 0x002b480601007387 */ /* 0x0011e40000100a00 */
[----:B------:R-:W-:Y:S02]  /*5a090*/  STL.64 [R1+0x2b40], R4 ;  /* 0x002b400401007387 */ /* 0x000fe40000100a00 */
[----:B0-----:R-:W4:Y:S01]  /*5a0a0*/  LDL.64 R6, [R1+0x18] ;  /* 0x0000180001067983 */ /* 0x001f220000100a00 */
[C---:B--2---:R-:W-:Y:S03]  /*5a0b0*/  HMMA.16816.F32.BF16 R12, R20.reuse, R14, R16 ;  /* 0x0000000e140c723c */ /* 0x044fe60000041810 */
[----:B------:R-:W2:Y:S01]  /*5a0c0*/  LDL.LU.64 R18, [R1+0x2d48] ;  /* 0x002d480001127983 */ /* 0x000ea20000300a00 */
[----:B------:R-:W2:Y:S11]  /*5a0d0*/  LDL.LU.64 R16, [R1+0x2d40] ;  /* 0x002d400001107983 */ /* 0x000eb60000300a00 */
[----:B------:R-:W-:Y:S08]  /*5a0e0*/  @!UPT UIADD3 URZ, URZ, URZ, URZ ;  /* 0x0000003f3f3ff290 */ /* 0x000ff0000fffe03f */
[----:B------:R-:W-:Y:S01]  /*5a0f0*/  STL.64 [R1+0x380], R12 ;  /* 0x0003800c01007387 */ /* 0x000fe20000100a00 */
[----:B------:R0:W-:Y:S03]  /*5a100*/  STL.64 [R1+0x388], R14 ;  /* 0x0003880e01007387 */ /* 0x0001e60000100a00 */
[----:B0-----:R-:W2:Y:S02]  /*5a110*/  LDL.LU.64 R14, [R1+0x2d38] ;  /* 0x002d3800010e7983 */ /* 0x001ea40000300a00 */
[C---:B--2---:R-:W-:Y:S02]  /*5a120*/  HMMA.16816.F32.BF16 R12, R20.reuse, R14, R16 ;  /* 0x0000000e140c723c */ /* 0x044fe40000041810 */
[----:B------:R-:W3:Y:S11]  /*5a130*/  LDL.LU.64 R18, [R1+0x2d30] ;  /* 0x002d300001127983 */ /* 0x000ef60000300a00 */
[----:B------:R-:W-:Y:S10]  /*5a140*/  @!UPT UIADD3 URZ, URZ, URZ, URZ ;  /* 0x0000003f3f3ff290 */ /* 0x000ff4000fffe03f */
[----:B------:R0:W-:Y:S01]  /*5a150*/  STL.64 [R1+0x350], R12 ;  /* 0x0003500c01007387 */ /* 0x0001e20000100a00 */
[----:B------:R1:W-:Y:S03]  /*5a160*/  STL.64 [R1+0x358], R14 ;  /* 0x0003580e01007387 */ /* 0x0003e60000100a00 */
[----:B0-----:R-:W2:Y:S01]  /*5a170*/  LDL.LU R12, [R1+0x160] ;  /* 0x00016000010c7983 */ /* 0x001ea20000300800 */
[----:B------:R-:W2:Y:S02]  /*5a180*/  LDL.LU R13, [R1+0x164] ;  /* 0x00016400010d7983 */ /* 0x000ea40000300800 */
[----:B-1----:R-:W2:Y:S02]  /*5a190*/  LDL.LU R14, [R1+0x168] ;  /* 0x00016800010e7983 */ /* 0x002ea40000300800 */
[----:B------:R-:W2:Y:S02]  /*5a1a0*/  LDL.LU R15, [R1+0x16c] ;  /* 0x00016c00010f7983 */ /* 0x000ea40000300800 */
[----:B--2---:R-:W-:Y:S01]  /*5a1b0*/  STL.64 [R1+0x2c70], R14 ;  /* 0x002c700e01007387 */ /* 0x004fe20000100a00 */
[----:B------:R0:W-:Y:S03]  /*5a1c0*/  STL.64 [R1+0x2c68], R12 ;  /* 0x002c680c01007387 */ /* 0x0001e60000100a00 */
[----:B0-----:R-:W2:Y:S01]  /*5a1d0*/  LDL.LU R12, [R1+0x170] ;  /* 0x00017000010c7983 */ /* 0x001ea20000300800 */
[----:B------:R-:W2:Y:S02]  /*5a1e0*/  LDL.LU R13, [R1+0x174] ;  /* 0x00017400010d7983 */ /* 0x000ea40000300800 */
[----:B------:R-:W2:Y:S02]  /*5a1f0*/  LDL.LU R14, [R1+0x178] ;  /* 0x00017800010e7983 */ /* 0x000ea40000300800 */
[----:B------:R-:W2:Y:S01]  /*5a200*/  LDL.LU R15, [R1+0x17c] ;  /* 0x00017c00010f7983 */ /* 0x000ea20000300800 */
[----:B---3--:R-:W-:Y:S01]  /*5a210*/  HMMA.16816.F32.BF16 R8, R20, R18, R8 ;  /* 0x000000121408723c */ /* 0x008fe20000041808 */
[----:B------:R-:W-:-:S02]  /*5a220*/  IMAD.MOV.U32 R5, RZ, RZ, R18 ;  /* 0x000000ffff057224 */ /* 0x000fc400078e0012 */
[----:B------:R-:W-:Y:S01]  /*5a230*/  IMAD.MOV.U32 R4, RZ, RZ, R19 ;  /* 0x000000ffff047224 */ /* 0x000fe200078e0013 */
[----:B--2---:R-:W-:Y:S01]  /*5a240*/  STL.64 [R1+0x2c80], R14 ;  /* 0x002c800e01007387 */ /* 0x004fe20000100a00 */
[----:B------:R-:W-:Y:S11]  /*5a250*/  STL.64 [R1+0x2c78], R12 ;  /* 0x002c780c01007387 */ /* 0x000ff60000100a00 */
[----:B------:R-:W-:Y:S07]  /*5a260*/  @!UPT UIADD3 URZ, URZ, URZ, URZ ;  /* 0x0000003f3f3ff290 */ /* 0x000fee000fffe03f */
[----:B------:R-:W-:Y:S02]  /*5a270*/  STL.64 [R1+0x340], R8 ;  /* 0x0003400801007387 */ /* 0x000fe40000100a00 */
[----:B------:R0:W-:Y:S02]  /*5a280*/  STL.64 [R1+0x348], R10 ;  /* 0x0003480a01007387 */ /* 0x0001e40000100a00 */
[----:B0-----:R-:W2:Y:S01]  /*5a290*/  LDL.LU.64 R10, [R1+0x2d28] ;  /* 0x002d2800010a7983 */ /* 0x001ea20000300a00 */
[----:B------:R-:W2:Y:S02]  /*5a2a0*/  LDL.LU.64 R8, [R1+0x2d20] ;  /* 0x002d200001087983 */ /* 0x000ea40000300a00 */
[----:B------:R-:W2:Y:S02]  /*5a2b0*/  LDL.LU.64 R18, [R1+0x2d18] ;  /* 0x002d180001127983 */ /* 0x000ea40000300a00 */
[----:B------:R-:W-:Y:S01]  /*5a2c0*/  IMAD.MOV.U32 R15, RZ, RZ, R2 ;  /* 0x000000ffff0f7224 */ /* 0x000fe200078e0002 */
[C---:B--2---:R-:W-:Y:S01]  /*5a2d0*/  HMMA.16816.F32.BF16 R8, R20.reuse, R18, R8 ;  /* 0x000000121408723c */ /* 0x044fe20000041808 */
[----:B------:R-:W-:Y:S11]  /*5a2e0*/  IMAD.MOV.U32 R2, RZ, RZ, R19 ;  /* 0x000000ffff027224 */ /* 0x000ff600078e0013 */
[----:B------:R-:W-:Y:S11]  /*5a2f0*/  @!UPT UIADD3 URZ, URZ, URZ, URZ ;  /* 0x0000003f3f3ff290 */ /* 0x000ff6000fffe03f */
[----:B------:R0:W-:Y:S01]  /*5a300*/  STL.64 [R1+0x330], R8 ;  /* 0x0003300801007387 */ /* 0x0001e20000100a00 */
[----:B------:R-:W-:Y:S02]  /*5a310*/  STL.64 [R1+0x338], R10 ;  /* 0x0003380a01007387 */ /* 0x000fe40000100a00 */
[----:B0-----:R-:W-:Y:S02]  /*5a320*/  IMAD.MOV.U32 R8, RZ, RZ, R18 ;  /* 0x000000ffff087224 */ /* 0x001fe400078e0012 */
[----:B------:R-:W2:Y:S01]  /*5a330*/  LDL.LU.64 R18, [R1+0x2d10] ;  /* 0x002d100001127983 */ /* 0x000ea20000300a00 */
[----:B------:R-:W2:Y:S02]  /*5a340*/  LDL.LU.64 R16, [R1+0x2d08] ;  /* 0x002d080001107983 */ /* 0x000ea40000300a00 */
[----:B------:R-:W-:Y:S02]  /*5a350*/  IMAD.MOV.U32 R14, RZ, RZ, R28 ;  /* 0x000000ffff0e7224 */ /* 0x000fe400078e001c */
[----:B------:R2:W-:Y:S03]  /*5a360*/  STL [R1+0x2d00], R8 ;  /* 0x002d000801007387 */ /* 0x0005e60000100800 */
[----:B------:R0:W-:Y:S01]  /*5a370*/  STL.64 [R1+0x2c90], R14 ;  /* 0x002c900e01007387 */ /* 0x0001e20000100a00 */
[----:B------:R-:W3:Y:S01]  /*5a380*/  LDL.LU R12, [R1+0x190] ;  /* 0x00019000010c7983 */ /* 0x000ee20000300800 */
[----:B--2---:R-:W-:Y:S11]  /*5a390*/  HMMA.16816.F32.BF16 R8, R20, R14, R16 ;  /* 0x0000000e1408723c */ /* 0x004ff60000041810 */
[----:B------:R-:W-:Y:S11]  /*5a3a0*/  @!UPT UIADD3 URZ, URZ, URZ, URZ ;  /* 0x0000003f3f3ff290 */ /* 0x000ff6000fffe03f */
[----:B------:R-:W-:Y:S01]  /*5a3b0*/  @!UPT UIADD3 URZ, URZ, URZ, URZ ;  /* 0x0000003f3f3ff290 */ /* 0x000fe2000fffe03f */
[----:B------:R1:W-:Y:S01]  /*5a3c0*/  STL.64 [R1+0x320], R8 ;  /* 0x0003200801007387 */ /* 0x0003e20000100a00 */
[----:B------:R2:W-:Y:S02]  /*5a3d0*/  STL.64 [R1+0x328], R10 ;  /* 0x0003280a01007387 */ /* 0x0005e40000100a00 */
[----:B------:R-:W3:Y:S02]  /*5a3e0*/  LDL.LU R13, [R1+0x194] ;  /* 0x00019400010d7983 */ /* 0x000ee40000300800 */
[----:B0-----:R-:W3:Y:S01]  /*5a3f0*/  LDL.LU R14, [R1+0x198] ;  /* 0x00019800010e7983 */ /* 0x001ee20000300800 */
[----:B------:R-:W3:Y:S01]  /*5a400*/  LDL.LU R15, [R1+0x19c] ;  /* 0x00019c00010f7983 */ /* 0x000ee20000300800 */
[----:B------:R-:W4:Y:S02]  /*5a410*/  LDL.LU R16, [R1+0x1d0] ;  /* 0x0001d00001107983 */ /* 0x000f240000300800 */
[----:B------:R-:W4:Y:S02]  /*5a420*/  LDL.LU R17, [R1+0x1d4] ;  /* 0x0001d40001117983 */ /* 0x000f240000300800 */
[----:B------:R-:W4:Y:S01]  /*5a430*/  LDL.LU R18, [R1+0x1d8] ;  /* 0x0001d80001127983 */ /* 0x000f220000300800 */
[----:B------:R-:W4:Y:S04]  /*5a440*/  LDL.LU R19, [R1+0x1dc] ;  /* 0x0001dc0001137983 */ /* 0x000f280000300800 */
[----:B-1----:R-:W4:Y:S01]  /*5a450*/  LDL.LU R8, [R1+0x210] ;  /* 0x0002100001087983 */ /* 0x002f220000300800 */
[----:B------:R-:W4:Y:S02]  /*5a460*/  LDL.LU R9, [R1+0x214] ;  /* 0x0002140001097983 */ /* 0x000f240000300800 */
[----:B--2---:R-:W2:Y:S02]  /*5a470*/  LDL.LU R10, [R1+0x218] ;  /* 0x00021800010a7983 */ /* 0x004ea40000300800 */
[----:B------:R-:W2:Y:S01]  /*5a480*/  LDL.LU R11, [R1+0x21c] ;  /* 0x00021c00010b7983 */ /* 0x000ea20000300800 */
[----:B---3--:R0:W-:Y:S01]  /*5a490*/  STL.64 [R1+0x2ca0], R14 ;  /* 0x002ca00e01007387 */ /* 0x0081e20000100a00 */
[----:B------:R-:W-:Y:S02]  /*5a4a0*/  STL.64 [R1+0x2c98], R12 ;  /* 0x002c980c01007387 */ /* 0x000fe40000100a00 */
[----:B0-----:R-:W-:-:S02]  /*5a4b0*/  IMAD.MOV.U32 R14, RZ, RZ, R5 ;  /* 0x000000ffff0e7224 */ /* 0x001fc400078e0005 */
[----:B------:R-:W-:-:S05]  /*5a4c0*/  IMAD.MOV.U32 R15, RZ, RZ, R4 ;  /* 0x000000ffff0f7224 */ /* 0x000fca00078e0004 */
[----:B------:R0:W-:Y:S04]  /*5a4d0*/  STL.64 [R1+0x2cb8], R14 ;  /* 0x002cb80e01007387 */ /* 0x0001e80000100a00 */
[----:B0-----:R-:W3:Y:S04]  /*5a4e0*/  LDL.64 R14, [R1+0x58] ;  /* 0x00005800010e7983 */ /* 0x001ee80000100a00 */
[----:B---3--:R0:W-:Y:S01]  /*5a4f0*/  STL.64 [R1+0x2cd0], R14 ;  /* 0x002cd00e01007387 */ /* 0x0081e20000100a00 */
[----:B------:R-:W4:Y:S02]  /*5a500*/  LDL.LU R12, [R1+0x220] ;  /* 0x00022000010c7983 */ /* 0x000f240000300800 */
[----:B------:R-:W4:Y:S01]  /*5a510*/  LDL.LU R13, [R1+0x224] ;  /* 0x00022400010d7983 */ /* 0x000f220000300800 */
[----:B0-----:R-:W4:Y:S01]  /*5a520*/  LDL.LU R14, [R1+0x228] ;  /* 0x00022800010e7983 */ /* 0x001f220000300800 */
[----:B------:R-:W4:Y:S02]  /*5a530*/  LDL.LU R15, [R1+0x22c] ;  /* 0x00022c00010f7983 */ /* 0x000f240000300800 */
[----:B----4-:R-:W-:Y:S11]  /*5a540*/  HMMA.16816.F32.BF16 R12, R20, R6, R12 ;  /* 0x00000006140c723c */ /* 0x010ff6000004180c */
[----:B------:R-:W-:Y:S11]  /*5a550*/  @!UPT UIADD3 URZ, URZ, URZ, URZ ;  /* 0x0000003f3f3ff290 */ /* 0x000ff6000fffe03f */
[----:B------:R-:W-:Y:S01]  /*5a560*/  @!UPT UIADD3 URZ, URZ, URZ, URZ ;  /* 0x0000003f3f3ff290 */ /* 0x000fe2000fffe03f */
[----:B------:R0:W-:Y:S01]  /*5a570*/  STL.64 [R1+0x310], R12 ;  /* 0x0003100c01007387 */ /* 0x0001e20000100a00 */
[----:B------:R1:W-:Y:S03]  /*5a580*/  STL.64 [R1+0x318], R14 ;  /* 0x0003180e01007387 */ /* 0x0003e60000100a00 */
[----:B0-----:R-:W3:Y:S01]  /*5a590*/  LDL.LU R12, [R1+0x1c0] ;  /* 0x0001c000010c7983 */ /* 0x001ee20000300800 */
[----:B------:R-:W3:Y:S02]  /*5a5a0*/  LDL.LU R13, [R1+0x1c4] ;  /* 0x0001c400010d7983 */ /* 0x000ee40000300800 */
[----:B-1----:R-:W3:Y:S02]  /*5a5b0*/  LDL.LU R14, [R1+0x1c8] ;  /* 0x0001c800010e7983 */ /* 0x002ee40000300800 */
[----:B------:R-:W3:Y:S01]  /*5a5c0*/  LDL.LU R15, [R1+0x1cc] ;  /* 0x0001cc00010f7983 */ /* 0x000ee20000300800 */
[----:B------:R0:W-:Y:S01]  /*5a5d0*/  STL.64 [R1+0x2c88], R6 ;  /* 0x002c880601007387 */ /* 0x0001e20000100a00 */
        /* <DEDUP_REMOVED lines=9> */
[----:B------:R-:W4:Y:S02]  /*5a670*/  LDL.LU R7, [R1+0x1ac] ;  /* 0x0001ac0001077983 */ /* 0x000f240000300800 */
[----:B------:R-:W-:-:S02]  /*5a680*/  IMAD.MOV.U32 R26, RZ, RZ, R25 ;  /* 0x000000ffff1a7224 */ /* 0x000fc400078e0019 */
[----:B------:R-:W-:-:S07]  /*5a690*/  IMAD.MOV.U32 R27, RZ, RZ, R24 ;  /* 0x000000ffff1b7224 */ /* 0x000fce00078e0018 */
[C---:B------:R-:W-:Y:S01]  /*5a6a0*/  HMMA.16816.F32.BF16 R24, R20.reuse, R26, R8 ;  /* 0x0000001a1418723c */ /* 0x040fe20000041808 */
[----:B----4-:R-:W-:Y:S01]  /*5a6b0*/  STL.64 [R1+0x2cc8], R6 ;  /* 0x002cc80601007387 */ /* 0x010fe20000100a00 */
[----:B--2---:R0:W-:Y:S03]  /*5a6c0*/  STL.64 [R1+0x2cc0], R4 ;  /* 0x002cc00401007387 */ /* 0x0041e60000100a00 */
[----:B0-----:R-:W2:Y:S01]  /*5a6d0*/  LDL.LU R4, [R1+0x1b0] ;  /* 0x0001b00001047983 */ /* 0x001ea20000300800 */
[----:B------:R-:W2:Y:S02]  /*5a6e0*/  LDL.LU R5, [R1+0x1b4] ;  /* 0x0001b40001057983 */ /* 0x000ea40000300800 */
[----:B------:R-:W4:Y:S02]  /*5a6f0*/  LDL.LU R6, [R1+0x1b8] ;  /* 0x0001b80001067983 */ /* 0x000f240000300800 */
[----:B------:R-:W4:Y:S02]  /*5a700*/  LDL.LU R7, [R1+0x1bc] ;  /* 0x0001bc0001077983 */ /* 0x000f240000300800 */
[----:B----4-:R0:W-:Y:S01]  /*5a710*/  STL.64 [R1+0x2ce0], R6 ;  /* 0x002ce00601007387 */ /* 0x0101e20000100a00 */
[----:B--2---:R-:W-:Y:S03]  /*5a720*/  STL.64 [R1+0x2cd8], R4 ;  /* 0x002cd80401007387 */ /* 0x004fe60000100a00 */
[----:B0-----:R-:W2:Y:S01]  /*5a730*/  LDL.64 R6, [R1+0x68] ;  /* 0x0000680001067983 */ /* 0x001ea20000100a00 */
[----:B------:R-:W4:Y:S06]  /*5a740*/  LDL.LU R8, [R1+0x2d00] ;  /* 0x002d000001087983 */ /* 0x000f2c0000300800 */
[----:B------:R-:W-:Y:S02]  /*5a750*/  STL.64 [R1+0x300], R24 ;  /* 0x0003001801007387 */ /* 0x000fe40000100a00 */
[----:B------:R0:W-:Y:S02]  /*5a760*/  STL.64 [R1+0x308], R26 ;  /* 0x0003081a01007387 */ /* 0x0001e40000100a00 */
[----:B0-----:R-:W2:Y:S02]  /*5a770*/  LDL.LU.64 R26, [R1+0x2cf8] ;  /* 0x002cf800011a7983 */ /* 0x001ea40000300a00 */
[----:B--2---:R-:W-:Y:S02]  /*5a780*/  HMMA.16816.F32.BF16 R20, R20, R26, R16 ;  /* 0x0000001a1414723c */ /* 0x004fe40000041810 */
[----:B------:R-:W3:Y:S01]  /*5a790*/  LDL.LU.64 R18, [R1+0x2cf0] ;  /* 0x002cf00001127983 */ /* 0x000ee20000300a00 */
[----:B------:R-:W3:Y:S11]  /*5a7a0*/  LDL.LU.64 R16, [R1+0x2ce8] ;  /* 0x002ce80001107983 */ /* 0x000ef60000300a00 */
[----:B------:R-:W-:Y:S09]  /*5a7b0*/  @!UPT UIADD3 URZ, URZ, URZ, URZ ;  /* 0x0000003f3f3ff290 */ /* 0x000ff2000fffe03f */
[----:B------:R-:W-:Y:S01]  /*5a7c0*/  STL.64 [R1+0x2f0], R20 ;  /* 0x0002f01401007387 */ /* 0x000fe20000100a00 */
[----:B------:R4:W-:Y:S02]  /*5a7d0*/  STL.64 [R1+0x2f8], R22 ;  /* 0x0002f81601007387 */ /* 0x0009e40000100a00 */
[----:B----4-:R-:W-:Y:S02]  /*5a7e0*/  IMAD.MOV.U32 R22, RZ, RZ, R8 ;  /* 0x000000ffff167224 */ /* 0x010fe400078e0008 */
[----:B------:R-:W2:Y:S01]  /*5a7f0*/  LDL.LU R8, [R1+0x360] ;  /* 0x0003600001087983 */ /* 0x000ea20000300800 */
[----:B------:R-:W2:Y:S02]  /*5a800*/  LDL.LU R9, [R1+0x364] ;  /* 0x0003640001097983 */ /* 0x000ea40000300800 */
[----:B------:R-:W4:Y:S02]  /*5a810*/  LDL.LU R10, [R1+0x368] ;  /* 0x00036800010a7983 */ /* 0x000f240000300800 */
[----:B------:R-:W4:Y:S02]  /*5a820*/  LDL.LU R11, [R1+0x36c] ;  /* 0x00036c00010b7983 */ /* 0x000f240000300800 */
[----:B------:R-:W-:Y:S01]  /*5a830*/  IMAD.MOV.U32 R20, RZ, RZ, R6 ;  /* 0x000000ffff147224 */ /* 0x000fe200078e0006 */
[----:B---3--:R-:W-:Y:S01]  /*5a840*/  HMMA.16816.F32.BF16 R12, R16, R6, R12 ;  /* 0x00000006100c723c */ /* 0x008fe2000004180c */
[----:B----4-:R0:W-:Y:S01]  /*5a850*/  STL.64 [R1+0x2bd0], R10 ;  /* 0x002bd00a01007387 */ /* 0x0101e20000100a00 */
[----:B--2---:R1:W-:Y:S03]  /*5a860*/  STL.64 [R1+0x2bc8], R8 ;  /* 0x002bc80801007387 */ /* 0x0043e60000100a00 */
[----:B0-----:R-:W2:Y:S01]  /*5a870*/  LDL.64 R10, [R1+0x8] ;  /* 0x00000800010a7983 */ /* 0x001ea20000100a00 */
[----:B-1----:R-:W-:-:S02]  /*5a880*/  IMAD.MOV.U32 R9, RZ, RZ, R7 ;  /* 0x000000ffff097224 */ /* 0x002fc400078e0007 */
[----:B------:R-:W3:Y:S02]  /*5a890*/  LDL.LU.64 R6, [R1+0x2ce0] ;  /* 0x002ce00001067983 */ /* 0x000ee40000300a00 */
[----:B------:R-:W3:Y:S11]  /*5a8a0*/  LDL.LU.64 R4, [R1+0x2cd8] ;  /* 0x002cd80001047983 */ /* 0x000ef60000300a00 */
[----:B------:R-:W-:Y:S02]  /*5a8b0*/  @!UPT UIADD3 URZ, URZ, URZ, URZ ;  /* 0x0000003f3f3ff290 */ /* 0x000fe4000fffe03f */
[----:B------:R0:W-:Y:S04]  /*5a8c0*/  STL.64 [R1+0x2e8], R14 ;  /* 0x0002e80e01007387 */ /* 0x0001e80000100a00 */
[----:B0-----:R-:W3:Y:S02]  /*5a8d0*/  LDL.LU.64 R14, [R1+0x2cd0] ;  /* 0x002cd000010e7983 */ /* 0x001ee40000300a00 */
[----:B---3--:R-:W-:Y:S01]  /*5a8e0*/  HMMA.16816.F32.BF16 R4, R16, R14, R4 ;  /* 0x0000000e1004723c */ /* 0x008fe20000041804 */
        /* <DEDUP_REMOVED lines=8> */
[----:B------:R-:W-:Y:S02]  /*5a970*/  IMAD.MOV.U32 R24, RZ, RZ, R12 ;  /* 0x000000ffff187224 */ /* 0x000fe400078e000c */
[----:B------:R-:W-:-:S02]  /*5a980*/  IMAD.MOV.U32 R25, RZ, RZ, R13 ;  /* 0x000000ffff197224 */ /* 0x000fc400078e000d */
[----:B---3--:R-:W-:Y:S01]  /*5a990*/  HMMA.16816.F32.BF16 R12, R16, R14, R4 ;  /* 0x0000000e100c723c */ /* 0x008fe20000041804 */
[----:B------:R-:W3:Y:S01]  /*5a9a0*/  LDL.LU.64 R6, [R1+0x2cb0] ;  /* 0x002cb00001067983 */ /* 0x000ee20000300a00 */
[----:B------:R-:W3:Y:S11]  /*5a9b0*/  LDL.LU.64 R4, [R1+0x2ca8] ;  /* 0x002ca80001047983 */ /* 0x000ef60000300a00 */
[----:B------:R-:W-:Y:S10]  /*5a9c0*/  @!UPT UIADD3 URZ, URZ, URZ, URZ ;  /* 0x0000003f3f3ff290 */ /* 0x000ff4000fffe03f */
[----:B------:R-:W-:Y:S01]  /*5a9d0*/  STL.64 [R1+0x2c0], R12 ;  /* 0x0002c00c01007387 */ /* 0x000fe20000100a00 */
[----:B------:R0:W-:Y:S03]  /*5a9e0*/  STL.64 [R1+0x2c8], R14 ;  /* 0x0002c80e01007387 */ /* 0x0001e60000100a00 */
[----:B0-----:R-:W4:Y:S01]  /*5a9f0*/  LDL.LU.64 R14, [R1+0x2ca0] ;  /* 0x002ca000010e7983 */ /* 0x001f220000300a00 */
[----:B------:R-:W4:Y:S02]  /*5aa00*/  LDL.LU.64 R12, [R1+0x2c98] ;  /* 0x002c9800010c7983 */ /* 0x000f240000300a00 */
[----:B------:R-:W-:-:S07]  /*5aa10*/  IMAD.MOV.U32 R23, RZ, RZ, R2 ;  /* 0x000000ffff177224 */ /* 0x000fce00078e0002 */
[C---:B----4-:R-:W-:Y:S11]  /*5aa20*/  HMMA.16816.F32.BF16 R12, R16.reuse, R22, R12 ;  /* 0x00000016100c723c */ /* 0x050ff6000004180c */
[----:B------:R-:W-:Y:S11]  /*5aa30*/  @!UPT UIADD3 URZ, URZ, URZ, URZ ;  /* 0x0000003f3f3ff290 */ /* 0x000ff6000fffe03f */
[----:B------:R-:W-:Y:S01]  /*5aa40*/  @!UPT UIADD3 URZ, URZ, URZ, URZ ;  /* 0x0000003f3f3ff290 */ /* 0x000fe2000fffe03f */
[----:B------:R-:W-:Y:S01]  /*5aa50*/  STL.64 [R1+0x2b0], R12 ;  /* 0x0002b00c01007387 */ /* 0x000fe20000100a00 */
[----:B------:R0:W-:Y:S03]  /*5aa60*/  STL.64 [R1+0x2b8], R14 ;  /* 0x0002b80e01007387 */ /* 0x0001e60000100a00 */
[----:B0-----:R-:W3:Y:S01]  /*5aa70*/  LDL.LU.64 R14, [R1+0x2c90] ;  /* 0x002c9000010e7983 */ /* 0x001ee20000300a00 */
[----:B------:R-:W-:Y:S01]  /*5aa80*/  STL.64 [R1+0x2c18], R22 ;  /* 0x002c181601007387 */ /* 0x000fe20000100a00 */
        /* <DEDUP_REMOVED lines=12> */
[----:B0-----:R-:W2:Y:S01]  /*5ab50*/  LDL.LU.64 R14, [R1+0x2c70] ;  /* 0x002c7000010e7983 */ /* 0x001ea20000300a00 */
[----:B------:R-:W2:Y:S02]  /*5ab60*/  LDL.LU.64 R12, [R1+0x2c68] ;  /* 0x002c6800010c7983 */ /* 0x000ea40000300a00 */
[----:B------:R-:W3:Y:S02]  /*5ab70*/  LDL.LU R4, [R1+0x100] ;  /* 0x0001000001047983 */ /* 0x000ee40000300800 */
[----:B------:R-:W-:Y:S02]  /*5ab80*/  IMAD.MOV.U32 R8, RZ, RZ, R6 ;  /* 0x000000ffff087224 */ /* 0x000fe400078e0006 */
[----:B------:R-:W-:Y:S01]  /*5ab90*/  IMAD.MOV.U32 R2, RZ, RZ, R7 ;  /* 0x000000ffff027224 */ /* 0x000fe200078e0007 */
[----:B--2---:R-:W-:Y:S11]  /*5aba0*/  HMMA.16816.F32.BF16 R12, R16, R10, R12 ;  /* 0x0000000a100c723c */ /* 0x004ff6000004180c */
[----:B------:R-:W-:Y:S11]  /*5abb0*/  @!UPT UIADD3 URZ, URZ, URZ, URZ ;  /* 0x0000003f3f3ff290 */ /* 0x000ff6000fffe03f */
[----:B------:R-:W-:Y:S01]  /*5abc0*/  @!UPT UIADD3 URZ, URZ, URZ, URZ ;  /* 0x0000003f3f3ff290 */ /* 0x000fe2000fffe03f */
[----:B------:R0:W-:Y:S01]  /*5abd0*/  STL.64 [R1+0x280], R12 ;  /* 0x0002800c01007387 */ /* 0x0001e20000100a00 */
[----:B------:R1:W-:Y:S02]  /*5abe0*/  STL.64 [R1+0x288], R14 ;  /* 0x0002880e01007387 */ /* 0x0003e40000100a00 */
[----:B------:R-:W3:Y:S02]  /*5abf0*/  LDL.LU R5, [R1+0x104] ;  /* 0x0001040001057983 */ /* 0x000ee40000300800 */
[----:B------:R-:W2:Y:S01]  /*5ac00*/  LDL.LU R6, [R1+0x108] ;  /* 0x0001080001067983 */ /* 0x000ea20000300800 */
[----:B------:R-:W2:Y:S04]  /*5ac10*/  LDL.LU R7, [R1+0x10c] ;  /* 0x00010c0001077983 */ /* 0x000ea80000300800 */
[----:B0-----:R-:W4:Y:S01]  /*5ac20*/  LDL.LU R12, [R1+0x130] ;  /* 0x00013000010c7983 */ /* 0x001f220000300800 */
[----:B------:R-:W4:Y:S02]  /*5ac30*/  LDL.LU R13, [R1+0x134] ;  /* 0x00013400010d7983 */ /* 0x000f240000300800 */
[----:B-1----:R-:W4:Y:S02]  /*5ac40*/  LDL.LU R14, [R1+0x138] ;  /* 0x00013800010e7983 */ /* 0x002f240000300800 */
[----:B------:R-:W4:Y:S01]  /*5ac50*/  LDL.LU R15, [R1+0x13c] ;  /* 0x00013c00010f7983 */ /* 0x000f220000300800 */
[----:B--2---:R0:W-:Y:S01]  /*5ac60*/  STL.64 [R1+0x2c28], R6 ;  /* 0x002c280601007387 */ /* 0x0041e20000100a00 */
[----:B---3--:R-:W-:Y:S02]  /*5ac70*/  STL.64 [R1+0x2c20], R4 ;  /* 0x002c200401007387 */ /* 0x008fe40000100a00 */
[----:B0-----:R-:W-:-:S02]  /*5ac80*/  IMAD.MOV.U32 R6, RZ, RZ, R28 ;  /* 0x000000ffff067224 */ /* 0x001fc400078e001c */
[----:B------:R-:W-:Y:S01]  /*5ac90*/  IMAD.MOV.U32 R7, RZ, RZ, R21 ;  /* 0x000000ffff077224 */ /* 0x000fe200078e0015 */
[----:B------:R-:W2:Y:S04]  /*5aca0*/  LDL.LU R28, [R1+0x2c60] ;  /* 0x002c6000011c7983 */ /* 0x000ea80000300800 */
[----:B------:R0:W-:Y:S01]  /*5acb0*/  STL.64 [R1+0x2c38], R6 ;  /* 0x002c380601007387 */ /* 0x0001e20000100a00 */
[----:B------:R-:W3:Y:S02]  /*5acc0*/  LDL.64 R22, [R1+0x48] ;  /* 0x0000480001167983 */ /* 0x000ee40000100a00 */
[----:B0-----:R-:W-:Y:S01]  /*5acd0*/  IMAD.MOV.U32 R6, RZ, RZ, R20 ;  /* 0x000000ffff067224 */ /* 0x001fe200078e0014 */
[----:B---3--:R0:W-:Y:S01]  /*5ace0*/  STL.64 [R1+0x2c30], R22 ;  /* 0x002c301601007387 */ /* 0x0081e20000100a00 */
[----:B------:R-:W3:Y:S02]  /*5acf0*/  LDL.LU R20, [R1+0x110] ;  /* 0x0001100001147983 */ /* 0x000ee40000300800 */
[----:B------:R-:W3:Y:S01]  /*5ad00*/  LDL.LU R21, [R1+0x114] ;  /* 0x0001140001157983 */ /* 0x000ee20000300800 */
[----:B0-----:R-:W2:Y:S01]  /*5ad10*/  LDL.LU R22, [R1+0x118] ;  /* 0x0001180001167983 */ /* 0x001ea20000300800 */
[----:B------:R-:W2:Y:S02]  /*5ad20*/  LDL.LU R23, [R1+0x11c] ;  /* 0x00011c0001177983 */ /* 0x000ea40000300800 */
[----:B------:R-:W-:Y:S01]  /*5ad30*/  IMAD.MOV.U32 R7, RZ, RZ, R9 ;  /* 0x000000ffff077224 */ /* 0x000fe200078e0009 */
[----:B--2---:R-:W-:Y:S01]  /*5ad40*/  STL.64 [R1+0x2c48], R22 ;  /* 0x002c481601007387 */ /* 0x004fe20000100a00 */
        /* <DEDUP_REMOVED lines=8> */
[----:B------:R0:W-:Y:S01]  /*5add0*/  STL.64 [R1+0x2c00], R10 ;  /* 0x002c000a01007387 */ /* 0x0001e20000100a00 */
[----:B------:R-:W3:Y:S02]  /*5ade0*/  LDL.LU R8, [R1+0xe0] ;  /* 0x0000e00001087983 */ /* 0x000ee40000300800 */
[----:B------:R-:W3:Y:S01]  /*5adf0*/  LDL.LU R9, [R1+0xe4] ;  /* 0x0000e40001097983 */ /* 0x000ee20000300800 */
[----:B0-----:R-:W2:Y:S01]  /*5ae00*/  LDL.LU R10, [R1+0xe8] ;  /* 0x0000e800010a7983 */ /* 0x001ea20000300800 */
[----:B------:R-:W2:Y:S01]  /*5ae10*/  LDL.LU R11, [R1+0xec] ;  /* 0x0000ec00010b7983 */ /* 0x000ea20000300800 */
[----:B----4-:R-:W-:Y:S02]  /*5ae20*/  HMMA.16816.F32.BF16 R16, R16, R26, R12 ;  /* 0x0000001a1010723c */ /* 0x010fe4000004180c */
[----:B--2---:R-:W-:Y:S01]  /*5ae30*/  STL.64 [R1+0x2c10], R10 ;  /* 0x002c100a01007387 */ /* 0x004fe20000100a00 */
[----:B---3--:R0:W-:Y:S03]  /*5ae40*/  STL.64 [R1+0x2c08], R8 ;  /* 0x002c080801007387 */ /* 0x0081e60000100a00 */
[----:B0-----:R-:W2:Y:S01]  /*5ae50*/  LDL.LU R8, [R1+0xf0] ;  /* 0x0000f00001087983 */ /* 0x001ea20000300800 */
[----:B------:R-:W2:Y:S02]  /*5ae60*/  LDL.LU R9, [R1+0xf4] ;  /* 0x0000f40001097983 */ /* 0x000ea40000300800 */
[----:B------:R-:W2:Y:S02]  /*5ae70*/  LDL.LU R10, [R1+0xf8] ;  /* 0x0000f800010a7983 */ /* 0x000ea40000300800 */
[----:B------:R-:W2:Y:S01]  /*5ae80*/  LDL.LU R11, [R1+0xfc] ;  /* 0x0000fc00010b7983 */ /* 0x000ea20000300800 */
[----:B------:R-:W3:Y:S01]  /*5ae90*/  LDL.LU.64 R14, [R1+0x2c58] ;  /* 0x002c5800010e7983 */ /* 0x000ee20000300a00 */
[----:B------:R-:W3:Y:S02]  /*5aea0*/  LDL.LU.64 R12, [R1+0x2c50] ;  /* 0x002c5000010c7983 */ /* 0x000ee40000300a00 */
[----:B------:R-:W-:Y:S02]  /*5aeb0*/  STL.64 [R1+0x2be0], R26 ;  /* 0x002be01a01007387 */ /* 0x000fe40000100a00 */
[----:B------:R0:W-:Y:S06]  /*5aec0*/  STL.64 [R1+0x2bd8], R24 ;  /* 0x002bd81801007387 */ /* 0x0001ec0000100a00 */
[----:B------:R-:W-:Y:S01]  /*5aed0*/  STL.64 [R1+0x270], R16 ;  /* 0x0002701001007387 */ /* 0x000fe20000100a00 */
[----:B------:R-:W-:Y:S03]  /*5aee0*/  STL.64 [R1+0x278], R18 ;  /* 0x0002781201007387 */ /* 0x000fe60000100a00 */
[----:B0-----:R-:W4:Y:S01]  /*5aef0*/  LDL.LU R24, [R1+0x370] ;  /* 0x0003700001187983 */ /* 0x001f220000300800 */
        /* <DEDUP_REMOVED lines=10> */
[----:B------:R-:W3:Y:S01]  /*5afa0*/  LDL.64 R18, [R1+0x28] ;  /* 0x0000280001127983 */ /* 0x000ee20000100a00 */
[----:B------:R-:W4:Y:S02]  /*5afb0*/  LDL.LU.64 R22, [R1+0x2c48] ;  /* 0x002c480001167983 */ /* 0x000f240000300a00 */
[----:B------:R-:W4:Y:S09]  /*5afc0*/  LDL.LU.64 R20, [R1+0x2c40] ;  /* 0x002c400001147983 */ /* 0x000f320000300a00 */
[----:B------:R-:W-:Y:S01]  /*5afd0*/  STL.64 [R1+0x260], R4 ;  /* 0x0002600401007387 */ /* 0x000fe20000100a00 */
[----:B------:R0:W-:Y:S04]  /*5afe0*/  STL.64 [R1+0x268], R6 ;  /* 0x0002680601007387 */ /* 0x0001e80000100a00 */
[----:B0-----:R-:W4:Y:S02]  /*5aff0*/  LDL.LU.64 R6, [R1+0x2c38] ;  /* 0x002c380001067983 */ /* 0x001f240000300a00 */
[C---:B----4-:R-:W-:Y:S02]  /*5b000*/  HMMA.16816.F32.BF16 R4, R12.reuse, R6, R20 ;  /* 0x000000060c04723c */ /* 0x050fe40000041814 */
[----:B------:R-:W4:Y:S11]  /*5b010*/  LDL.LU.64 R22, [R1+0x2c30] ;  /* 0x002c300001167983 */ /* 0x000f360000300a00 */
[----:B------:R-:W-:Y:S10]  /*5b020*/  @!UPT UIADD3 URZ, URZ, URZ, URZ ;  /* 0x0000003f3f3ff290 */ /* 0x000ff4000fffe03f */
[----:B------:R-:W-:Y:S01]  /*5b030*/  STL.64 [R1+0x250], R4 ;  /* 0x0002500401007387 */ /* 0x000fe20000100a00 */
[----:B------:R0:W-:Y:S03]  /*5b040*/  STL.64 [R1+0x258], R6 ;  /* 0x0002580601007387 */ /* 0x0001e60000100a00 */
[----:B0-----:R-:W2:Y:S01]  /*5b050*/  LDL.LU.64 R6, [R1+0x2c28] ;  /* 0x002c280001067983 */ /* 0x001ea20000300a00 */
[----:B------:R-:W2:Y:S02]  /*5b060*/  LDL.LU.64 R4, [R1+0x2c20] ;  /* 0x002c200001047983 */ /* 0x000ea40000300a00 */
[----:B----4-:R-:W-:Y:S01]  /*5b070*/  IMAD.MOV.U32 R2, RZ, RZ, R23 ;  /* 0x000000ffff027224 */ /* 0x010fe200078e0017 */
[C---:B--2---:R-:W-:Y:S11]  /*5b080*/  HMMA.16816.F32.BF16 R4, R12.reuse, R22, R4 ;  /* 0x000000160c04723c */ /* 0x044ff60000041804 */
[----:B------:R-:W-:Y:S11]  /*5b090*/  @!UPT UIADD3 URZ, URZ, URZ, URZ ;  /* 0x0000003f3f3ff290 */ /* 0x000ff6000fffe03f */
[----:B------:R-:W-:Y:S01]  /*5b0a0*/  @!UPT UIADD3 URZ, URZ, URZ, URZ ;  /* 0x0000003f3f3ff290 */ /* 0x000fe2000fffe03f */
[----:B------:R-:W-:Y:S01]  /*5b0b0*/  STL.64 [R1+0x240], R4 ;  /* 0x0002400401007387 */ /* 0x000fe20000100a00 */
[----:B------:R0:W-:Y:S02]  /*5b0c0*/  STL.64 [R1+0x248], R6 ;  /* 0x0002480601007387 */ /* 0x0001e40000100a00 */
[----:B0-----:R-:W-:Y:S02]  /*5b0d0*/  IMAD.MOV.U32 R6, RZ, RZ, R22 ;  /* 0x000000ffff067224 */ /* 0x001fe400078e0016 */
        /* <DEDUP_REMOVED lines=9> */
[----:B0-----:R-:W2:Y:S01]  /*5b170*/  LDL.64 R22, [R1+0x68] ;  /* 0x0000680001167983 */ /* 0x001ea20000100a00 */
        /* <DEDUP_REMOVED lines=10> */
[----:B------:R-:W2:Y:S02]  /*5b220*/  LDL.LU R16, [R1+0x390] ;  /* 0x0003900001107983 */ /* 0x000ea40000300800 */
[----:B------:R-:W2:Y:S01]  /*5b230*/  LDL.LU R17, [R1+0x394] ;  /* 0x0003940001117983 */ /* 0x000ea20000300800 */
[----:B0-----:R-:W2:Y:S01]  /*5b240*/  LDL.LU R18, [R1+0x398] ;  /* 0x0003980001127983 */ /* 0x001ea20000300800 */
[----:B------:R-:W2:Y:S02]  /*5b250*/  LDL.LU R19, [R1+0x39c] ;  /* 0x00039c0001137983 */ /* 0x000ea40000300800 */
[----:B------:R-:W3:Y:S02]  /*5b260*/  LDL.LU.64 R26, [R1+0x2bf8] ;  /* 0x002bf800011a7983 */ /* 0x000ee40000300a00 */
[----:B------:R-:W3:Y:S11]  /*5b270*/  LDL.LU.64 R24, [R1+0x2bf0] ;  /* 0x002bf00001187983 */ /* 0x000ef60000300a00 */
[----:B------:R-:W-:Y:S01]  /*5b280*/  STL.64 [R1+0x210], R8 ;  /* 0x0002100801007387 */ /* 0x000fe20000100a00 */
[----:B------:R0:W-:Y:S03]  /*5b290*/  STL.64 [R1+0x218], R10 ;  /* 0x0002180a01007387 */ /* 0x0001e60000100a00 */
        /* <DEDUP_REMOVED lines=8> */
[----:B------:R-:W4:Y:S02]  /*5b320*/  LDL.LU.64 R24, [R1+0x2bd8] ;  /* 0x002bd80001187983 */ /* 0x000f240000300a00 */
[----:B------:R-:W3:Y:S02]  /*5b330*/  LDL.LU.64 R10, [R1+0x2bd0] ;  /* 0x002bd000010a7983 */ /* 0x000ee40000300a00 */
[----:B------:R-:W3:Y:S02]  /*5b340*/  LDL.LU.64 R8, [R1+0x2bc8] ;  /* 0x002bc80001087983 */ /* 0x000ee40000300a00 */
[----:B---3--:R-:W-:Y:S01]  /*5b350*/  HMMA.16816.F32.BF16 R12, R12, R26, R8 ;  /* 0x0000001a0c0c723c */ /* 0x008fe20000041808 */
[----:B------:R-:W2:Y:S01]  /*5b360*/  LDL.LU.64 R10, [R1+0x2bc0] ;  /* 0x002bc000010a7983 */ /* 0x000ea20000300a00 */
[----:B------:R-:W2:Y:S02]  /*5b370*/  LDL.LU.64 R8, [R1+0x2bb8] ;  /* 0x002bb80001087983 */ /* 0x000ea40000300a00 */
[----:B------:R-:W-:Y:S02]  /*5b380*/  STL.64 [R1+0x2b58], R26 ;  /* 0x002b581a01007387 */ /* 0x000fe40000100a00 */
[----:B----4-:R0:W-:Y:S11]  /*5b390*/  STL.64 [R1+0x2b50], R24 ;  /* 0x002b501801007387 */ /* 0x0101f60000100a00 */
[----:B------:R-:W-:Y:S06]  /*5b3a0*/  @!UPT UIADD3 URZ, URZ, URZ, URZ ;  /* 0x0000003f3f3ff290 */ /* 0x000fec000fffe03f */
[----:B------:R1:W-:Y:S01]  /*5b3b0*/  STL.64 [R1+0x180], R12 ;  /* 0x0001800c01007387 */ /* 0x0003e20000100a00 */
[----:B------:R3:W-:Y:S02]  /*5b3c0*/  STL.64 [R1+0x188], R14 ;  /* 0x0001880e01007387 */ /* 0x0007e40000100a00 */
[----:B0-----:R-:W4:Y:S02]  /*5b3d0*/  LDL.LU R24, [R1+0x3a0] ;  /* 0x0003a00001187983 */ /* 0x001f240000300800 */
[----:B------:R-:W4:Y:S01]  /*5b3e0*/  LDL.LU R25, [R1+0x3a4] ;  /* 0x0003a40001197983 */ /* 0x000f220000300800 */
[----:B------:R-:W4:Y:S01]  /*5b3f0*/  LDL.LU R26, [R1+0x3a8] ;  /* 0x0003a800011a7983 */ /* 0x000f220000300800 */
[----:B------:R-:W4:Y:S03]  /*5b400*/  LDL.LU R27, [R1+0x3ac] ;  /* 0x0003ac00011b7983 */ /* 0x000f260000300800 */
[----:B-1----:R-:W2:Y:S01]  /*5b410*/  LDL.LU R12, [R1+0x4a0] ;  /* 0x0004a000010c7983 */ /* 0x002ea20000300800 */
[----:B------:R-:W2:Y:S02]  /*5b420*/  LDL.LU R13, [R1+0x4a4] ;  /* 0x0004a400010d7983 */ /* 0x000ea40000300800 */
[----:B---3--:R-:W3:Y:S02]  /*5b430*/  LDL.LU R14, [R1+0x4a8] ;  /* 0x0004a800010e7983 */ /* 0x008ee40000300800 */
[----:B------:R-:W3:Y:S02]  /*5b440*/  LDL.LU R15, [R1+0x4ac] ;  /* 0x0004ac00010f7983 */ /* 0x000ee40000300800 */
[----:B---3--:R-:W-:Y:S01]  /*5b450*/  STL.64 [R1+0x2ae8], R14 ;  /* 0x002ae80e01007387 */ /* 0x008fe20000100a00 */
[----:B--2---:R0:W-:Y:S03]  /*5b460*/  STL.64 [R1+0x2ae0], R12 ;  /* 0x002ae00c01007387 */ /* 0x0041e60000100a00 */
[----:B0-----:R-:W2:Y:S01]  /*5b470*/  LDL.LU R12, [R1+0x470] ;  /* 0x00047000010c7983 */ /* 0x001ea20000300800 */
[----:B------:R-:W2:Y:S02]  /*5b480*/  LDL.LU R13, [R1+0x474] ;  /* 0x00047400010d7983 */ /* 0x000ea40000300800 */
[----:B------:R-:W3:Y:S02]  /*5b490*/  LDL.LU R14, [R1+0x478] ;  /* 0x00047800010e7983 */ /* 0x000ee40000300800 */
[----:B------:R-:W3:Y:S01]  /*5b4a0*/  LDL.LU R15, [R1+0x47c] ;  /* 0x00047c00010f7983 */ /* 0x000ee20000300800 */
[C---:B------:R-:W-:Y:S01]  /*5b4b0*/  HMMA.16816.F32.BF16 R16, R8.reuse, R22, R16 ;  /* 0x000000160810723c */ /* 0x040fe20000041810 */
[----:B---3--:R-:W-:Y:S01]  /*5b4c0*/  STL.64 [R1+0x2af8], R14 ;  /* 0x002af80e01007387 */ /* 0x008fe20000100a00 */
[----:B--2---:R-:W-:Y:S11]  /*5b4d0*/  STL.64 [R1+0x2af0], R12 ;  /* 0x002af00c01007387 */ /* 0x004ff60000100a00 */
[----:B------:R-:W-:Y:S10]  /*5b4e0*/  @!UPT UIADD3 URZ, URZ, URZ, URZ ;  /* 0x0000003f3f3ff290 */ /* 0x000ff4000fffe03f */
[----:B------:R-:W-:Y:S02]  /*5b4f0*/  STL.64 [R1+0x1f0], R16 ;  /* 0x0001f01001007387 */ /* 0x000fe40000100a00 */
[----:B------:R0:W-:Y:S02]  /*5b500*/  STL.64 [R1+0x1f8], R18 ;  /* 0x0001f81201007387 */ /* 0x0001e40000100a00 */
[----:B0-----:R-:W4:Y:S01]  /*5b510*/  LDL.LU.64 R18, [R1+0x2bb0] ;  /* 0x002bb00001127983 */ /* 0x001f220000300a00 */
[----:B------:R-:W-:Y:S02]  /*5b520*/  IMAD.MOV.U32 R15, RZ, RZ, R2 ;  /* 0x000000ffff0f7224 */ /* 0x000fe400078e0002 */
[----:B------:R-:W-:Y:S02]  /*5b530*/  IMAD.MOV.U32 R12, RZ, RZ, R22 ;  /* 0x000000ffff0c7224 */ /* 0x000fe400078e0016 */
[----:B------:R-:W-:Y:S02]  /*5b540*/  IMAD.MOV.U32 R2, RZ, RZ, R23 ;  /* 0x000000ffff027224 */ /* 0x000fe400078e0017 */
[----:B------:R-:W2:Y:S01]  /*5b550*/  LDL.LU.64 R22, [R1+0x2ba8] ;  /* 0x002ba80001167983 */ /* 0x000ea20000300a00 */
[----:B------:R-:W-:Y:S01]  /*5b560*/  IMAD.MOV.U32 R14, RZ, RZ, R6 ;  /* 0x000000ffff0e7224 */ /* 0x000fe200078e0006 */
[----:B----4-:R-:W-:Y:S01]  /*5b570*/  HMMA.16816.F32.BF16 R24, R8, R18, R24 ;  /* 0x000000120818723c */ /* 0x010fe20000041818 */
[----:B------:R-:W-:-:S02]  /*5b580*/  IMAD.MOV.U32 R20, RZ, RZ, R18 ;  /* 0x000000ffff147224 */ /* 0x000fc400078e0012 */
[----:B------:R-:W-:Y:S11]  /*5b590*/  IMAD.MOV.U32 R13, RZ, RZ, R19 ;  /* 0x000000ffff0d7224 */ /* 0x000ff600078e0013 */
[----:B------:R-:W-:Y:S09]  /*5b5a0*/  @!UPT UIADD3 URZ, URZ, URZ, URZ ;  /* 0x0000003f3f3ff290 */ /* 0x000ff2000fffe03f */
[----:B------:R-:W-:Y:S01]  /*5b5b0*/  STL.64 [R1+0x1e0], R24 ;  /* 0x0001e01801007387 */ /* 0x000fe20000100a00 */
[----:B------:R-:W-:Y:S02]  /*5b5c0*/  STL.64 [R1+0x1e8], R26 ;  /* 0x0001e81a01007387 */ /* 0x000fe40000100a00 */
[----:B--2---:R-:W-:Y:S02]  /*5b5d0*/  STL.64 [R1+0x2ba0], R22 ;  /* 0x002ba01601007387 */ /* 0x004fe40000100a00 */
[----:B------:R0:W-:Y:S02]  /*5b5e0*/  STL [R1+0x2b98], R20 ;  /* 0x002b981401007387 */ /* 0x0001e40000100800 */
[----:B0-----:R-:W2:Y:S01]  /*5b5f0*/  LDL.LU R20, [R1+0x3b0] ;  /* 0x0003b00001147983 */ /* 0x001ea20000300800 */
[----:B------:R-:W2:Y:S02]  /*5b600*/  LDL.LU R21, [R1+0x3b4] ;  /* 0x0003b40001157983 */ /* 0x000ea40000300800 */
[----:B------:R-:W2:Y:S02]  /*5b610*/  LDL.LU R22, [R1+0x3b8] ;  /* 0x0003b80001167983 */ /* 0x000ea40000300800 */
[----:B------:R-:W2:Y:S02]  /*5b620*/  LDL.LU R23, [R1+0x3bc] ;  /* 0x0003bc0001177983 */ /* 0x000ea40000300800 */
[----:B------:R-:W-:-:S02]  /*5b630*/  IMAD.MOV.U32 R26, RZ, RZ, R5 ;  /* 0x000000ffff1a7224 */ /* 0x000fc400078e0005 */
[----:B------:R-:W-:Y:S01]  /*5b640*/  IMAD.MOV.U32 R27, RZ, RZ, R4 ;  /* 0x000000ffff1b7224 */ /* 0x000fe200078e0004 */
[----:B------:R-:W3:Y:S01]  /*5b650*/  LDL.LU R16, [R1+0x3c0] ;  /* 0x0003c00001107983 */ /* 0x000ee20000300800 */
[----:B------:R-:W3:Y:S02]  /*5b660*/  LDL.LU R17, [R1+0x3c4] ;  /* 0x0003c40001117983 */ /* 0x000ee40000300800 */
[----:B------:R-:W3:Y:S02]  /*5b670*/  LDL.LU R18, [R1+0x3c8] ;  /* 0x0003c80001127983 */ /* 0x000ee40000300800 */
[----:B------:R-:W3:Y:S01]  /*5b680*/  LDL.LU R19, [R1+0x3cc] ;  /* 0x0003cc0001137983 */ /* 0x000ee20000300800 */
[----:B------:R0:W-:Y:S01]  /*5b690*/  STL.64 [R1+0x2b70], R26 ;  /* 0x002b701a01007387 */ /* 0x0001e20000100a00 */
[----:B------:R-:W4:Y:S02]  /*5b6a0*/  LDL.LU R4, [R1+0x3f0] ;  /* 0x0003f00001047983 */ /* 0x000f240000300800 */
[----:B------:R-:W4:Y:S02]  /*5b6b0*/  LDL.LU R5, [R1+0x3f4] ;  /* 0x0003f40001057983 */ /* 0x000f240000300800 */
[----:B------:R-:W2:Y:S01]  /*5b6c0*/  LDL.LU R6, [R1+0x3f8] ;  /* 0x0003f80001067983 */ /* 0x000ea20000300800 */
[----:B------:R-:W2:Y:S04]  /*5b6d0*/  LDL.LU R7, [R1+0x3fc] ;  /* 0x0003fc0001077983 */ /* 0x000ea80000300800 */
[----:B0-----:R-:W2:Y:S04]  /*5b6e0*/  LDL.64 R26, [R1+0x18] ;  /* 0x00001800011a7983 */ /* 0x001ea80000100a00 */
[----:B--2---:R-:W-:Y:S01]  /*5b6f0*/  STL.64 [R1+0x2b88], R26 ;  /* 0x002b881a01007387 */ /* 0x004fe20000100a00 */
[----:B------:R-:W-:Y:S02]  /*5b700*/  STL.64 [R1+0x2b68], R6 ;  /* 0x002b680601007387 */ /* 0x000fe40000100a00 */
[----:B----4-:R0:W-:Y:S02]  /*5b710*/  STL.64 [R1+0x2b60], R4 ;  /* 0x002b600401007387 */ /* 0x0101e40000100a00 */
[----:B0-----:R-:W2:Y:S01]  /*5b720*/  LDL.LU R4, [R1+0x400] ;  /* 0x0004000001047983 */ /* 0x001ea20000300800 */
[----:B------:R-:W2:Y:S02]  /*5b730*/  LDL.LU R5, [R1+0x404] ;  /* 0x0004040001057983 */ /* 0x000ea40000300800 */
[----:B------:R-:W4:Y:S02]  /*5b740*/  LDL.LU R6, [R1+0x408] ;  /* 0x0004080001067983 */ /* 0x000f240000300800 */
[----:B------:R-:W4:Y:S01]  /*5b750*/  LDL.LU R7, [R1+0x40c] ;  /* 0x00040c0001077983 */ /* 0x000f220000300800 */
[C---:B------:R-:W-:Y:S01]  /*5b760*/  HMMA.16816.F32.BF16 R20, R8.reuse, R14, R20 ;  /* 0x0000000e0814723c */ /* 0x040fe20000041814 */
        /* <DEDUP_REMOVED lines=10> */
[----:B------:R-:W-:Y:S01]  /*5b810*/  STL.64 [R1+0x1d0], R20 ;  /* 0x0001d01401007387 */ /* 0x000fe20000100a00 */
[----:B------:R0:W-:Y:S03]  /*5b820*/  STL.64 [R1+0x1d8], R22 ;  /* 0x0001d81601007387 */ /* 0x0001e60000100a00 */
[----:B0-----:R-:W3:Y:S01]  /*5b830*/  LDL.LU.64 R22, [R1+0x2ba0] ;  /* 0x002ba00001167983 */ /* 0x001ee20000300a00 */
[----:B------:R-:W4:Y:S02]  /*5b840*/  LDL.LU R20, [R1+0x2b98] ;  /* 0x002b980001147983 */ /* 0x000f240000300800 */
[----:B------:R0:W-:Y:S02]  /*5b850*/  STL.64 [R1+0x2b08], R14 ;  /* 0x002b080e01007387 */ /* 0x0001e40000100a00 */
[----:B0-----:R-:W-:Y:S01]  /*5b860*/  IMAD.MOV.U32 R15, RZ, RZ, R13 ;  /* 0x000000ffff0f7224 */ /* 0x001fe200078e000d */
[----:B---3--:R-:W-:Y:S01]  /*5b870*/  HMMA.16816.F32.BF16 R16, R8, R22, R16 ;  /* 0x000000160810723c */ /* 0x008fe20000041810 */
[----:B----4-:R-:W-:-:S05]  /*5b880*/  IMAD.MOV.U32 R14, RZ, RZ, R20 ;  /* 0x000000ffff0e7224 */ /* 0x010fca00078e0014 */
[----:B------:R-:W-:Y:S11]  /*5b890*/  STL.64 [R1+0x2b20], R14 ;  /* 0x002b200e01007387 */ /* 0x000ff60000100a00 */
[----:B------:R-:W-:Y:S06]  /*5b8a0*/  @!UPT UIADD3 URZ, URZ, URZ, URZ ;  /* 0x0000003f3f3ff290 */ /* 0x000fec000fffe03f */
[----:B------:R-:W-:Y:S01]  /*5b8b0*/  STL.64 [R1+0x1c0], R16 ;  /* 0x0001c01001007387 */ /* 0x000fe20000100a00 */
[----:B------:R0:W-:Y:S03]  /*5b8c0*/  STL.64 [R1+0x1c8], R18 ;  /* 0x0001c81201007387 */ /* 0x0001e60000100a00 */
[----:B0-----:R-:W3:Y:S01]  /*5b8d0*/  LDL.LU.64 R18, [R1+0x2b90] ;  /* 0x002b900001127983 */ /* 0x001ee20000300a00 */
        /* <DEDUP_REMOVED lines=23> */
[----:B------:R-:W-:Y:S01]  /*5ba50*/  IMAD.MOV.U32 R15, RZ, RZ, R2 ;  /* 0x000000ffff0f7224 */ /* 0x000fe200078e0002 */
        /* <DEDUP_REMOVED lines=15> */
[----:B0-----:R-:W3:Y:S01]  /*5bb50*/  LDL.LU.64 R26, [R1+0x2b58] ;  /* 0x002b5800011a7983 */ /* 0x001ee20000300a00 */
[----:B------:R-:W4:Y:S01]  /*5bb60*/  LDL.LU.64 R24, [R1+0x2b50] ;  /* 0x002b500001187983 */ /* 0x000f220000300a00 */
[----:B---3--:R-:W-:Y:S02]  /*5bb70*/  HMMA.16816.F32.BF16 R8, R8, R26, R4 ;  /* 0x0000001a0808723c */ /* 0x008fe40000041804 */
[----:B------:R-:W2:Y:S01]  /*5bb80*/  LDL.LU.64 R6, [R1+0x2b48] ;  /* 0x002b480001067983 */ /* 0x000ea20000300a00 */
[----:B------:R-:W2:Y:S11]  /*5bb90*/  LDL.LU.64 R4, [R1+0x2b40] ;  /* 0x002b400001047983 */ /* 0x000eb60000300a00 */
[----:B------:R-:W-:Y:S09]  /*5bba0*/  @!UPT UIADD3 URZ, URZ, URZ, URZ ;  /* 0x0000003f3f3ff290 */ /* 0x000ff2000fffe03f */
[----:B------:R-:W-:Y:S01]  /*5bbb0*/  STL.64 [R1+0x170], R8 ;  /* 0x0001700801007387 */ /* 0x000fe20000100a00 */
[----:B------:R0:W-:Y:S02]  /*5bbc0*/  STL.64 [R1+0x178], R10 ;  /* 0x0001780a01007387 */ /* 0x0001e40000100a00 */
[----:B0-----:R-:W-:Y:S01]  /*5bbd0*/  IMAD.MOV.U32 R10, RZ, RZ, R12 ;  /* 0x000000ffff0a7224 */ /* 0x001fe200078e000c */
[----:B------:R-:W-:Y:S01]  /*5bbe0*/  STL.64 [R1+0x2ad0], R26 ;  /* 0x002ad01a01007387 */ /* 0x000fe20000100a00 */
[----:B----4-:R0:W-:Y:S03]  /*5bbf0*/  STL.64 [R1+0x2ac8], R24 ;  /* 0x002ac81801007387 */ /* 0x0101e60000100a00 */
[----:B0-----:R-:W3:Y:S01]  /*5bc00*/  LDL.LU R24, [R1+0x4b0] ;  /* 0x0004b00001187983 */ /* 0x001ee20000300800 */
[----:B------:R-:W3:Y:S02]  /*5bc10*/  LDL.LU R25, [R1+0x4b4] ;  /* 0x0004b40001197983 */ /* 0x000ee40000300800 */
[----:B------:R-:W3:Y:S02]  /*5bc20*/  LDL.LU R26, [R1+0x4b8] ;  /* 0x0004b800011a7983 */ /* 0x000ee40000300800 */
[----:B------:R-:W-:-:S02]  /*5bc30*/  IMAD.MOV.U32 R27, RZ, RZ, R28 ;  /* 0x000000ffff1b7224 */ /* 0x000fc400078e001c */
[----:B------:R-:W4:Y:S01]  /*5bc40*/  LDL.LU R28, [R1+0x2b38] ;  /* 0x002b3800011c7983 */ /* 0x000f220000300800 */
        /* <DEDUP_REMOVED lines=21> */
[----:B--2---:R-:W-:Y:S01]  /*5bda0*/  HMMA.16816.F32.BF16 R20, R4, R22, R12 ;  /* 0x000000160414723c */ /* 0x004fe2000004180c */
[----:B------:R-:W2:Y:S01]  /*5bdb0*/  LDL.LU.64 R14, [R1+0x2ae8] ;  /* 0x002ae800010e7983 */ /* 0x000ea20000300a00 */
[----:B------:R-:W2:Y:S02]  /*5bdc0*/  LDL.LU.64 R12, [R1+0x2ae0] ;  /* 0x002ae000010c7983 */ /* 0x000ea40000300a00 */
[----:B------:R-:W-:-:S02]  /*5bdd0*/  IMAD.MOV.U32 R11, RZ, RZ, R2 ;  /* 0x000000ffff0b7224 */ /* 0x000fc400078e0002 */
[----:B------:R-:W-:Y:S11]  /*5bde0*/  IMAD.MOV.U32 R2, RZ, RZ, R19 ;  /* 0x000000ffff027224 */ /* 0x000ff600078e0013 */
[----:B------:R-:W-:Y:S06]  /*5bdf0*/  @!UPT UIADD3 URZ, URZ, URZ, URZ ;  /* 0x0000003f3f3ff290 */ /* 0x000fec000fffe03f */
[----:B------:R-:W-:Y:S01]  /*5be00*/  STL.64 [R1+0x130], R20 ;  /* 0x0001301401007387 */ /* 0x000fe20000100a00 */
[----:B------:R-:W-:Y:S02]  /*5be10*/  STL.64 [R1+0x138], R22 ;  /* 0x0001381601007387 */ /* 0x000fe40000100a00 */
[----:B------:R-:W0:Y:S01]  /*5be20*/  LDSM.16.MT88.4 R20, [R0+0xe100] ;  /* 0x00e100000014783b */ /* 0x000e220000004200 */
[C---:B---3--:R-:W-:Y:S01]  /*5be30*/  HMMA.16816.F32.BF16 R8, R4.reuse, R10, R24 ;  /* 0x0000000a0408723c */ /* 0x048fe20000041818 */
[----:B0-----:R-:W-:Y:S02]  /*5be40*/  STL.64 [R1+0x2ab8], R22 ;  /* 0x002ab81601007387 */ /* 0x001fe40000100a00 */
[----:B------:R-:W-:Y:S02]  /*5be50*/  STL.64 [R1+0x2ab0], R20 ;  /* 0x002ab01401007387 */ /* 0x000fe40000100a00 */
[----:B----4-:R-:W-:Y:S03]  /*5be60*/  LDSM.16.M88.4 R20, [R28+0x22100] ;  /* 0x022100001c14783b */ /* 0x010fe60000000200 */
[----:B--2---:R-:W-:Y:S01]  /*5be70*/  HMMA.16816.F32.BF16 R12, R4, R18, R12 ;  /* 0x00000012040c723c */ /* 0x004fe2000004180c */
[----:B------:R-:W0:Y:S11]  /*5be80*/  LDSM.16.MT88.4 R16, [R0+0xe180] ;  /* 0x00e180000010783b */ /* 0x000e360000004200 */
[----:B------:R-:W-:Y:S11]  /*5be90*/  @!UPT UIADD3 URZ, URZ, URZ, URZ ;  /* 0x0000003f3f3ff290 */ /* 0x000ff6000fffe03f */
[----:B------:R-:W-:Y:S01]  /*5bea0*/  STL.64 [R1+0x120], R12 ;  /* 0x0001200c01007387 */ /* 0x000fe20000100a00 */
[----:B------:R-:W-:Y:S02]  /*5beb0*/  STL.64 [R1+0x128], R14 ;  /* 0x0001280e01007387 */ /* 0x000fe40000100a00 */
[----:B------:R-:W1:Y:S01]  /*5bec0*/  LDSM.16.MT88.4 R12, [R3+0x10000] ;  /* 0x01000000030c783b */ /* 0x000e620000004200 */
[----:B0-----:R-:W-:Y:S03]  /*5bed0*/  STL [R1+0x2a34], R18 ;  /* 0x002a341201007387 */ /* 0x001fe60000100800 */
[----:B------:R-:W-:Y:S02]  /*5bee0*/  STL [R1+0x2a30], R19 ;  /* 0x002a301301007387 */ /* 0x000fe40000100800 */
[----:B------:R-:W-:Y:S02]  /*5bef0*/  STL.64 [R1+0x2a70], R16 ;  /* 0x002a701001007387 */ /* 0x000fe40000100a00 */
[----:B------:R-:W0:Y:S04]  /*5bf00*/  LDSM.16.M88.4 R16, [R28+0x20100] ;  /* 0x020100001c10783b */ /* 0x000e280000000200 */
[----:B------:R-:W-:Y:S04]  /*5bf10*/  STL [R1+0x2948], R0 ;  /* 0x0029480001007387 */ /* 0x000fe80000100800 */
[----:B-1----:R-:W-:Y:S01]  /*5bf20*/  STL [R1+0x2988], R13 ;  /* 0x0029880d01007387 */ /* 0x002fe20000100800 */
[----:B------:R-:W-:Y:S02]  /*5bf30*/  STL [R1+0x2984], R14 ;  /* 0x0029840e01007387 */ /* 0x000fe40000100800 */
[----:B------:R-:W-:Y:S01]  /*5bf40*/  STL [R1+0x2980], R15 ;  /* 0x0029800f01007387 */ /* 0x000fe20000100800 */
[----:B0-----:R-:W-:Y:S01]  /*5bf50*/  STL.64 [R1+0x520], R16 ;  /* 0x0005201001007387 */ /* 0x001fe20000100a00 */
[----:B------:R-:W-:Y:S02]  /*5bf60*/  STL.64 [R1+0x528], R18 ;  /* 0x0005281201007387 */ /* 0x000fe40000100a00 */
[----:B------:R-:W0:Y:S04]  /*5bf70*/  LDSM.16.M88.4 R16, [R28+0x24100] ;  /* 0x024100001c10783b */ /* 0x000e280000000200 */
[----:B------:R-:W-:Y:S01]  /*5bf80*/  STL.64 [R1+0x110], R8 ;  /* 0x0001100801007387 */ /* 0x000fe20000100a00 */
[----:B------:R-:W-:Y:S02]  /*5bf90*/  STL.64 [R1+0x118], R10 ;  /* 0x0001180a01007387 */ /* 0x000fe40000100a00 */
[----:B------:R-:W1:Y:S04]  /*5bfa0*/  LDSM.16.M88.4 R8, [R28+0x26100] ;  /* 0x026100001c08783b */ /* 0x000e680000000200 */
[----:B------:R-:W-:Y:S02]  /*5bfb0*/  STL.64 [R1+0x510], R20 ;  /* 0x0005101401007387 */ /* 0x000fe40000100a00 */
[----:B------:R-:W-:Y:S01]  /*5bfc0*/  STL.64 [R1+0x518], R22 ;  /* 0x0005181601007387 */ /* 0x000fe20000100a00 */
[----:B0-----:R-:W-:Y:S01]  /*5bfd0*/  STL.64 [R1+0x500], R16 ;  /* 0x0005001001007387 */ /* 0x001fe20000100a00 */
[----:B------:R-:W-:Y:S02]  /*5bfe0*/  STL.64 [R1+0x508], R18 ;  /* 0x0005081201007387 */ /* 0x000fe40000100a00 */
[----:B-1----:R-:W-:Y:S02]  /*5bff0*/  STL.64 [R1+0x4f0], R8 ;  /* 0x0004f00801007387 */ /* 0x002fe40000100a00 */
[----:B------:R-:W-:Y:S01]  /*5c000*/  IMAD.MOV.U32 R13, RZ, RZ, R8 ;  /* 0x000000ffff0d7224 */ /* 0x000fe200078e0008 */
[----:B------:R-:W-:Y:S01]  /*5c010*/  STL.64 [R1+0x4f8], R10 ;  /* 0x0004f80a01007387 */ /* 0x000fe20000100a00 */
[----:B------:R-:W-:-:S02]  /*5c020*/  IMAD.MOV.U32 R14, RZ, RZ, R9 ;  /* 0x000000ffff0e7224 */ /* 0x000fc400078e0009 */
[----:B------:R-:W0:Y:S01]  /*5c030*/  LDSM.16.M88.4 R8, [R28+0x2a100] ;  /* 0x02a100001c08783b */ /* 0x000e220000000200 */
[----:B------:R-:W1:Y:S04]  /*5c040*/  LDSM.16.M88.4 R16, [R28+0x28100] ;  /* 0x028100001c10783b */ /* 0x000e680000000200 */
[----:B0-----:R-:W-:Y:S01]  /*5c050*/  STL.64 [R1+0x4d0], R8 ;  /* 0x0004d00801007387 */ /* 0x001fe20000100a00 */
[----:B-1----:R-:W-:Y:S02]  /*5c060*/  STL.64 [R1+0x4e0], R16 ;  /* 0x0004e01001007387 */ /* 0x002fe40000100a00 */
[----:B------:R-:W-:Y:S02]  /*5c070*/  STL.64 [R1+0x4e8], R18 ;  /* 0x0004e81201007387 */ /* 0x000fe40000100a00 */
[----:B------:R-:W-:Y:S02]  /*5c080*/  STL.64 [R1+0x4d8], R10 ;  /* 0x0004d80a01007387 */ /* 0x000fe40000100a00 */
[----:B------:R-:W-:-:S02]  /*5c090*/  IMAD.MOV.U32 R15, RZ, RZ, R8 ;  /* 0x000000ffff0f7224 */ /* 0x000fc400078e0008 */
[----:B------:R-:W0:Y:S04]  /*5c0a0*/  LDSM.16.M88.4 R8, [R28+0x2c100] ;  /* 0x02c100001c08783b */ /* 0x000e280000000200 */
[----:B------:R-:W-:Y:S01]  /*5c0b0*/  STL.64 [R1+0x2998], R14 ;  /* 0x0029980e01007387 */ /* 0x000fe20000100a00 */
[----:B------:R-:W-:Y:S03]  /*5c0c0*/  STL.64 [R1+0x2990], R12 ;  /* 0x0029900c01007387 */ /* 0x000fe60000100a00 */
[----:B0-----:R-:W-:Y:S01]  /*5c0d0*/  STL.64 [R1+0x4c0], R8 ;  /* 0x0004c00801007387 */ /* 0x001fe20000100a00 */
[----:B------:R-:W-:Y:S02]  /*5c0e0*/  STL.64 [R1+0x4c8], R10 ;  /* 0x0004c80a01007387 */ /* 0x000fe40000100a00 */
[----:B------:R-:W-:-:S02]  /*5c0f0*/  IMAD.MOV.U32 R0, RZ, RZ, R9 ;  /* 0x000000ffff007224 */ /* 0x000fc400078e0009 */
[----:B------:R-:W0:Y:S04]  /*5c100*/  LDSM.16.M88.4 R8, [R28+0x2e100] ;  /* 0x02e100001c08783b */ /* 0x000e280000000200 */
[----:B------:R-:W-:Y:S01]  /*5c110*/  STL [R1+0x2a58], R0 ;  /* 0x002a580001007387 */ /* 0x000fe20000100800 */
[----:B------:R-:W2:Y:S03]  /*5c120*/  LDL.LU R24, [R1+0x600] ;  /* 0x0006000001187983 */ /* 0x000ea60000300800 */
[----:B0-----:R-:W-:Y:S01]  /*5c130*/  STL.64 [R1+0x4b0], R8 ;  /* 0x0004b00801007387 */ /* 0x001fe20000100a00 */
[----:B------:R0:W-:Y:S02]  /*5c140*/  STL.64 [R1+0x4b8], R10 ;  /* 0x0004b80a01007387 */ /* 0x0001e40000100a00 */
[----:B------:R-:W2:Y:S02]  /*5c150*/  LDL.LU R25, [R1+0x604] ;  /* 0x0006040001197983 */ /* 0x000ea40000300800 */
[----:B------:R-:W2:Y:S01]  /*5c160*/  LDL.LU R26, [R1+0x608] ;  /* 0x00060800011a7983 */ /* 0x000ea20000300800 */
[----:B------:R-:W2:Y:S04]  /*5c170*/  LDL.LU R27, [R1+0x60c] ;  /* 0x00060c00011b7983 */ /* 0x000ea80000300800 */
[----:B0-----:R-:W2:Y:S01]  /*5c180*/  LDL.LU.64 R10, [R1+0x8] ;  /* 0x00000800010a7983 */ /* 0x001ea20000300a00 */
[----:B------:R-:W3:Y:S02]  /*5c190*/  LDL.LU R16, [R1+0x640] ;  /* 0x0006400001107983 */ /* 0x000ee40000300800 */
[----:B------:R-:W3:Y:S02]  /*5c1a0*/  LDL.LU R17, [R1+0x644] ;  /* 0x0006440001117983 */ /* 0x000ee40000300800 */
[----:B------:R-:W4:Y:S02]  /*5c1b0*/  LDL.LU R18, [R1+0x648] ;  /* 0x0006480001127983 */ /* 0x000f240000300800 */
[----:B------:R-:W-:-:S02]  /*5c1c0*/  IMAD.MOV.U32 R19, RZ, RZ, R29 ;  /* 0x000000ffff137224 */ /* 0x000fc400078e001d */
[----:B------:R-:W2:Y:S01]  /*5c1d0*/  LDL.LU R29, [R1+0x2ad8] ;  /* 0x002ad800011d7983 */ /* 0x000ea20000300800 */
[----:B------:R-:W2:Y:S02]  /*5c1e0*/  LDL.LU R20, [R1+0x5f0] ;  /* 0x0005f00001147983 */ /* 0x000ea40000300800 */
[----:B------:R-:W2:Y:S02]  /*5c1f0*/  LDL.LU R21, [R1+0x5f4] ;  /* 0x0005f40001157983 */ /* 0x000ea40000300800 */
[----:B------:R-:W2:Y:S01]  /*5c200*/  LDL.LU R22, [R1+0x5f8] ;  /* 0x0005f80001167983 */ /* 0x000ea20000300800 */
[----:B------:R-:W2:Y:S04]  /*5c210*/  LDL.LU R23, [R1+0x5fc] ;  /* 0x0005fc0001177983 */ /* 0x000ea80000300800 */
[----:B----4-:R0:W-:Y:S01]  /*5c220*/  STL.64 [R1+0x2a80], R18 ;  /* 0x002a801201007387 */ /* 0x0101e20000100a00 */
[----:B---3--:R-:W-:Y:S03]  /*5c230*/  STL.64 [R1+0x2a78], R16 ;  /* 0x002a781001007387 */ /* 0x008fe60000100a00 */
[----:B0-----:R-:W3:Y:S04]  /*5c240*/  LDL.64 R18, [R1+0x48] ;  /* 0x0000480001127983 */ /* 0x001ee80000100a00 */
[----:B---3--:R0:W-:Y:S04]  /*5c250*/  STL.64 [R1+0x2a88], R18 ;  /* 0x002a881201007387 */ /* 0x0081e80000100a00 */
[----:B0-----:R-:W3:Y:S04]  /*5c260*/  LDL.64 R18, [R1+0x58] ;  /* 0x0000580001127983 */ /* 0x001ee80000100a00 */
[----:B---3--:R0:W-:Y:S04]  /*5c270*/  STL.64 [R1+0x2a98], R18 ;  /* 0x002a981201007387 */ /* 0x0081e80000100a00 */
[----:B0-----:R-:W3:Y:S01]  /*5c280*/  LDL.LU.64 R18, [R1+0x68] ;  /* 0x0000680001127983 */ /* 0x001ee20000300a00 */
[----:B------:R-:W4:Y:S03]  /*5c290*/  LDL.LU.64 R14, [R1+0x18] ;  /* 0x00001800010e7983 */ /* 0x000f260000300a00 */
[----:B----4-:R0:W-:Y:S04]  /*5c2a0*/  STL.64 [R1+0x2a68], R14 ;  /* 0x002a680e01007387 */ /* 0x0101e80000100a00 */
[----:B0-----:R-:W4:Y:S01]  /*5c2b0*/  LDL.LU.64 R14, [R1+0x38] ;  /* 0x00003800010e7983 */ /* 0x001f220000300a00 */
[----:B--2---:R-:W-:Y:S03]  /*5c2c0*/  HMMA.16816.F32.BF16 R24, R4, R10, R24 ;  /* 0x0000000a0418723c */ /* 0x004fe60000041818 */
[----:B----4-:R0:W-:Y:S01]  /*5c2d0*/  STL.64 [R1+0x2a90], R14 ;  /* 0x002a900e01007387 */ /* 0x0101e20000100a00 */
[----:B------:R-:W2:Y:S02]  /*5c2e0*/  LDL.LU R12, [R1+0x660] ;  /* 0x00066000010c7983 */ /* 0x000ea40000300800 */
[----:B------:R-:W2:Y:S01]  /*5c2f0*/  LDL.LU R13, [R1+0x664] ;  /* 0x00066400010d7983 */ /* 0x000ea20000300800 */
[----:B0-----:R-:W4:Y:S01]  /*5c300*/  LDL.LU R14, [R1+0x668] ;  /* 0x00066800010e7983 */ /* 0x001f220000300800 */
[----:B------:R-:W4:Y:S02]  /*5c310*/  LDL.LU R15, [R1+0x66c] ;  /* 0x00066c00010f7983 */ /* 0x000f240000300800 */
[----:B------:R-:W-:Y:S01]  /*5c320*/  IMAD.MOV.U32 R0, RZ, RZ, R10 ;  /* 0x000000ffff007224 */ /* 0x000fe200078e000a */
[----:B----4-:R-:W-:Y:S01]  /*5c330*/  STL.64 [R1+0x2aa8], R14 ;  /* 0x002aa80e01007387 */ /* 0x010fe20000100a00 */
[----:B--2---:R0:W-:Y:S03]  /*5c340*/  STL.64 [R1+0x2aa0], R12 ;  /* 0x002aa00c01007387 */ /* 0x0041e60000100a00 */
[----:B0-----:R-:W2:Y:S01]  /*5c350*/  LDL.LU R12, [R1+0x670] ;  /* 0x00067000010c7983 */ /* 0x001ea20000300800 */
[----:B------:R-:W2:Y:S02]  /*5c360*/  LDL.LU R13, [R1+0x674] ;  /* 0x00067400010d7983 */ /* 0x000ea40000300800 */
[----:B------:R-:W2:Y:S02]  /*5c370*/  LDL.LU R14, [R1+0x678] ;  /* 0x00067800010e7983 */ /* 0x000ea40000300800 */
[----:B------:R-:W-:Y:S03]  /*5c380*/  STL [R1+0x2698], R28 ;  /* 0x0026981c01007387 */ /* 0x000fe60000100800 */
[----:B------:R-:W-:Y:S01]  /*5c390*/  STL.64 [R1+0x100], R24 ;  /* 0x0001001801007387 */ /* 0x000fe20000100a00 */
[----:B------:R0:W-:Y:S03]  /*5c3a0*/  STL.64 [R1+0x108], R26 ;  /* 0x0001081a01007387 */ /* 0x0001e60000100a00 */
[----:B0-----:R-:W4:Y:S01]  /*5c3b0*/  LDL.LU.64 R26, [R1+0x2ad0] ;  /* 0x002ad000011a7983 */ /* 0x001f220000300a00 */
[----:B------:R-:W-:-:S02]  /*5c3c0*/  IMAD.MOV.U32 R15, RZ, RZ, R29 ;  /* 0x000000ffff0f7224 */ /* 0x000fc400078e001d */
[----:B------:R-:W-:Y:S02]  /*5c3d0*/  IMAD.MOV.U32 R29, RZ, RZ, R11 ;  /* 0x000000ffff1d7224 */ /* 0x000fe400078e000b */
[----:B------:R-:W2:Y:S01]  /*5c3e0*/  LDL.LU.64 R24, [R1+0x2ac8] ;  /* 0x002ac80001187983 */ /* 0x000ea20000300a00 */
[----:B------:R-:W0:Y:S04]  /*5c3f0*/  LDSM.16.MT88.4 R8, [R3+0x10080] ;  /* 0x010080000308783b */ /* 0x000e280000004200 */
[----:B------:R-:W-:Y:S01]  /*5c400*/  STL [R1+0x2a60], R29 ;  /* 0x002a601d01007387 */ /* 0x000fe20000100800 */
[----:B------:R-:W-:Y:S03]  /*5c410*/  STL [R1+0x2a5c], R0 ;  /* 0x002a5c0001007387 */ /* 0x000fe60000100800 */
[----:B0-----:R0:W-:Y:S01]  /*5c420*/  STL.64 [R1+0x2938], R10 ;  /* 0x0029380a01007387 */ /* 0x0011e20000100a00 */
[----:B------:R-:W-:Y:S03]  /*5c430*/  STL.64 [R1+0x2930], R8 ;  /* 0x0029300801007387 */ /* 0x000fe60000100a00 */
[----:B0-----:R-:W3:Y:S01]  /*5c440*/  LDL.LU R10, [R1+0x28] ;  /* 0x00002800010a7983 */ /* 0x001ee20000300800 */
[----:B------:R-:W-:-:S02]  /*5c450*/  IMAD.MOV.U32 R11, RZ, RZ, R2 ;  /* 0x000000ffff0b7224 */ /* 0x000fc400078e0002 */
[----:B------:R-:W3:Y:S01]  /*5c460*/  LDL.LU R2, [R1+0x2ac0] ;  /* 0x002ac00001027983 */ /* 0x000ee20000300800 */
[----:B----4-:R-:W-:Y:S01]  /*5c470*/  HMMA.16816.F32.BF16 R4, R4, R26, R20 ;  /* 0x0000001a0404723c */ /* 0x010fe20000041814 */
[----:B------:R-:W4:Y:S01]  /*5c480*/  LDL.LU.64 R22, [R1+0x2ab8] ;  /* 0x002ab80001167983 */ /* 0x000f220000300a00 */
[----:B------:R-:W4:Y:S02]  /*5c490*/  LDL.LU.64 R20, [R1+0x2ab0] ;  /* 0x002ab00001147983 */ /* 0x000f240000300a00 */
[----:B------:R-:W-:Y:S02]  /*5c4a0*/  STL.64 [R1+0x2a50], R26 ;  /* 0x002a501a01007387 */ /* 0x000fe40000100a00 */
[----:B--2---:R0:W-:Y:S11]  /*5c4b0*/  STL.64 [R1+0x2a48], R24 ;  /* 0x002a481801007387 */ /* 0x0041f60000100a00 */
[----:B------:R-:W-:Y:S06]  /*5c4c0*/  @!UPT UIADD3 URZ, URZ, URZ, URZ ;  /* 0x0000003f3f3ff290 */ /* 0x000fec000fffe03f */
[----:B------:R-:W-:Y:S01]  /*5c4d0*/  STL.64 [R1+0xf0], R4 ;  /* 0x0000f00401007387 */ /* 0x000fe20000100a00 */
[----:B------:R-:W-:Y:S02]  /*5c4e0*/  STL.64 [R1+0xf8], R6 ;  /* 0x0000f80601007387 */ /* 0x000fe40000100a00 */
[----:B------:R-:W1:Y:S04]  /*5c4f0*/  LDSM.16.MT88.4 R4, [R3+0x10100] ;  /* 0x010100000304783b */ /* 0x000e680000004200 */
[----:B0-----:R-:W2:Y:S01]  /*5c500*/  LDL.LU R24, [R1+0x650] ;  /* 0x0006500001187983 */ /* 0x001ea20000300800 */
[----:B------:R-:W2:Y:S01]  /*5c510*/  LDL.LU R25, [R1+0x654] ;  /* 0x0006540001197983 */ /* 0x000ea20000300800 */
[----:B------:R-:W2:Y:S02]  /*5c520*/  LDL.LU R26, [R1+0x658] ;  /* 0x00065800011a7983 */ /* 0x000ea40000300800 */
[----:B------:R-:W2:Y:S02]  /*5c530*/  LDL.LU R27, [R1+0x65c] ;  /* 0x00065c00011b7983 */ /* 0x000ea40000300800 */
[----:B------:R-:W-:Y:S02]  /*5c540*/  STL [R1+0x2a64], R3 ;  /* 0x002a640301007387 */ /* 0x000fe40000100800 */
[----:B---3--:R-:W-:-:S02]  /*5c550*/  IMAD.MOV.U32 R29, RZ, RZ, R18 ;  /* 0x000000ffff1d7224 */ /* 0x008fc400078e0012 */
[----:B------:R-:W-:Y:S01]  /*5c560*/  IMAD.MOV.U32 R0, RZ, RZ, R19 ;  /* 0x000000ffff007224 */ /* 0x000fe200078e0013 */
[----:B-1----:R-:W-:Y:S01]  /*5c570*/  STL.64 [R1+0x2890], R6 ;  /* 0x0028900601007387 */ /* 0x002fe20000100a00 */
[----:B------:R0:W-:Y:S03]  /*5c580*/  STL.64 [R1+0x2888], R4 ;  /* 0x0028880401007387 */ /* 0x0001e60000100a00 */
[----:B0-----:R-:W3:Y:S01]  /*5c590*/  LDL.LU R4, [R1+0x620] ;  /* 0x0006200001047983 */ /* 0x001ee20000300800 */
[----:B------:R-:W3:Y:S02]  /*5c5a0*/  LDL.LU R5, [R1+0x624] ;  /* 0x0006240001057983 */ /* 0x000ee40000300800 */
[----:B------:R-:W3:Y:S02]  /*5c5b0*/  LDL.LU R6, [R1+0x628] ;  /* 0x0006280001067983 */ /* 0x000ee40000300800 */
[----:B------:R-:W3:Y:S01]  /*5c5c0*/  LDL.LU R7, [R1+0x62c] ;  /* 0x00062c0001077983 */ /* 0x000ee20000300800 */
[C---:B----4-:R-:W-:Y:S11]  /*5c5d0*/  HMMA.16816.F32.BF16 R12, R20.reuse, R18, R12 ;  /* 0x00000012140c723c */ /* 0x050ff6000004180c */
[----:B------:R-:W-:Y:S11]  /*5c5e0*/  @!UPT UIADD3 URZ, URZ, URZ, URZ ;  /* 0x0000003f3f3ff290 */ /* 0x000ff6000fffe03f */
[----:B------:R-:W-:Y:S01]  /*5c5f0*/  @!UPT UIADD3 URZ, URZ, URZ, URZ ;  /* 0x0000003f3f3ff290 */ /* 0x000fe2000fffe03f */
[----:B------:R-:W-:Y:S01]  /*5c600*/  STL.64 [R1+0xe0], R12 ;  /* 0x0000e00c01007387 */ /* 0x000fe20000100a00 */
[----:B------:R0:W-:Y:S03]  /*5c610*/  STL.64 [R1+0xe8], R14 ;  /* 0x0000e80e01007387 */ /* 0x0001e60000100a00 */
[----:B0-----:R-:W4:Y:S01]  /*5c620*/  LDL.LU.64 R14, [R1+0x2aa8] ;  /* 0x002aa800010e7983 */ /* 0x001f220000300a00 */
[----:B------:R-:W4:Y:S02]  /*5c630*/  LDL.LU.64 R12, [R1+0x2aa0] ;  /* 0x002aa000010c7983 */ /* 0x000f240000300a00 */
[----:B------:R-:W4:Y:S02]  /*5c640*/  LDL.LU.64 R18, [R1+0x2a98] ;  /* 0x002a980001127983 */ /* 0x000f240000300a00 */
[C---:B----4-:R-:W-:Y:S01]  /*5c650*/  HMMA.16816.F32.BF16 R12, R20.reuse, R18, R12 ;  /* 0x00000012140c723c */ /* 0x050fe2000004180c */
[----:B------:R-:W-:Y:S11]  /*5c660*/  IMAD.MOV.U32 R3, RZ, RZ, R19 ;  /* 0x000000ffff037224 */ /* 0x000ff600078e0013 */
[----:B------:R-:W-:Y:S11]  /*5c670*/  @!UPT UIADD3 URZ, URZ, URZ, URZ ;  /* 0x0000003f3f3ff290 */ /* 0x000ff6000fffe03f */
[----:B------:R-:W-:Y:S01]  /*5c680*/  STL.64 [R1+0xd0], R12 ;  /* 0x0000d00c01007387 */ /* 0x000fe20000100a00 */
[----:B------:R0:W-:Y:S03]  /*5c690*/  STL.64 [R1+0xd8], R14 ;  /* 0x0000d80e01007387 */ /* 0x0001e60000100a00 */
[----:B0-----:R-:W4:Y:S01]  /*5c6a0*/  LDL.LU.64 R14, [R1+0x2a90] ;  /* 0x002a9000010e7983 */ /* 0x001f220000300a00 */
        /* <DEDUP_REMOVED lines=8> */
[----:B------:R-:W4:Y:S01]  /*5c730*/  LDL.LU.64 R18, [R1+0x2a80] ;  /* 0x002a800001127983 */ /* 0x000f220000300a00 */
[----:B------:R-:W4:Y:S02]  /*5c740*/  LDL.LU.64 R16, [R1+0x2a78] ;  /* 0x002a780001107983 */ /* 0x000f240000300a00 */
[C---:B----4-:R-:W-:Y:S11]  /*5c750*/  HMMA.16816.F32.BF16 R16, R20.reuse, R14, R16 ;  /* 0x0000000e1410723c */ /* 0x050ff60000041810 */
[----:B------:R-:W-:Y:S11]  /*5c760*/  @!UPT UIADD3 URZ, URZ, URZ, URZ ;  /* 0x0000003f3f3ff290 */ /* 0x000ff6000fffe03f */
[----:B------:R-:W-:Y:S01]  /*5c770*/  @!UPT UIADD3 URZ, URZ, URZ, URZ ;  /* 0x0000003f3f3ff290 */ /* 0x000fe2000fffe03f */
[----:B------:R0:W-:Y:S01]  /*5c780*/  STL.64 [R1+0xb0], R16 ;  /* 0x0000b01001007387 */ /* 0x0001e20000100a00 */
[----:B------:R1:W-:Y:S03]  /*5c790*/  STL.64 [R1+0xb8], R18 ;  /* 0x0000b81201007387 */ /* 0x0003e60000100a00 */
[----:B0-----:R-:W2:Y:S01]  /*5c7a0*/  LDL.LU.64 R16, [R1+0x2a70] ;  /* 0x002a700001107983 */ /* 0x001ea20000300a00 */
[----:B-1----:R-:W-:Y:S02]  /*5c7b0*/  IMAD.MOV.U32 R18, RZ, RZ, R14 ;  /* 0x000000ffff127224 */ /* 0x002fe400078e000e */
[----:B------:R-:W-:Y:S02]  /*5c7c0*/  IMAD.MOV.U32 R19, RZ, RZ, R15 ;  /* 0x000000ffff137224 */ /* 0x000fe400078e000f */
[----:B------:R-:W3:Y:S03]  /*5c7d0*/  LDL.LU.64 R14, [R1+0x2a68] ;  /* 0x002a6800010e7983 */ /* 0x000ee60000300a00 */
[----:B------:R-:W-:Y:S01]  /*5c7e0*/  STL.64 [R1+0x2a40], R18 ;  /* 0x002a401201007387 */ /* 0x000fe20000100a00 */
[----:B--2---:R0:W-:Y:S04]  /*5c7f0*/  STL.64 [R1+0x2a38], R16 ;  /* 0x002a381001007387 */ /* 0x0041e80000100a00 */
[----:B0-----:R-:W2:Y:S01]  /*5c800*/  LDL.LU R16, [R1+0x630] ;  /* 0x0006300001107983 */ /* 0x001ea20000300800 */
[----:B------:R-:W2:Y:S02]  /*5c810*/  LDL.LU R17, [R1+0x634] ;  /* 0x0006340001117983 */ /* 0x000ea40000300800 */
[----:B------:R-:W2:Y:S02]  /*5c820*/  LDL.LU R18, [R1+0x638] ;  /* 0x0006380001127983 */ /* 0x000ea40000300800 */
[----:B------:R-:W-:Y:S01]  /*5c830*/  IMAD.MOV.U32 R19, RZ, RZ, R2 ;  /* 0x000000ffff137224 */ /* 0x000fe200078e0002 */
[----:B---3--:R-:W-:Y:S01]  /*5c840*/  HMMA.16816.F32.BF16 R4, R20, R14, R4 ;  /* 0x0000000e1404723c */ /* 0x008fe20000041804 */
[----:B------:R-:W-:Y:S01]  /*5c850*/  STL.64 [R1+0x29d8], R10 ;  /* 0x0029d80a01007387 */ /* 0x000fe20000100a00 */
[----:B------:R-:W-:-:S02]  /*5c860*/  IMAD.MOV.U32 R28, RZ, RZ, R14 ;  /* 0x000000ffff1c7224 */ /* 0x000fc400078e000e */
[----:B------:R-:W-:-:S04]  /*5c870*/  IMAD.MOV.U32 R2, RZ, RZ, R15 ;  /* 0x000000ffff027224 */ /* 0x000fc800078e000f */
[----:B--2---:R-:W-:Y:S11]  /*5c880*/  HMMA.16816.F32.BF16 R16, R20, R10, R16 ;  /* 0x0000000a1410723c */ /* 0x004ff60000041810 */
[----:B------:R-:W-:Y:S11]  /*5c890*/  @!UPT UIADD3 URZ, URZ, URZ, URZ ;  /* 0x0000003f3f3ff290 */ /* 0x000ff6000fffe03f */
[----:B------:R-:W-:Y:S01]  /*5c8a0*/  @!UPT UIADD3 URZ, URZ, URZ, URZ ;  /* 0x0000003f3f3ff290 */ /* 0x000fe2000fffe03f */
[----:B------:R-:W-:Y:S01]  /*5c8b0*/  STL.64 [R1+0xa0], R16 ;  /* 0x0000a01001007387 */ /* 0x000fe20000100a00 */
[----:B------:R-:W-:Y:S02]  /*5c8c0*/  STL.64 [R1+0xa8], R18 ;  /* 0x0000a81201007387 */ /* 0x000fe40000100a00 */
[----:B------:R0:W-:Y:S02]  /*5c8d0*/  STL.64 [R1+0x90], R4 ;  /* 0x0000900401007387 */ /* 0x0001e40000100a00 */
[----:B------:R1:W-:Y:S01]  /*5c8e0*/  STL.64 [R1+0x98], R6 ;  /* 0x0000980601007387 */ /* 0x0003e20000100a00 */
[----:B------:R-:W2:Y:S01]  /*5c8f0*/  LDL.LU R12, [R1+0x560] ;  /* 0x00056000010c7983 */ /* 0x000ea20000300800 */
[----:B------:R-:W2:Y:S02]  /*5c900*/  LDL.LU R13, [R1+0x564] ;  /* 0x00056400010d7983 */ /* 0x000ea40000300800 */
[----:B------:R-:W3:Y:S02]  /*5c910*/  LDL.LU R14, [R1+0x568] ;  /* 0x00056800010e7983 */ /* 0x000ee40000300800 */
[----:B------:R-:W3:Y:S01]  /*5c920*/  LDL.LU R15, [R1+0x56c] ;  /* 0x00056c00010f7983 */ /* 0x000ee20000300800 */
[----:B0-----:R-:W4:Y:S01]  /*5c930*/  LDL.LU R4, [R1+0x590] ;  /* 0x0005900001047983 */ /* 0x001f220000300800 */
[----:B------:R-:W4:Y:S02]  /*5c940*/  LDL.LU R5, [R1+0x594] ;  /* 0x0005940001057983 */ /* 0x000f240000300800 */
[----:B-1----:R-:W2:Y:S02]  /*5c950*/  LDL.LU R6, [R1+0x598] ;  /* 0x0005980001067983 */ /* 0x002ea40000300800 */
[----:B------:R-:W2:Y:S02]  /*5c960*/  LDL.LU R7, [R1+0x59c] ;  /* 0x00059c0001077983 */ /* 0x000ea40000300800 */
[----:B--2---:R0:W-:Y:S01]  /*5c970*/  STL.64 [R1+0x29e8], R6 ;  /* 0x0029e80601007387 */ /* 0x0041e20000100a00 */
[----:B----4-:R-:W-:Y:S02]  /*5c980*/  STL.64 [R1+0x29e0], R4 ;  /* 0x0029e00401007387 */ /* 0x010fe40000100a00 */
[----:B------:R-:W2:Y:S02]  /*5c990*/  LDL.LU R8, [R1+0x5a0] ;  /* 0x0005a00001087983 */ /* 0x000ea40000300800 */
[----:B------:R-:W2:Y:S01]  /*5c9a0*/  LDL.LU R9, [R1+0x5a4] ;  /* 0x0005a40001097983 */ /* 0x000ea20000300800 */
[----:B------:R-:W4:Y:S01]  /*5c9b0*/  LDL.LU R10, [R1+0x5a8] ;  /* 0x0005a800010a7983 */ /* 0x000f220000300800 */
[----:B------:R-:W4:Y:S02]  /*5c9c0*/  LDL.LU R11, [R1+0x5ac] ;  /* 0x0005ac00010b7983 */ /* 0x000f240000300800 */
[----:B0-----:R-:W-:-:S02]  /*5c9d0*/  IMAD.MOV.U32 R7, RZ, RZ, R24 ;  /* 0x000000ffff077224 */ /* 0x001fc400078e0018 */
[----:B------:R-:W-:Y:S01]  /*5c9e0*/  IMAD.MOV.U32 R6, RZ, RZ, R25 ;  /* 0x000000ffff067224 */ /* 0x000fe200078e0019 */
[----:B----4-:R-:W-:Y:S01]  /*5c9f0*/  STL.64 [R1+0x29f8], R10 ;  /* 0x0029f80a01007387 */ /* 0x010fe20000100a00 */
[----:B--2---:R0:W-:Y:S02]  /*5ca00*/  STL.64 [R1+0x29f0], R8 ;  /* 0x0029f00801007387 */ /* 0x0041e40000100a00 */
[----:B------:R-:W2:Y:S02]  /*5ca10*/  LDL.LU R24, [R1+0x610] ;  /* 0x0006100001187983 */ /* 0x000ea40000300800 */
[----:B------:R-:W2:Y:S01]  /*5ca20*/  LDL.LU R25, [R1+0x614] ;  /* 0x0006140001197983 */ /* 0x000ea20000300800 */
[----:B------:R-:W2:Y:S01]  /*5ca30*/  LDL.LU R26, [R1+0x618] ;  /* 0x00061800011a7983 */ /* 0x000ea20000300800 */
[----:B------:R-:W2:Y:S02]  /*5ca40*/  LDL.LU R27, [R1+0x61c] ;  /* 0x00061c00011b7983 */ /* 0x000ea40000300800 */
[----:B------:R-:W4:Y:S02]  /*5ca50*/  LDL.LU R16, [R1+0x5e0] ;  /* 0x0005e00001107983 */ /* 0x000f240000300800 */
[----:B------:R-:W4:Y:S01]  /*5ca60*/  LDL.LU R17, [R1+0x5e4] ;  /* 0x0005e40001117983 */ /* 0x000f220000300800 */
[----:B------:R-:W4:Y:S01]  /*5ca70*/  LDL.LU R18, [R1+0x5e8] ;  /* 0x0005e80001127983 */ /* 0x000f220000300800 */
[----:B------:R-:W4:Y:S02]  /*5ca80*/  LDL.LU R19, [R1+0x5ec] ;  /* 0x0005ec0001137983 */ /* 0x000f240000300800 */
[----:B------:R1:W-:Y:S01]  /*5ca90*/  STL.64 [R1+0x2a00], R6 ;  /* 0x002a000601007387 */ /* 0x0003e20000100a00 */
[----:B0-----:R-:W2:Y:S01]  /*5caa0*/  LDL.LU R8, [R1+0x5b0] ;  /* 0x0005b00001087983 */ /* 0x001ea20000300800 */
[----:B------:R-:W2:Y:S02]  /*5cab0*/  LDL.LU R9, [R1+0x5b4] ;  /* 0x0005b40001097983 */ /* 0x000ea40000300800 */
[----:B------:R-:W2:Y:S02]  /*5cac0*/  LDL.LU R10, [R1+0x5b8] ;  /* 0x0005b800010a7983 */ /* 0x000ea40000300800 */
[----:B------:R-:W2:Y:S02]  /*5cad0*/  LDL.LU R11, [R1+0x5bc] ;  /* 0x0005bc00010b7983 */ /* 0x000ea40000300800 */
[----:B--2---:R-:W-:Y:S01]  /*5cae0*/  STL.64 [R1+0x2a10], R10 ;  /* 0x002a100a01007387 */ /* 0x004fe20000100a00 */
[----:B------:R-:W-:Y:S02]  /*5caf0*/  STL.64 [R1+0x2a08], R8 ;  /* 0x002a080801007387 */ /* 0x000fe40000100a00 */
[----:B-1----:R-:W2:Y:S02]  /*5cb00*/  LDL.LU R6, [R1+0x58] ;  /* 0x0000580001067983 */ /* 0x002ea40000300800 */
[----:B------:R-:W-:-:S02]  /*5cb10*/  IMAD.MOV.U32 R7, RZ, RZ, R3 ;  /* 0x000000ffff077224 */ /* 0x000fc400078e0003 */
[----:B------:R-:W3:Y:S04]  /*5cb20*/  LDL.LU R3, [R1+0x2a64] ;  /* 0x002a640001037983 */ /* 0x000ee80000300800 */
[----:B--2---:R0:W-:Y:S02]  /*5cb30*/  STL.64 [R1+0x2a18], R6 ;  /* 0x002a180601007387 */ /* 0x0041e40000100a00 */
[----:B0-----:R-:W-:Y:S02]  /*5cb40*/  IMAD.MOV.U32 R6, RZ, RZ, R29 ;  /* 0x000000ffff067224 */ /* 0x001fe400078e001d */
[----:B------:R-:W-:Y:S01]  /*5cb50*/  IMAD.MOV.U32 R7, RZ, RZ, R0 ;  /* 0x000000ffff077224 */ /* 0x000fe200078e0000 */
[----:B------:R-:W2:Y:S01]  /*5cb60*/  LDL.LU R29, [R1+0x2a60] ;  /* 0x002a6000011d7983 */ /* 0x000ea20000300800 */
        /* <DEDUP_REMOVED lines=11> */
[----:B---3--:R0:W-:Y:S02]  /*5cc20*/  STL.64 [R1+0x29a8], R14 ;  /* 0x0029a80e01007387 */ /* 0x0081e40000100a00 */
[----:B0-----:R-:W-:-:S02]  /*5cc30*/  IMAD.MOV.U32 R14, RZ, RZ, R0 ;  /* 0x000000ffff0e7224 */ /* 0x001fc400078e0000 */
[----:B------:R-:W-:-:S07]  /*5cc40*/  IMAD.MOV.U32 R15, RZ, RZ, R29 ;  /* 0x000000ffff0f7224 */ /* 0x000fce00078e001d */
[C---:B------:R-:W-:Y:S01]  /*5cc50*/  HMMA.16816.F32.BF16 R24, R20.reuse, R14, R24 ;  /* 0x0000000e1418723c */ /* 0x040fe20000041818 */
[----:B------:R-:W-:Y:S01]  /*5cc60*/  STL.64 [R1+0x29a0], R12 ;  /* 0x0029a00c01007387 */ /* 0x000fe20000100a00 */
[----:B------:R-:W3:Y:S11]  /*5cc70*/  LDL.LU R0, [R1+0x2a58] ;  /* 0x002a580001007983 */ /* 0x000ef60000300800 */
[----:B------:R-:W-:Y:S10]  /*5cc80*/  @!UPT UIADD3 URZ, URZ, URZ, URZ ;  /* 0x0000003f3f3ff290 */ /* 0x000ff4000fffe03f */
[----:B------:R-:W-:Y:S01]  /*5cc90*/  STL.64 [R1+0x80], R24 ;  /* 0x0000801801007387 */ /* 0x000fe20000100a00 */
[----:B------:R0:W-:Y:S03]  /*5cca0*/  STL.64 [R1+0x88], R26 ;  /* 0x0000881a01007387 */ /* 0x0001e60000100a00 */
[----:B0-----:R-:W4:Y:S01]  /*5ccb0*/  LDL.LU.64 R26, [R1+0x2a50] ;  /* 0x002a5000011a7983 */ /* 0x001f220000300a00 */
[----:B------:R-:W2:Y:S02]  /*5ccc0*/  LDL.LU.64 R24, [R1+0x2a48] ;  /* 0x002a480001187983 */ /* 0x000ea40000300a00 */
[----:B------:R0:W-:Y:S01]  /*5ccd0*/  STL.64 [R1+0x29c0], R14 ;  /* 0x0029c00e01007387 */ /* 0x0001e20000100a00 */
[----:B----4-:R-:W-:Y:S01]  /*5cce0*/  HMMA.16816.F32.BF16 R20, R20, R26, R16 ;  /* 0x0000001a1414723c */ /* 0x010fe20000041810 */
[----:B------:R-:W4:Y:S01]  /*5ccf0*/  LDL.LU.64 R18, [R1+0x2a40] ;  /* 0x002a400001127983 */ /* 0x000f220000300a00 */
[----:B0-----:R-:W-:-:S02]  /*5cd00*/  IMAD.MOV.U32 R15, RZ, RZ, R2 ;  /* 0x000000ffff0f7224 */ /* 0x001fc400078e0002 */
[----:B------:R-:W2:Y:S11]  /*5cd10*/  LDL.LU.64 R16, [R1+0x2a38] ;  /* 0x002a380001107983 */ /* 0x000eb60000300a00 */
[----:B------:R-:W-:Y:S08]  /*5cd20*/  @!UPT UIADD3 URZ, URZ, URZ, URZ ;  /* 0x0000003f3f3ff290 */ /* 0x000ff0000fffe03f */
[----:B------:R-:W-:Y:S01]  /*5cd30*/  STL [R1+0x70], R20 ;  /* 0x0000701401007387 */ /* 0x000fe20000100800 */
[----:B------:R-:W-:Y:S02]  /*5cd40*/  IMAD.MOV.U32 R29, RZ, RZ, R22 ;  /* 0x000000ffff1d7224 */ /* 0x000fe400078e0016 */
[----:B------:R-:W-:Y:S02]  /*5cd50*/  IMAD.MOV.U32 R2, RZ, RZ, R23 ;  /* 0x000000ffff027224 */ /* 0x000fe400078e0017 */
[----:B----4-:R-:W-:Y:S02]  /*5cd60*/  IMAD.MOV.U32 R22, RZ, RZ, R18 ;  /* 0x000000ffff167224 */ /* 0x010fe400078e0012 */
[----:B------:R-:W-:Y:S01]  /*5cd70*/  IMAD.MOV.U32 R23, RZ, RZ, R19 ;  /* 0x000000ffff177224 */ /* 0x000fe200078e0013 */
[----:B------:R-:W4:Y:S01]  /*5cd80*/  LDL.LU R18, [R1+0x2a34] ;  /* 0x002a340001127983 */ /* 0x000f220000300800 */
[----:B------:R-:W4:Y:S02]  /*5cd90*/  LDL.LU R19, [R1+0x2a30] ;  /* 0x002a300001137983 */ /* 0x000f240000300800 */
[----:B------:R-:W-:Y:S02]  /*5cda0*/  STL.64 [R1+0x29b8], R26 ;  /* 0x0029b81a01007387 */ /* 0x000fe40000100a00 */
[----:B--2---:R0:W-:Y:S02]  /*5cdb0*/  STL.64 [R1+0x29b0], R24 ;  /* 0x0029b01801007387 */ /* 0x0041e40000100a00 */
[----:B0-----:R-:W2:Y:S01]  /*5cdc0*/  LDL.LU R24, [R1+0x570] ;  /* 0x0005700001187983 */ /* 0x001ea20000300800 */
[----:B------:R-:W2:Y:S02]  /*5cdd0*/  LDL.LU R25, [R1+0x574] ;  /* 0x0005740001197983 */ /* 0x000ea40000300800 */
[----:B------:R-:W2:Y:S02]  /*5cde0*/  LDL.LU R26, [R1+0x578] ;  /* 0x00057800011a7983 */ /* 0x000ea40000300800 */
[----:B------:R-:W2:Y:S02]  /*5cdf0*/  LDL.LU R27, [R1+0x57c] ;  /* 0x00057c00011b7983 */ /* 0x000ea40000300800 */
[----:B------:R-:W-:-:S02]  /*5ce00*/  IMAD.MOV.U32 R14, RZ, RZ, R28 ;  /* 0x000000ffff0e7224 */ /* 0x000fc400078e001c */
[----:B------:R-:W-:Y:S01]  /*5ce10*/  IMAD.MOV.U32 R28, RZ, RZ, R21 ;  /* 0x000000ffff1c7224 */ /* 0x000fe200078e0015 */
[C---:B----4-:R-:W-:Y:S01]  /*5ce20*/  HMMA.16816.F32.BF16 R4, R16.reuse, R6, R8 ;  /* 0x000000061004723c */ /* 0x050fe20000041808 */
[----:B--2---:R-:W-:Y:S01]  /*5ce30*/  STL.64 [R1+0x29d0], R26 ;  /* 0x0029d01a01007387 */ /* 0x004fe20000100a00 */
[----:B------:R0:W-:Y:S03]  /*5ce40*/  STL.64 [R1+0x29c8], R24 ;  /* 0x0029c81801007387 */ /* 0x0001e60000100a00 */
[----:B0-----:R-:W2:Y:S01]  /*5ce50*/  LDL.LU R24, [R1+0x580] ;  /* 0x0005800001187983 */ /* 0x001ea20000300800 */
[----:B------:R-:W2:Y:S02]  /*5ce60*/  LDL.LU R25, [R1+0x584] ;  /* 0x0005840001197983 */ /* 0x000ea40000300800 */
[----:B------:R-:W2:Y:S02]  /*5ce70*/  LDL.LU R26, [R1+0x588] ;  /* 0x00058800011a7983 */ /* 0x000ea40000300800 */
[----:B------:R-:W2:Y:S01]  /*5ce80*/  LDL.LU R27, [R1+0x58c] ;  /* 0x00058c00011b7983 */ /* 0x000ea20000300800 */
[----:B------:R-:W-:Y:S01]  /*5ce90*/  STL [R1+0x2790], R2 ;  /* 0x0027900201007387 */ /* 0x000fe20000100800 */
[----:B------:R-:W-:Y:S02]  /*5cea0*/  STL [R1+0x278c], R29 ;  /* 0x00278c1d01007387 */ /* 0x000fe40000100800 */
[----:B------:R-:W-:Y:S02]  /*5ceb0*/  STL [R1+0x2788], R28 ;  /* 0x0027881c01007387 */ /* 0x000fe40000100800 */
[----:B------:R-:W4:Y:S01]  /*5cec0*/  LDL.LU.64 R10, [R1+0x2a28] ;  /* 0x002a2800010a7983 */ /* 0x000f220000300a00 */
[----:B------:R-:W4:Y:S06]  /*5ced0*/  LDL.LU.64 R8, [R1+0x2a20] ;  /* 0x002a200001087983 */ /* 0x000f2c0000300a00 */
[----:B------:R-:W-:Y:S02]  /*5cee0*/  STL.64 [R1+0x60], R4 ;  /* 0x0000600401007387 */ /* 0x000fe40000100a00 */
[----:B------:R0:W-:Y:S02]  /*5cef0*/  STL.64 [R1+0x68], R6 ;  /* 0x0000680601007387 */ /* 0x0001e40000100a00 */
[----:B0-----:R-:W4:Y:S02]  /*5cf00*/  LDL.LU.64 R6, [R1+0x2a18] ;  /* 0x002a180001067983 */ /* 0x001f240000300a00 */
[C---:B----4-:R-:W-:Y:S02]  /*5cf10*/  HMMA.16816.F32.BF16 R4, R16.reuse, R6, R8 ;  /* 0x000000061004723c */ /* 0x050fe40000041808 */
[----:B------:R-:W4:Y:S01]  /*5cf20*/  LDL.LU.64 R10, [R1+0x2a10] ;  /* 0x002a1000010a7983 */ /* 0x000f220000300a00 */
[----:B------:R-:W4:Y:S11]  /*5cf30*/  LDL.LU.64 R8, [R1+0x2a08] ;  /* 0x002a080001087983 */ /* 0x000f360000300a00 */
[----:B------:R-:W-:Y:S09]  /*5cf40*/  @!UPT UIADD3 URZ, URZ, URZ, URZ ;  /* 0x0000003f3f3ff290 */ /* 0x000ff2000fffe03f */
[----:B------:R-:W-:Y:S01]  /*5cf50*/  STL.64 [R1+0x890], R4 ;  /* 0x0008900401007387 */ /* 0x000fe20000100a00 */
[----:B------:R0:W-:Y:S03]  /*5cf60*/  STL.64 [R1+0x898], R6 ;  /* 0x0008980601007387 */ /* 0x0001e60000100a00 */
[----:B0-----:R-:W4:Y:S02]  /*5cf70*/  LDL.LU.64 R6, [R1+0x2a00] ;  /* 0x002a000001067983 */ /* 0x001f240000300a00 */
[C---:B----4-:R-:W-:Y:S02]  /*5cf80*/  HMMA.16816.F32.BF16 R4, R16.reuse, R6, R8 ;  /* 0x000000061004723c */ /* 0x050fe40000041808 */
[----:B------:R-:W4:Y:S01]  /*5cf90*/  LDL.LU.64 R10, [R1+0x29f8] ;  /* 0x0029f800010a7983 */ /* 0x000f220000300a00 */
[----:B------:R-:W4:Y:S11]  /*5cfa0*/  LDL.LU.64 R8, [R1+0x29f0] ;  /* 0x0029f00001087983 */ /* 0x000f360000300a00 */
[----:B------:R-:W-:Y:S09]  /*5cfb0*/  @!UPT UIADD3 URZ, URZ, URZ, URZ ;  /* 0x0000003f3f3ff290 */ /* 0x000ff2000fffe03f */
[----:B------:R-:W-:Y:S01]  /*5cfc0*/  STL.64 [R1+0x800], R4 ;  /* 0x0008000401007387 */ /* 0x000fe20000100a00 */
[----:B------:R0:W-:Y:S03]  /*5cfd0*/  STL.64 [R1+0x808], R6 ;  /* 0x0008080601007387 */ /* 0x0001e60000100a00 */
[----:B0-----:R-:W2:Y:S01]  /*5cfe0*/  LDL.LU.64 R6, [R1+0x29e8] ;  /* 0x0029e80001067983 */ /* 0x001ea20000300a00 */
[----:B------:R-:W2:Y:S01]  /*5cff0*/  LDL.LU.64 R4, [R1+0x29e0] ;  /* 0x0029e00001047983 */ /* 0x000ea20000300a00 */
[C---:B----4-:R-:W-:Y:S02]  /*5d000*/  HMMA.16816.F32.BF16 R20, R16.reuse, R22, R8 ;  /* 0x000000161014723c */ /* 0x050fe40000041808 */
[----:B------:R-:W2:Y:S11]  /*5d010*/  LDL.LU.64 R10, [R1+0x29d8] ;  /* 0x0029d800010a7983 */ /* 0x000eb60000300a00 */
[----:B------:R-:W-:Y:S10]  /*5d020*/  @!UPT UIADD3 URZ, URZ, URZ, URZ ;  /* 0x0000003f3f3ff290 */ /* 0x000ff4000fffe03f */
[----:B------:R0:W-:Y:S01]  /*5d030*/  STL.64 [R1+0x7f0], R20 ;  /* 0x0007f01401007387 */ /* 0x0001e20000100a00 */
[----:B------:R-:W-:Y:S03]  /*5d040*/  STL.64 [R1+0x7f8], R22 ;  /* 0x0007f81601007387 */ /* 0x000fe60000100a00 */
[----:B0-----:R-:W4:Y:S01]  /*5d050*/  LDL R20, [R1+0x510] ;  /* 0x0005100001147983 */ /* 0x001f220000100800 */
[C---:B--2---:R-:W-:Y:S11]  /*5d060*/  HMMA.16816.F32.BF16 R4, R16.reuse, R10, R4 ;  /* 0x0000000a1004723c */ /* 0x044ff60000041804 */
[----:B------:R-:W-:Y:S11]  /*5d070*/  @!UPT UIADD3 URZ, URZ, URZ, URZ ;  /* 0x0000003f3f3ff290 */ /* 0x000ff6000fffe03f */
[----:B------:R-:W-:Y:S01]  /*5d080*/  @!UPT UIADD3 URZ, URZ, URZ, URZ ;  /* 0x0000003f3f3ff290 */ /* 0x000fe2000fffe03f */
[----:B------:R0:W-:Y:S01]  /*5d090*/  STL.64 [R1+0x7e0], R4 ;  /* 0x0007e00401007387 */ /* 0x0001e20000100a00 */
[----:B------:R-:W-:Y:S02]  /*5d0a0*/  STL.64 [R1+0x7e8], R6 ;  /* 0x0007e80601007387 */ /* 0x000fe40000100a00 */
[----:B------:R-:W4:Y:S02]  /*5d0b0*/  LDL R21, [R1+0x514] ;  /* 0x0005140001157983 */ /* 0x000f240000100800 */
[----:B------:R-:W2:Y:S01]  /*5d0c0*/  LDL.LU R8, [R1+0x550] ;  /* 0x0005500001087983 */ /* 0x000ea20000300800 */
[----:B------:R-:W2:Y:S01]  /*5d0d0*/  LDL.LU R9, [R1+0x554] ;  /* 0x0005540001097983 */ /* 0x000ea20000300800 */
[----:B------:R-:W2:Y:S02]  /*5d0e0*/  LDL.LU R10, [R1+0x558] ;  /* 0x00055800010a7983 */ /* 0x000ea40000300800 */
[----:B------:R-:W2:Y:S01]  /*5d0f0*/  LDL.LU R11, [R1+0x55c] ;  /* 0x00055c00010b7983 */ /* 0x000ea20000300800 */
[C---:B------:R-:W-:Y:S01]  /*5d100*/  HMMA.16816.F32.BF16 R12, R16.reuse, R14, R24 ;  /* 0x0000000e100c723c */ /* 0x040fe20000041818 */
[----:B----4-:R1:W-:Y:S01]  /*5d110*/  STL.64 [R1+0x2978], R20 ;  /* 0x0029781401007387 */ /* 0x0103e20000100a00 */
[----:B0-----:R-:W4:Y:S02]  /*5d120*/  LDL R4, [R1+0x4b0] ;  /* 0x0004b00001047983 */ /* 0x001f240000100800 */
[----:B------:R-:W4:Y:S01]  /*5d130*/  LDL R5, [R1+0x4b4] ;  /* 0x0004b40001057983 */ /* 0x000f220000100800 */
[----:B-1----:R-:W2:Y:S04]  /*5d140*/  LDL.64 R20, [R1+0x520] ;  /* 0x0005200001147983 */ /* 0x002ea80000100a00 */
[----:B----4-:R0:W-:Y:S04]  /*5d150*/  STL.64 [R1+0x2940], R4 ;  /* 0x0029400401007387 */ /* 0x0101e80000100a00 */
[----:B0-----:R-:W4:Y:S01]  /*5d160*/  LDL.LU R4, [R1+0x540] ;  /* 0x0005400001047983 */ /* 0x001f220000300800 */
[----:B------:R-:W4:Y:S02]  /*5d170*/  LDL.LU R5, [R1+0x544] ;  /* 0x0005440001057983 */ /* 0x000f240000300800 */
[----:B------:R-:W4:Y:S02]  /*5d180*/  LDL.LU R6, [R1+0x548] ;  /* 0x0005480001067983 */ /* 0x000f240000300800 */
[----:B------:R-:W4:Y:S01]  /*5d190*/  LDL.LU R7, [R1+0x54c] ;  /* 0x00054c0001077983 */ /* 0x000f220000300800 */
[----:B------:R-:W2:Y:S01]  /*5d1a0*/  LDL.LU.64 R26, [R1+0x29d0] ;  /* 0x0029d000011a7983 */ /* 0x000ea20000300a00 */
[----:B------:R-:W2:Y:S03]  /*5d1b0*/  LDL.LU.64 R24, [R1+0x29c8] ;  /* 0x0029c80001187983 */ /* 0x000ea60000300a00 */
[----:B------:R-:W-:Y:S02]  /*5d1c0*/  STL.64 [R1+0x780], R12 ;  /* 0x0007800c01007387 */ /* 0x000fe40000100a00 */
[----:B------:R0:W-:Y:S02]  /*5d1d0*/  STL.64 [R1+0x788], R14 ;  /* 0x0007880e01007387 */ /* 0x0001e40000100a00 */
        /* <DEDUP_REMOVED lines=10> */
[----:B------:R-:W2:Y:S01]  /*5d280*/  LDL.LU.64 R14, [R1+0x2998] ;  /* 0x00299800010e7983 */ /* 0x000ea20000300a00 */
        /* <DEDUP_REMOVED lines=10> */
[----:B---3--:R-:W-:Y:S01]  /*5d330*/  STL.64 [R1+0x2960], R26 ;  /* 0x0029601a01007387 */ /* 0x008fe20000100a00 */
[----:B------:R0:W-:Y:S02]  /*5d340*/  STL.64 [R1+0x2958], R24 ;  /* 0x0029581801007387 */ /* 0x0001e40000100a00 */
[----:B0-----:R-:W-:Y:S02]  /*5d350*/  IMAD.MOV.U32 R24, RZ, RZ, R13 ;  /* 0x000000ffff187224 */ /* 0x001fe400078e000d */
[----:B------:R-:W-:Y:S01]  /*5d360*/  IMAD.MOV.U32 R25, RZ, RZ, R14 ;  /* 0x000000ffff197224 */ /* 0x000fe200078e000e */
[----:B------:R-:W2:Y:S01]  /*5d370*/  LDL.LU R13, [R1+0x2988] ;  /* 0x00298800010d7983 */ /* 0x000ea20000300800 */
[----:B------:R-:W2:Y:S03]  /*5d380*/  LDL.LU R14, [R1+0x2984] ;  /* 0x00298400010e7983 */ /* 0x000ea60000300800 */
[----:B------:R0:W-:Y:S04]  /*5d390*/  STL.64 [R1+0x2970], R24 ;  /* 0x0029701801007387 */ /* 0x0001e80000100a00 */
[----:B0-----:R-:W3:Y:S01]  /*5d3a0*/  LDL.LU R24, [R1+0x530] ;  /* 0x0005300001187983 */ /* 0x001ee20000300800 */
[----:B------:R-:W3:Y:S02]  /*5d3b0*/  LDL.LU R25, [R1+0x534] ;  /* 0x0005340001197983 */ /* 0x000ee40000300800 */
[----:B------:R-:W3:Y:S02]  /*5d3c0*/  LDL.LU R26, [R1+0x538] ;  /* 0x00053800011a7983 */ /* 0x000ee40000300800 */
[----:B------:R-:W3:Y:S01]  /*5d3d0*/  LDL.LU R27, [R1+0x53c] ;  /* 0x00053c00011b7983 */ /* 0x000ee20000300800 */
[----:B------:R-:W2:Y:S01]  /*5d3e0*/  LDL.LU R15, [R1+0x2980] ;  /* 0x00298000010f7983 */ /* 0x000ea20000300800 */
[----:B------:R-:W3:Y:S02]  /*5d3f0*/  LDL R17, [R1+0x4d4] ;  /* 0x0004d40001117983 */ /* 0x000ee40000100800 */
[----:B------:R-:W-:Y:S01]  /*5d400*/  IMAD.MOV.U32 R2, RZ, RZ, R21 ;  /* 0x000000ffff027224 */ /* 0x000fe200078e0015 */
[C---:B--2---:R-:W-:Y:S01]  /*5d410*/  HMMA.16816.F32.BF16 R8, R12.reuse, R20, R8 ;  /* 0x000000140c08723c */ /* 0x044fe20000041808 */
[----:B---3--:R0:W-:Y:S04]  /*5d420*/  STL.64 [R1+0x2968], R16 ;  /* 0x0029681001007387 */ /* 0x0081e80000100a00 */
[----:B0-----:R-:W2:Y:S01]  /*5d430*/  LDL.LU R16, [R1+0x490] ;  /* 0x0004900001107983 */ /* 0x001ea20000300800 */
[----:B------:R-:W2:Y:S02]  /*5d440*/  LDL.LU R17, [R1+0x494] ;  /* 0x0004940001117983 */ /* 0x000ea40000300800 */
[----:B------:R-:W2:Y:S02]  /*5d450*/  LDL.LU R18, [R1+0x498] ;  /* 0x0004980001127983 */ /* 0x000ea40000300800 */
[----:B------:R-:W2:Y:S11]  /*5d460*/  LDL.LU R19, [R1+0x49c] ;  /* 0x00049c0001137983 */ /* 0x000eb60000300800 */
[----:B------:R-:W-:Y:S02]  /*5d470*/  @!UPT UIADD3 URZ, URZ, URZ, URZ ;  /* 0x0000003f3f3ff290 */ /* 0x000fe4000fffe03f */
[----:B------:R0:W-:Y:S01]  /*5d480*/  STL.64 [R1+0x750], R8 ;  /* 0x0007500801007387 */ /* 0x0001e20000100a00 */
[----:B------:R-:W-:Y:S02]  /*5d490*/  STL.64 [R1+0x758], R10 ;  /* 0x0007580a01007387 */ /* 0x000fe40000100a00 */
[----:B0-----:R-:W-:Y:S02]  /*5d4a0*/  IMAD.MOV.U32 R8, RZ, RZ, R20 ;  /* 0x000000ffff087224 */ /* 0x001fe400078e0014 */
[----:B------:R-:W4:Y:S02]  /*5d4b0*/  LDL.LU.64 R20, [R1+0x2978] ;  /* 0x0029780001147983 */ /* 0x000f240000300a00 */
[C---:B----4-:R-:W-:Y:S02]  /*5d4c0*/  HMMA.16816.F32.BF16 R20, R12.reuse, R20, R4 ;  /* 0x000000140c14723c */ /* 0x050fe40000041804 */
[----:B------:R-:W3:Y:S11]  /*5d4d0*/  LDL.LU R4, [R1+0x460] ;  /* 0x0004600001047983 */ /* 0x000ef60000300800 */
[----:B------:R-:W-:Y:S10]  /*5d4e0*/  @!UPT UIADD3 URZ, URZ, URZ, URZ ;  /* 0x0000003f3f3ff290 */ /* 0x000ff4000fffe03f */
[----:B------:R0:W-:Y:S01]  /*5d4f0*/  STL.64 [R1+0x5b0], R20 ;  /* 0x0005b01401007387 */ /* 0x0001e20000100a00 */
[----:B------:R1:W-:Y:S02]  /*5d500*/  STL.64 [R1+0x5b8], R22 ;  /* 0x0005b81601007387 */ /* 0x0003e40000100a00 */
[----:B------:R-:W3:Y:S02]  /*5d510*/  LDL.LU R5, [R1+0x464] ;  /* 0x0004640001057983 */ /* 0x000ee40000300800 */
[----:B------:R-:W3:Y:S01]  /*5d520*/  LDL.LU R6, [R1+0x468] ;  /* 0x0004680001067983 */ /* 0x000ee20000300800 */
[----:B------:R-:W3:Y:S04]  /*5d530*/  LDL.LU R7, [R1+0x46c] ;  /* 0x00046c0001077983 */ /* 0x000ee80000300800 */
[----:B0-----:R-:W4:Y:S01]  /*5d540*/  LDL.LU R20, [R1+0x2a0] ;  /* 0x0002a00001147983 */ /* 0x001f220000300800 */
[----:B------:R-:W4:Y:S02]  /*5d550*/  LDL.LU R21, [R1+0x2a4] ;  /* 0x0002a40001157983 */ /* 0x000f240000300800 */
[----:B-1----:R-:W2:Y:S02]  /*5d560*/  LDL.LU R22, [R1+0x2a8] ;  /* 0x0002a80001167983 */ /* 0x002ea40000300800 */
        /* <DEDUP_REMOVED lines=9> */
[----:B0-----:R-:W2:Y:S04]  /*5d600*/  LDL R20, [R1+0x500] ;  /* 0x0005000001147983 */ /* 0x001ea80000100800 */
[----:B------:R-:W2:Y:S02]  /*5d610*/  LDL R21, [R1+0x504] ;  /* 0x0005040001157983 */ /* 0x000ea40000100800 */
[C---:B--2---:R-:W-:Y:S11]  /*5d620*/  HMMA.16816.F32.BF16 R24, R12.reuse, R20, R24 ;  /* 0x000000140c18723c */ /* 0x044ff60000041818 */
[----:B------:R-:W-:Y:S11]  /*5d630*/  @!UPT UIADD3 URZ, URZ, URZ, URZ ;  /* 0x0000003f3f3ff290 */ /* 0x000ff6000fffe03f */
[----:B------:R-:W-:Y:S01]  /*5d640*/  @!UPT UIADD3 URZ, URZ, URZ, URZ ;  /* 0x0000003f3f3ff290 */ /* 0x000fe2000fffe03f */
[----:B------:R0:W-:Y:S01]  /*5d650*/  STL.64 [R1+0x5d0], R24 ;  /* 0x0005d01801007387 */ /* 0x0001e20000100a00 */
[----:B------:R-:W-:Y:S03]  /*5d660*/  STL.64 [R1+0x5d8], R26 ;  /* 0x0005d81a01007387 */ /* 0x000fe60000100a00 */
[----:B0-----:R-:W2:Y:S01]  /*5d670*/  LDL.LU.64 R24, [R1+0x2970] ;  /* 0x0029700001187983 */ /* 0x001ea20000300a00 */
[----:B------:R0:W-:Y:S03]  /*5d680*/  STL.64 [R1+0x2900], R20 ;  /* 0x0029001401007387 */ /* 0x0001e60000100a00 */
[----:B0-----:R-:W4:Y:S04]  /*5d690*/  LDL R20, [R1+0x4e0] ;  /* 0x0004e00001147983 */ /* 0x001f280000100800 */
[----:B------:R-:W4:Y:S01]  /*5d6a0*/  LDL R21, [R1+0x4e4] ;  /* 0x0004e40001157983 */ /* 0x000f220000100800 */
[C---:B--2---:R-:W-:Y:S03]  /*5d6b0*/  HMMA.16816.F32.BF16 R24, R12.reuse, R24, R16 ;  /* 0x000000180c18723c */ /* 0x044fe60000041810 */
[----:B------:R-:W3:Y:S11]  /*5d6c0*/  LDL.LU.64 R16, [R1+0x2968] ;  /* 0x0029680001107983 */ /* 0x000ef60000300a00 */
[----:B------:R-:W-:Y:S09]  /*5d6d0*/  @!UPT UIADD3 URZ, URZ, URZ, URZ ;  /* 0x0000003f3f3ff290 */ /* 0x000ff2000fffe03f */
[----:B------:R-:W-:Y:S01]  /*5d6e0*/  STL.64 [R1+0x5e0], R24 ;  /* 0x0005e01801007387 */ /* 0x000fe20000100a00 */
[----:B------:R0:W-:Y:S03]  /*5d6f0*/  STL.64 [R1+0x5e8], R26 ;  /* 0x0005e81a01007387 */ /* 0x0001e60000100a00 */
[----:B0-----:R-:W4:Y:S01]  /*5d700*/  LDL.LU.64 R26, [R1+0x2960] ;  /* 0x00296000011a7983 */ /* 0x001f220000300a00 */
[----:B------:R-:W4:Y:S02]  /*5d710*/  LDL.LU.64 R24, [R1+0x2958] ;  /* 0x0029580001187983 */ /* 0x000f240000300a00 */
[C---:B----4-:R-:W-:Y:S01]  /*5d720*/  HMMA.16816.F32.BF16 R20, R12.reuse, R20, R24 ;  /* 0x000000140c14723c */ /* 0x050fe20000041818 */
[----:B------:R-:W2:Y:S11]  /*5d730*/  LDL.LU.64 R24, [R1+0x2950] ;  /* 0x0029500001187983 */ /* 0x000eb60000300a00 */
[----:B------:R-:W-:Y:S11]  /*5d740*/  @!UPT UIADD3 URZ, URZ, URZ, URZ ;  /* 0x0000003f3f3ff290 */ /* 0x000ff6000fffe03f */
[----:B------:R-:W-:Y:S01]  /*5d750*/  STL.64 [R1+0x600], R20 ;  /* 0x0006001401007387 */ /* 0x000fe20000100a00 */
[----:B------:R3:W-:Y:S02]  /*5d760*/  STL.64 [R1+0x608], R22 ;  /* 0x0006081601007387 */ /* 0x0007e40000100a00 */
[----:B------:R-:W4:Y:S02]  /*5d770*/  LDL.LU R26, [R1+0x2e8] ;  /* 0x0002e800011a7983 */ /* 0x000f240000300800 */
[----:B------:R-:W4:Y:S01]  /*5d780*/  LDL.LU R27, [R1+0x2ec] ;  /* 0x0002ec00011b7983 */ /* 0x000f220000300800 */
[----:B---3--:R-:W-:Y:S01]  /*5d790*/  HMMA.16816.F32.BF16 R20, R12, R16, R4 ;  /* 0x000000100c14723c */ /* 0x008fe20000041804 */
[----:B----4-:R-:W-:Y:S01]  /*5d7a0*/  STL.64 [R1+0x28a0], R26 ;  /* 0x0028a01a01007387 */ /* 0x010fe20000100a00 */
[----:B--2---:R0:W-:Y:S03]  /*5d7b0*/  STL.64 [R1+0x2898], R24 ;  /* 0x0028981801007387 */ /* 0x0041e60000100a00 */
[----:B0-----:R-:W2:Y:S01]  /*5d7c0*/  LDL.LU R24, [R1+0x2f0] ;  /* 0x0002f00001187983 */ /* 0x001ea20000300800 */
[----:B------:R-:W2:Y:S02]  /*5d7d0*/  LDL.LU R25, [R1+0x2f4] ;  /* 0x0002f40001197983 */ /* 0x000ea40000300800 */
[----:B------:R-:W3:Y:S02]  /*5d7e0*/  LDL.LU R26, [R1+0x2f8] ;  /* 0x0002f800011a7983 */ /* 0x000ee40000300800 */
[----:B------:R-:W3:Y:S02]  /*5d7f0*/  LDL.LU R27, [R1+0x2fc] ;  /* 0x0002fc00011b7983 */ /* 0x000ee40000300800 */
[----:B---3--:R-:W-:Y:S01]  /*5d800*/  STL.64 [R1+0x28b0], R26 ;  /* 0x0028b01a01007387 */ /* 0x008fe20000100a00 */
[----:B--2---:R0:W-:Y:S03]  /*5d810*/  STL.64 [R1+0x28a8], R24 ;  /* 0x0028a81801007387 */ /* 0x0041e60000100a00 */
[----:B0-----:R-:W2:Y:S01]  /*5d820*/  LDL R24, [R1+0x4c0] ;  /* 0x0004c00001187983 */ /* 0x001ea20000100800 */
[----:B------:R-:W-:-:S02]  /*5d830*/  IMAD.MOV.U32 R25, RZ, RZ, R0 ;  /* 0x000000ffff197224 */ /* 0x000fc400078e0000 */
[----:B------:R-:W3:Y:S02]  /*5d840*/  LDL.LU R0, [R1+0x2948] ;  /* 0x0029480001007983 */ /* 0x000ee40000300800 */
[----:B------:R-:W2:Y:S02]  /*5d850*/  LDL.LU R4, [R1+0x440] ;  /* 0x0004400001047983 */ /* 0x000ea40000300800 */
[----:B------:R0:W-:Y:S01]  /*5d860*/  STL.64 [R1+0x620], R20 ;  /* 0x0006201401007387 */ /* 0x0001e20000100a00 */
[----:B------:R-:W-:Y:S02]  /*5d870*/  STL.64 [R1+0x628], R22 ;  /* 0x0006281601007387 */ /* 0x000fe40000100a00 */
[----:B------:R-:W2:Y:S02]  /*5d880*/  LDL.LU R5, [R1+0x444] ;  /* 0x0004440001057983 */ /* 0x000ea40000300800 */
[----:B------:R-:W2:Y:S01]  /*5d890*/  LDL.LU R6, [R1+0x448] ;  /* 0x0004480001067983 */ /* 0x000ea20000300800 */
[----:B------:R-:W2:Y:S04]  /*5d8a0*/  LDL.LU R7, [R1+0x44c] ;  /* 0x00044c0001077983 */ /* 0x000ea80000300800 */
[----:B0-----:R-:W4:Y:S04]  /*5d8b0*/  LDL.64 R20, [R1+0x510] ;  /* 0x0005100001147983 */ /* 0x001f280000100a00 */
[----:B----4-:R-:W-:Y:S01]  /*5d8c0*/  STL.64 [R1+0x2918], R20 ;  /* 0x0029181401007387 */ /* 0x010fe20000100a00 */
[----:B------:R0:W-:Y:S03]  /*5d8d0*/  STL.64 [R1+0x28e8], R16 ;  /* 0x0028e81001007387 */ /* 0x0001e60000100a00 */
[----:B0-----:R-:W4:Y:S01]  /*5d8e0*/  LDL.LU R16, [R1+0x330] ;  /* 0x0003300001107983 */ /* 0x001f220000300800 */
[----:B------:R-:W4:Y:S02]  /*5d8f0*/  LDL.LU R17, [R1+0x334] ;  /* 0x0003340001117983 */ /* 0x000f240000300800 */
[----:B------:R-:W2:Y:S02]  /*5d900*/  LDL.LU R18, [R1+0x338] ;  /* 0x0003380001127983 */ /* 0x000ea40000300800 */
[----:B------:R-:W2:Y:S02]  /*5d910*/  LDL.LU R19, [R1+0x33c] ;  /* 0x00033c0001137983 */ /* 0x000ea40000300800 */
[----:B------:R-:W-:-:S02]  /*5d920*/  IMAD.MOV.U32 R20, RZ, RZ, R8 ;  /* 0x000000ffff147224 */ /* 0x000fc400078e0008 */
[----:B------:R-:W3:Y:S01]  /*5d930*/  LDL.LU R8, [R1+0x410] ;  /* 0x0004100001087983 */ /* 0x000ee20000300800 */
[----:B------:R-:W3:Y:S02]  /*5d940*/  LDL.LU R9, [R1+0x414] ;  /* 0x0004140001097983 */ /* 0x000ee40000300800 */
[----:B------:R-:W3:Y:S02]  /*5d950*/  LDL.LU R10, [R1+0x418] ;  /* 0x00041800010a7983 */ /* 0x000ee40000300800 */
[----:B------:R-:W3:Y:S01]  /*5d960*/  LDL.LU R11, [R1+0x41c] ;  /* 0x00041c00010b7983 */ /* 0x000ee20000300800 */
        /* <DEDUP_REMOVED lines=19> */
[----:B------:R0:W-:Y:S01]  /*5daa0*/  STL.64 [R1+0x640], R4 ;  /* 0x0006400401007387 */ /* 0x0001e20000100a00 */
[----:B------:R-:W-:Y:S03]  /*5dab0*/  STL.64 [R1+0x648], R6 ;  /* 0x0006480601007387 */ /* 0x000fe60000100a00 */
[----:B0-----:R-:W3:Y:S01]  /*5dac0*/  LDL.LU.64 R4, [R1+0x2940] ;  /* 0x0029400001047983 */ /* 0x001ee20000300a00 */
[----:B------:R0:W-:Y:S03]  /*5dad0*/  STL.64 [R1+0x28c0], R24 ;  /* 0x0028c01801007387 */ /* 0x0001e60000100a00 */
        /* <DEDUP_REMOVED lines=10> */
[----:B---3--:R-:W-:Y:S01]  /*5db80*/  HMMA.16816.F32.BF16 R12, R12, R4, R8 ;  /* 0x000000040c0c723c */ /* 0x008fe20000041808 */
[----:B------:R-:W-:Y:S01]  /*5db90*/  IMAD.MOV.U32 R21, RZ, RZ, R2 ;  /* 0x000000ffff157224 */ /* 0x000fe200078e0002 */
[----:B----4-:R-:W-:Y:S01]  /*5dba0*/  STL.64 [R1+0x28e0], R26 ;  /* 0x0028e01a01007387 */ /* 0x010fe20000100a00 */
[----:B--2---:R0:W-:Y:S03]  /*5dbb0*/  STL.64 [R1+0x28d8], R24 ;  /* 0x0028d81801007387 */ /* 0x0041e60000100a00 */
[----:B0-----:R-:W2:Y:S01]  /*5dbc0*/  LDL.64 R24, [R1+0x4f0] ;  /* 0x0004f00001187983 */ /* 0x001ea20000100a00 */
[----:B------:R-:W3:Y:S02]  /*5dbd0*/  LDL.LU.64 R10, [R1+0x2938] ;  /* 0x00293800010a7983 */ /* 0x000ee40000300a00 */
[----:B------:R-:W3:Y:S02]  /*5dbe0*/  LDL.LU.64 R8, [R1+0x2930] ;  /* 0x0029300001087983 */ /* 0x000ee40000300a00 */
[----:B------:R0:W-:Y:S02]  /*5dbf0*/  STL.64 [R1+0x28b8], R4 ;  /* 0x0028b80401007387 */ /* 0x0001e40000100a00 */
[----:B0-----:R-:W4:Y:S10]  /*5dc00*/  LDL.LU R4, [R1+0x300] ;  /* 0x0003000001047983 */ /* 0x001f340000300800 */
[----:B------:R0:W-:Y:S02]  /*5dc10*/  STL.64 [R1+0x740], R12 ;  /* 0x0007400c01007387 */ /* 0x0001e40000100a00 */
[----:B------:R-:W-:Y:S02]  /*5dc20*/  STL.64 [R1+0x748], R14 ;  /* 0x0007480e01007387 */ /* 0x000fe40000100a00 */
[----:B------:R-:W4:Y:S01]  /*5dc30*/  LDL.LU R5, [R1+0x304] ;  /* 0x0003040001057983 */ /* 0x000f220000300800 */
[----:B------:R-:W4:Y:S01]  /*5dc40*/  LDL.LU R6, [R1+0x308] ;  /* 0x0003080001067983 */ /* 0x000f220000300800 */
[----:B------:R-:W4:Y:S03]  /*5dc50*/  LDL.LU R7, [R1+0x30c] ;  /* 0x00030c0001077983 */ /* 0x000f260000300800 */
[----:B0-----:R-:W2:Y:S01]  /*5dc60*/  LDL.64 R12, [R1+0x4e0] ;  /* 0x0004e000010c7983 */ /* 0x001ea20000100a00 */
[C---:B---3--:R-:W-:Y:S03]  /*5dc70*/  HMMA.16816.F32.BF16 R20, R8.reuse, R20, R16 ;  /* 0x000000140814723c */ /* 0x048fe60000041810 */
[----:B------:R-:W3:Y:S01]  /*5dc80*/  LDL.LU.64 R18, [R1+0x2928] ;  /* 0x0029280001127983 */ /* 0x000ee20000300a00 */
[----:B------:R-:W3:Y:S11]  /*5dc90*/  LDL.LU.64 R16, [R1+0x2920] ;  /* 0x0029200001107983 */ /* 0x000ef60000300a00 */
[----:B------:R-:W-:Y:S08]  /*5dca0*/  @!UPT UIADD3 URZ, URZ, URZ, URZ ;  /* 0x0000003f3f3ff290 */ /* 0x000ff0000fffe03f */
[----:B------:R0:W-:Y:S01]  /*5dcb0*/  STL.64 [R1+0x880], R20 ;  /* 0x0008801401007387 */ /* 0x0001e20000100a00 */
[----:B------:R-:W-:Y:S03]  /*5dcc0*/  STL.64 [R1+0x888], R22 ;  /* 0x0008881601007387 */ /* 0x000fe60000100a00 */
        /* <DEDUP_REMOVED lines=21> */
[----:B--2---:R-:W-:-:S03]  /*5de20*/  IMAD.MOV.U32 R2, RZ, RZ, R25 ;  /* 0x000000ffff027224 */ /* 0x004fc600078e0019 */
[----:B0-----:R-:W2:Y:S01]  /*5de30*/  LDL.LU.64 R20, [R1+0x520] ;  /* 0x0005200001147983 */ /* 0x001ea20000300a00 */
[C---:B---3--:R-:W-:Y:S11]  /*5de40*/  HMMA.16816.F32.BF16 R16, R8.reuse, R24, R16 ;  /* 0x000000180810723c */ /* 0x048ff60000041810 */
[----:B------:R-:W-:Y:S11]  /*5de50*/  @!UPT UIADD3 URZ, URZ, URZ, URZ ;  /* 0x0000003f3f3ff290 */ /* 0x000ff6000fffe03f */
[----:B------:R-:W-:Y:S01]  /*5de60*/  @!UPT UIADD3 URZ, URZ, URZ, URZ ;  /* 0x0000003f3f3ff290 */ /* 0x000fe2000fffe03f */
[----:B------:R0:W-:Y:S01]  /*5de70*/  STL.64 [R1+0x850], R16 ;  /* 0x0008501001007387 */ /* 0x0001e20000100a00 */
[----:B------:R1:W-:Y:S03]  /*5de80*/  STL.64 [R1+0x858], R18 ;  /* 0x0008581201007387 */ /* 0x0003e60000100a00 */
[----:B0-----:R-:W3:Y:S01]  /*5de90*/  LDL.LU.64 R16, [R1+0x28e8] ;  /* 0x0028e80001107983 */ /* 0x001ee20000300a00 */
[----:B-1----:R-:W-:Y:S02]  /*5dea0*/  IMAD.MOV.U32 R18, RZ, RZ, R24 ;  /* 0x000000ffff127224 */ /* 0x002fe400078e0018 */
        /* <DEDUP_REMOVED lines=23> */
[----:B------:R4:W-:Y:S03]  /*5e020*/  STL.64 [R1+0x838], R26 ;  /* 0x0008381a01007387 */ /* 0x0009e60000100a00 */
[----:B0-----:R-:W4:Y:S02]  /*5e030*/  LDL.LU.64 R24, [R1+0x28c0] ;  /* 0x0028c00001187983 */ /* 0x001f240000300a00 */
[C---:B----4-:R-:W-:Y:S02]  /*5e040*/  HMMA.16816.F32.BF16 R24, R8.reuse, R24, R4 ;  /* 0x000000180818723c */ /* 0x050fe40000041804 */
[----:B------:R-:W3:Y:S11]  /*5e050*/  LDL.LU.64 R4, [R1+0x28b8] ;  /* 0x0028b80001047983 */ /* 0x000ef60000300a00 */
[----:B------:R-:W-:Y:S10]  /*5e060*/  @!UPT UIADD3 URZ, URZ, URZ, URZ ;  /* 0x0000003f3f3ff290 */ /* 0x000ff4000fffe03f */
[----:B------:R-:W-:Y:S01]  /*5e070*/  STL.64 [R1+0x820], R24 ;  /* 0x0008201801007387 */ /* 0x000fe20000100a00 */
[----:B------:R0:W-:Y:S03]  /*5e080*/  STL.64 [R1+0x828], R26 ;  /* 0x0008281a01007387 */ /* 0x0001e60000100a00 */
[----:B0-----:R-:W3:Y:S01]  /*5e090*/  LDL.LU.64 R26, [R1+0x28b0] ;  /* 0x0028b000011a7983 */ /* 0x001ee20000300a00 */
[----:B------:R-:W3:Y:S02]  /*5e0a0*/  LDL.LU.64 R24, [R1+0x28a8] ;  /* 0x0028a80001187983 */ /* 0x000ee40000300a00 */
[----:B---3--:R-:W-:Y:S01]  /*5e0b0*/  HMMA.16816.F32.BF16 R8, R8, R4, R24 ;  /* 0x000000040808723c */ /* 0x008fe20000041818 */
[----:B------:R-:W3:Y:S01]  /*5e0c0*/  LDL.LU.64 R26, [R1+0x28a0] ;  /* 0x0028a000011a7983 */ /* 0x000ee20000300a00 */
[----:B------:R-:W3:Y:S02]  /*5e0d0*/  LDL.LU.64 R24, [R1+0x2898] ;  /* 0x0028980001187983 */ /* 0x000ee40000300a00 */
[----:B------:R-:W3:Y:S02]  /*5e0e0*/  LDL.LU.64 R6, [R1+0x2890] ;  /* 0x0028900001067983 */ /* 0x000ee40000300a00 */
[----:B------:R-:W3:Y:S11]  /*5e0f0*/  LDL.LU.64 R4, [R1+0x2888] ;  /* 0x0028880001047983 */ /* 0x000ef60000300a00 */
[----:B------:R-:W-:Y:S06]  /*5e100*/  @!UPT UIADD3 URZ, URZ, URZ, URZ ;  /* 0x0000003f3f3ff290 */ /* 0x000fec000fffe03f */
[----:B------:R-:W-:Y:S01]  /*5e110*/  STL.64 [R1+0x810], R8 ;  /* 0x0008100801007387 */ /* 0x000fe20000100a00 */
[----:B------:R-:W-:Y:S01]  /*5e120*/  STL.64 [R1+0x818], R10 ;  /* 0x0008180a01007387 */ /* 0x000fe20000100a00 */
        /* <DEDUP_REMOVED lines=9> */
[----:B0-----:R-:W3:Y:S01]  /*5e1c0*/  LDL.64 R24, [R1+0x4c0] ;  /* 0x0004c00001187983 */ /* 0x001ee20000100a00 */
[C---:B--2---:R-:W-:Y:S03]  /*5e1d0*/  HMMA.16816.F32.BF16 R20, R4.reuse, R20, R12 ;  /* 0x000000140414723c */ /* 0x044fe6000004180c */
[----:B---3--:R0:W-:Y:S04]  /*5e1e0*/  STL.64 [R1+0x2838], R24 ;  /* 0x0028381801007387 */ /* 0x0081e80000100a00 */
[----:B0-----:R-:W2:Y:S01]  /*5e1f0*/  LDL.LU R24, [R1+0x290] ;  /* 0x0002900001187983 */ /* 0x001ea20000300800 */
[----:B------:R-:W2:Y:S02]  /*5e200*/  LDL.LU R25, [R1+0x294] ;  /* 0x0002940001197983 */ /* 0x000ea40000300800 */
[----:B------:R-:W2:Y:S02]  /*5e210*/  LDL.LU R26, [R1+0x298] ;  /* 0x00029800011a7983 */ /* 0x000ea40000300800 */
[----:B------:R-:W2:Y:S01]  /*5e220*/  LDL.LU R27, [R1+0x29c] ;  /* 0x00029c00011b7983 */ /* 0x000ea20000300800 */
[----:B------:R-:W3:Y:S01]  /*5e230*/  LDL.LU.64 R14, [R1+0x2878] ;  /* 0x00287800010e7983 */ /* 0x000ee20000300a00 */
[----:B------:R-:W3:Y:S09]  /*5e240*/  LDL.LU.64 R12, [R1+0x2870] ;  /* 0x00287000010c7983 */ /* 0x000ef20000300a00 */
[----:B------:R0:W-:Y:S02]  /*5e250*/  STL.64 [R1+0x900], R20 ;  /* 0x0009001401007387 */ /* 0x0001e40000100a00 */
[----:B------:R3:W-:Y:S01]  /*5e260*/  STL.64 [R1+0x908], R22 ;  /* 0x0009081601007387 */ /* 0x0007e20000100a00 */
[----:B0-----:R-:W3:Y:S02]  /*5e270*/  LDL.LU.64 R20, [R1+0x2868] ;  /* 0x0028680001147983 */ /* 0x001ee40000300a00 */
[----:B---3--:R-:W-:Y:S02]  /*5e280*/  HMMA.16816.F32.BF16 R20, R4, R20, R12 ;  /* 0x000000140414723c */ /* 0x008fe4000004180c */
[----:B------:R-:W3:Y:S11]  /*5e290*/  LDL.LU.64 R12, [R1+0x2860] ;  /* 0x00286000010c7983 */ /* 0x000ef60000300a00 */
[----:B------:R-:W-:Y:S10]  /*5e2a0*/  @!UPT UIADD3 URZ, URZ, URZ, URZ ;  /* 0x0000003f3f3ff290 */ /* 0x000ff4000fffe03f */
[----:B------:R-:W-:Y:S01]  /*5e2b0*/  STL.64 [R1+0x8f0], R20 ;  /* 0x0008f01401007387 */ /* 0x000fe20000100a00 */
[----:B------:R0:W-:Y:S03]  /*5e2c0*/  STL.64 [R1+0x8f8], R22 ;  /* 0x0008f81601007387 */ /* 0x0001e60000100a00 */
[----:B0-----:R-:W4:Y:S01]  /*5e2d0*/  LDL.LU.64 R22, [R1+0x2858] ;  /* 0x0028580001167983 */ /* 0x001f220000300a00 */
[----:B------:R-:W4:Y:S02]  /*5e2e0*/  LDL.LU.64 R20, [R1+0x2850] ;  /* 0x0028500001147983 */ /* 0x000f240000300a00 */
[----:B------:R-:W-:Y:S02]  /*5e2f0*/  IMAD.MOV.U32 R8, RZ, RZ, R18 ;  /* 0x000000ffff087224 */ /* 0x000fe400078e0012 */
[----:B------:R-:W-:-:S07]  /*5e300*/  IMAD.MOV.U32 R9, RZ, RZ, R2 ;  /* 0x000000ffff097224 */ /* 0x000fce00078e0002 */
[C---:B----4-:R-:W-:Y:S01]  /*5e310*/  HMMA.16816.F32.BF16 R8, R4.reuse, R8, R20 ;  /* 0x000000080408723c */ /* 0x050fe20000041814 */
[----:B------:R-:W3:Y:S01]  /*5e320*/  LDL.LU.64 R22, [R1+0x2848] ;  /* 0x0028480001167983 */ /* 0x000ee20000300a00 */
[----:B------:R-:W3:Y:S11]  /*5e330*/  LDL.LU.64 R20, [R1+0x2840] ;  /* 0x0028400001147983 */ /* 0x000ef60000300a00 */
[----:B------:R-:W-:Y:S10]  /*5e340*/  @!UPT UIADD3 URZ, URZ, URZ, URZ ;  /* 0x0000003f3f3ff290 */ /* 0x000ff4000fffe03f */
[----:B------:R-:W-:Y:S01]  /*5e350*/  STL.64 [R1+0x8e0], R8 ;  /* 0x0008e00801007387 */ /* 0x000fe20000100a00 */
[----:B------:R-:W-:Y:S02]  /*5e360*/  STL.64 [R1+0x8e8], R10 ;  /* 0x0008e80a01007387 */ /* 0x000fe40000100a00 */
[----:B------:R-:W-:Y:S01]  /*5e370*/  STL [R1+0x2794], R3 ;  /* 0x0027940301007387 */ /* 0x000fe20000100800 */
[C---:B--2---:R-:W-:Y:S01]  /*5e380*/  HMMA.16816.F32.BF16 R16, R4.reuse, R16, R24 ;  /* 0x000000100410723c */ /* 0x044fe20000041818 */
[----:B------:R-:W-:Y:S07]  /*5e390*/  LDSM.16.MT88.4 R8, [R3+0x10180] ;  /* 0x010180000308783b */ /* 0x000fee0000004200 */
[C---:B---3--:R-:W-:Y:S11]  /*5e3a0*/  HMMA.16816.F32.BF16 R20, R4.reuse, R12, R20 ;  /* 0x0000000c0414723c */ /* 0x048ff60000041814 */
        /* <DEDUP_REMOVED lines=13> */
[----:B------:R-:W2:Y:S01]  /*5e480*/  LDL.LU.64 R24, [R1+0x2838] ;  /* 0x0028380001187983 */ /* 0x000ea20000300a00 */
[----:B------:R-:W-:Y:S02]  /*5e490*/  STL.64 [R1+0x8c0], R16 ;  /* 0x0008c01001007387 */ /* 0x000fe40000100a00 */
[----:B------:R-:W-:Y:S02]  /*5e4a0*/  STL.64 [R1+0x8c8], R18 ;  /* 0x0008c81201007387 */ /* 0x000fe40000100a00 */
[----:B------:R-:W0:Y:S04]  /*5e4b0*/  LDSM.16.MT88.4 R16, [R0+0x10080] ;  /* 0x010080000010783b */ /* 0x000e280000004200 */
[----:B0-----:R-:W-:Y:S01]  /*5e4c0*/  STL.64 [R1+0x2728], R18 ;  /* 0x0027281201007387 */ /* 0x001fe20000100a00 */
[----:B------:R0:W-:Y:S03]  /*5e4d0*/  STL.64 [R1+0x2720], R16 ;  /* 0x0027201001007387 */ /* 0x0001e60000100a00 */
[----:B0-----:R-:W3:Y:S01]  /*5e4e0*/  LDL.64 R16, [R1+0x4b0] ;  /* 0x0004b00001107983 */ /* 0x001ee20000100a00 */
[----:B--2---:R-:W-:Y:S11]  /*5e4f0*/  HMMA.16816.F32.BF16 R12, R4, R24, R12 ;  /* 0x00000018040c723c */ /* 0x004ff6000004180c */
[----:B------:R-:W-:Y:S11]  /*5e500*/  @!UPT UIADD3 URZ, URZ, URZ, URZ ;  /* 0x0000003f3f3ff290 */ /* 0x000ff6000fffe03f */
[----:B------:R-:W-:Y:S01]  /*5e510*/  @!UPT UIADD3 URZ, URZ, URZ, URZ ;  /* 0x0000003f3f3ff290 */ /* 0x000fe2000fffe03f */
        /* <DEDUP_REMOVED lines=8> */
[----:B0-----:R-:W2:Y:S04]  /*5e5a0*/  LDL.64 R12, [R1+0x4d0] ;  /* 0x0004d000010c7983 */ /* 0x001ea80000100a00 */
[----:B--2---:R0:W-:Y:S02]  /*5e5b0*/  STL.64 [R1+0x27c8], R12 ;  /* 0x0027c80c01007387 */ /* 0x0041e40000100a00 */
[----:B0-----:R-:W-:-:S02]  /*5e5c0*/  IMAD.MOV.U32 R12, RZ, RZ, R21 ;  /* 0x000000ffff0c7224 */ /* 0x001fc400078e0015 */
[----:B------:R-:W-:Y:S02]  /*5e5d0*/  IMAD.MOV.U32 R13, RZ, RZ, R20 ;  /* 0x000000ffff0d7224 */ /* 0x000fe400078e0014 */
[----:B------:R-:W0:Y:S04]  /*5e5e0*/  LDSM.16.MT88.4 R20, [R0+0x10100] ;  /* 0x010100000014783b */ /* 0x000e280000004200 */
[----:B------:R1:W-:Y:S04]  /*5e5f0*/  STL.64 [R1+0x27e0], R12 ;  /* 0x0027e00c01007387 */ /* 0x0003e80000100a00 */
[----:B-1----:R-:W2:Y:S04]  /*5e600*/  LDL.64 R12, [R1+0x4f0] ;  /* 0x0004f000010c7983 */ /* 0x002ea80000100a00 */
[----:B--2---:R1:W-:Y:S04]  /*5e610*/  STL.64 [R1+0x27f8], R12 ;  /* 0x0027f80c01007387 */ /* 0x0043e80000100a00 */
[----:B-1----:R-:W2:Y:S04]  /*5e620*/  LDL.64 R12, [R1+0x500] ;  /* 0x00050000010c7983 */ /* 0x002ea80000100a00 */
[----:B--2---:R1:W-:Y:S04]  /*5e630*/  STL.64 [R1+0x2810], R12 ;  /* 0x0028100c01007387 */ /* 0x0043e80000100a00 */
[----:B-1----:R-:W2:Y:S04]  /*5e640*/  LDL.64 R12, [R1+0x510] ;  /* 0x00051000010c7983 */ /* 0x002ea80000100a00 */
[----:B--2---:R-:W-:Y:S01]  /*5e650*/  STL.64 [R1+0x2828], R12 ;  /* 0x0028280c01007387 */ /* 0x004fe20000100a00 */
[----:B0-----:R-:W-:Y:S02]  /*5e660*/  STL.64 [R1+0x26a8], R22 ;  /* 0x0026a81601007387 */ /* 0x001fe40000100a00 */
[----:B------:R0:W-:Y:S02]  /*5e670*/  STL.64 [R1+0x26a0], R20 ;  /* 0x0026a01401007387 */ /* 0x0001e40000100a00 */
[----:B0-----:R-:W2:Y:S01]  /*5e680*/  LDL.LU R20, [R1+0x180] ;  /* 0x0001800001147983 */ /* 0x001ea20000300800 */
[----:B------:R-:W2:Y:S02]  /*5e690*/  LDL.LU R21, [R1+0x184] ;  /* 0x0001840001157983 */ /* 0x000ea40000300800 */
[----:B------:R-:W4:Y:S02]  /*5e6a0*/  LDL.LU R22, [R1+0x188] ;  /* 0x0001880001167983 */ /* 0x000f240000300800 */
[----:B------:R-:W4:Y:S01]  /*5e6b0*/  LDL.LU R23, [R1+0x18c] ;  /* 0x00018c0001177983 */ /* 0x000f220000300800 */
[----:B------:R-:W2:Y:S01]  /*5e6c0*/  LDL.LU R12, [R1+0x260] ;  /* 0x00026000010c7983 */ /* 0x000ea20000300800 */
[----:B------:R-:W3:Y:S02]  /*5e6d0*/  LDL.LU R13, [R1+0x264] ;  /* 0x00026400010d7983 */ /* 0x000ee40000300800 */
[----:B------:R-:W3:Y:S02]  /*5e6e0*/  LDL.LU R14, [R1+0x268] ;  /* 0x00026800010e7983 */ /* 0x000ee40000300800 */
[----:B------:R-:W-:Y:S01]  /*5e6f0*/  IMAD.MOV.U32 R3, RZ, RZ, R24 ;  /* 0x000000ffff037224 */ /* 0x000fe200078e0018 */
[----:B------:R-:W3:Y:S01]  /*5e700*/  LDL.LU R15, [R1+0x26c] ;  /* 0x00026c00010f7983 */ /* 0x000ee20000300800 */
[----:B------:R-:W-:-:S02]  /*5e710*/  IMAD.MOV.U32 R2, RZ, RZ, R25 ;  /* 0x000000ffff027224 */ /* 0x000fc400078e0019 */
[----:B------:R-:W3:Y:S02]  /*5e720*/  LDL.LU R24, [R1+0x270] ;  /* 0x0002700001187983 */ /* 0x000ee40000300800 */
[----:B------:R-:W3:Y:S01]  /*5e730*/  LDL.LU R25, [R1+0x274] ;  /* 0x0002740001197983 */ /* 0x000ee20000300800 */
[----:B------:R-:W3:Y:S01]  /*5e740*/  LDL.LU R26, [R1+0x278] ;  /* 0x00027800011a7983 */ /* 0x000ee20000300800 */
[----:B------:R-:W3:Y:S03]  /*5e750*/  LDL.LU R27, [R1+0x27c] ;  /* 0x00027c00011b7983 */ /* 0x000ee60000300800 */
        /* <DEDUP_REMOVED lines=24> */
[----:B---3--:R-:W-:Y:S01]  /*5e8e0*/  HMMA.16816.F32.BF16 R4, R4, R16, R24 ;  /* 0x000000100404723c */ /* 0x008fe20000041818 */
        /* <DEDUP_REMOVED lines=8> */
[----:B------:R3:W-:Y:S02]  /*5e970*/  STL.64 [R1+0x8a0], R4 ;  /* 0x0008a00401007387 */ /* 0x0007e40000100a00 */
[----:B------:R-:W-:Y:S02]  /*5e980*/  STL.64 [R1+0x8a8], R6 ;  /* 0x0008a80601007387 */ /* 0x000fe40000100a00 */
[----:B---3--:R-:W-:Y:S02]  /*5e990*/  IMAD.MOV.U32 R4, RZ, RZ, R25 ;  /* 0x000000ffff047224 */ /* 0x008fe400078e0019 */
[----:B------:R-:W-:Y:S02]  /*5e9a0*/  IMAD.MOV.U32 R5, RZ, RZ, R24 ;  /* 0x000000ffff057224 */ /* 0x000fe400078e0018 */
[----:B------:R-:W0:Y:S05]  /*5e9b0*/  LDSM.16.MT88.4 R24, [R0+0x10180] ;  /* 0x010180000018783b */ /* 0x000e2a0000004200 */
[C---:B------:R-:W-:Y:S11]  /*5e9c0*/  HMMA.16816.F32.BF16 R12, R8.reuse, R4, R12 ;  /* 0x00000004080c723c */ /* 0x040ff6000004180c */
[----:B------:R-:W-:Y:S11]  /*5e9d0*/  @!UPT UIADD3 URZ, URZ, URZ, URZ ;  /* 0x0000003f3f3ff290 */ /* 0x000ff6000fffe03f */
[----:B------:R-:W-:Y:S01]  /*5e9e0*/  @!UPT UIADD3 URZ, URZ, URZ, URZ ;  /* 0x0000003f3f3ff290 */ /* 0x000fe2000fffe03f */
[----:B------:R1:W-:Y:S01]  /*5e9f0*/  STL.64 [R1+0x9a0], R12 ;  /* 0x0009a00c01007387 */ /* 0x0003e20000100a00 */
[----:B------:R-:W-:Y:S03]  /*5ea00*/  STL.64 [R1+0x9a8], R14 ;  /* 0x0009a80e01007387 */ /* 0x000fe60000100a00 */
[----:B-1----:R-:W2:Y:S02]  /*5ea10*/  LDL.LU.64 R12, [R1+0x2828] ;  /* 0x00282800010c7983 */ /* 0x002ea40000300a00 */
[C---:B--2---:R-:W-:Y:S01]  /*5ea20*/  HMMA.16816.F32.BF16 R20, R8.reuse, R12, R20 ;  /* 0x0000000c0814723c */ /* 0x044fe20000041814 */
[----:B------:R-:W-:Y:S02]  /*5ea30*/  IMAD.MOV.U32 R19, RZ, RZ, R12 ;  /* 0x000000ffff137224 */ /* 0x000fe400078e000c */
[----:B------:R-:W-:Y:S11]  /*5ea40*/  IMAD.MOV.U32 R18, RZ, RZ, R13 ;  /* 0x000000ffff127224 */ /* 0x000ff600078e000d */
[----:B------:R-:W-:Y:S09]  /*5ea50*/  @!UPT UIADD3 URZ, URZ, URZ, URZ ;  /* 0x0000003f3f3ff290 */ /* 0x000ff2000fffe03f */
[----:B------:R-:W-:Y:S01]  /*5ea60*/  STL.64 [R1+0x990], R20 ;  /* 0x0009901401007387 */ /* 0x000fe20000100a00 */
[----:B------:R1:W-:Y:S03]  /*5ea70*/  STL.64 [R1+0x998], R22 ;  /* 0x0009981601007387 */ /* 0x0003e60000100a00 */
[----:B-1----:R-:W2:Y:S01]  /*5ea80*/  LDL.LU.64 R22, [R1+0x2820] ;  /* 0x0028200001167983 */ /* 0x002ea20000300a00 */
        /* <DEDUP_REMOVED lines=8> */
[----:B-1----:R-:W2:Y:S01]  /*5eb10*/  LDL.LU.64 R22, [R1+0x2808] ;  /* 0x0028080001167983 */ /* 0x002ea20000300a00 */
[----:B------:R-:W2:Y:S02]  /*5eb20*/  LDL.LU.64 R20, [R1+0x2800] ;  /* 0x0028000001147983 */ /* 0x000ea40000300a00 */
[----:B------:R-:W2:Y:S02]  /*5eb30*/  LDL.LU.64 R12, [R1+0x27f8] ;  /* 0x0027f800010c7983 */ /* 0x000ea40000300a00 */
[----:B0-----:R-:W-:Y:S01]  /*5eb40*/  STL.64 [R1+0x4a0], R24 ;  /* 0x0004a01801007387 */ /* 0x001fe20000100a00 */
[----:B------:R-:W-:Y:S01]  /*5eb50*/  STL.64 [R1+0x4a8], R26 ;  /* 0x0004a81a01007387 */ /* 0x000fe20000100a00 */
[----:B------:R-:W-:Y:S02]  /*5eb60*/  STL.64 [R1+0x25f8], R26 ;  /* 0x0025f81a01007387 */ /* 0x000fe40000100a00 */
[----:B------:R0:W-:Y:S02]  /*5eb70*/  STL.64 [R1+0x25f0], R24 ;  /* 0x0025f01801007387 */ /* 0x0001e40000100a00 */
[----:B0-----:R-:W-:-:S02]  /*5eb80*/  IMAD.MOV.U32 R24, RZ, RZ, R3 ;  /* 0x000000ffff187224 */ /* 0x001fc400078e0003 */
        /* <DEDUP_REMOVED lines=15> */
[----:B------:R-:W-:Y:S03]  /*5ec80*/  STL.64 [R1+0x988], R14 ;  /* 0x0009880e01007387 */ /* 0x000fe60000100a00 */
        /* <DEDUP_REMOVED lines=9> */
[----:B------:R-:W3:Y:S02]  /*5ed20*/  LDL.LU.64 R14, [R1+0x27b0] ;  /* 0x0027b000010e7983 */ /* 0x000ee40000300a00 */
[----:B------:R-:W3:Y:S02]  /*5ed30*/  LDL.LU.64 R12, [R1+0x27a8] ;  /* 0x0027a800010c7983 */ /* 0x000ee40000300a00 */
[C---:B---3--:R-:W-:Y:S08]  /*5ed40*/  HMMA.16816.F32.BF16 R12, R8.reuse, R24, R12 ;  /* 0x00000018080c723c */ /* 0x048ff0000004180c */
[----:B--2---:R-:W-:Y:S11]  /*5ed50*/  HMMA.16816.F32.BF16 R20, R8, R16, R20 ;  /* 0x000000100814723c */ /* 0x004ff60000041814 */
[----:B------:R-:W-:Y:S04]  /*5ed60*/  @!UPT UIADD3 URZ, URZ, URZ, URZ ;  /* 0x0000003f3f3ff290 */ /* 0x000fe8000fffe03f */
[----:B------:R-:W-:Y:S01]  /*5ed70*/  STL.64 [R1+0x950], R12 ;  /* 0x0009500c01007387 */ /* 0x000fe20000100a00 */
[----:B------:R0:W-:Y:S03]  /*5ed80*/  STL.64 [R1+0x958], R14 ;  /* 0x0009580e01007387 */ /* 0x0001e60000100a00 */
[----:B0-----:R-:W2:Y:S01]  /*5ed90*/  LDL.LU.64 R14, [R1+0x27a0] ;  /* 0x0027a000010e7983 */ /* 0x001ea20000300a00 */
[----:B------:R-:W2:Y:S02]  /*5eda0*/  LDL.LU.64 R12, [R1+0x2798] ;  /* 0x00279800010c7983 */ /* 0x000ea40000300a00 */
[----:B------:R-:W-:Y:S02]  /*5edb0*/  STL.64 [R1+0x2740], R24 ;  /* 0x0027401801007387 */ /* 0x000fe40000100a00 */
[----:B------:R-:W-:Y:S01]  /*5edc0*/  STL.64 [R1+0x2738], R16 ;  /* 0x0027381001007387 */ /* 0x000fe20000100a00 */
[----:B------:R-:W3:Y:S01]  /*5edd0*/  LDL.LU R8, [R1+0x60] ;  /* 0x0000600001087983 */ /* 0x000ee20000300800 */
[----:B------:R-:W-:Y:S02]  /*5ede0*/  STL.64 [R1+0x930], R20 ;  /* 0x0009301401007387 */ /* 0x000fe40000100a00 */
[----:B------:R-:W-:Y:S02]  /*5edf0*/  STL.64 [R1+0x938], R22 ;  /* 0x0009381601007387 */ /* 0x000fe40000100a00 */
[----:B------:R-:W3:Y:S01]  /*5ee00*/  LDL.LU R9, [R1+0x64] ;  /* 0x0000640001097983 */ /* 0x000ee20000300800 */
[----:B------:R-:W4:Y:S01]  /*5ee10*/  LDL.LU R10, [R1+0x68] ;  /* 0x00006800010a7983 */ /* 0x000f220000300800 */
[----:B------:R-:W4:Y:S03]  /*5ee20*/  LDL.LU R11, [R1+0x6c] ;  /* 0x00006c00010b7983 */ /* 0x000f260000300800 */
[----:B----4-:R-:W-:Y:S01]  /*5ee30*/  STL.64 [R1+0x2608], R10 ;  /* 0x0026080a01007387 */ /* 0x010fe20000100a00 */
[----:B---3--:R0:W-:Y:S03]  /*5ee40*/  STL.64 [R1+0x2600], R8 ;  /* 0x0026000801007387 */ /* 0x0081e60000100a00 */
[----:B0-----:R-:W3:Y:S01]  /*5ee50*/  LDL.LU R8, [R1+0x80] ;  /* 0x0000800001087983 */ /* 0x001ee20000300800 */
[----:B------:R-:W3:Y:S02]  /*5ee60*/  LDL.LU R9, [R1+0x84] ;  /* 0x0000840001097983 */ /* 0x000ee40000300800 */
[----:B------:R-:W4:Y:S02]  /*5ee70*/  LDL.LU R10, [R1+0x88] ;  /* 0x00008800010a7983 */ /* 0x000f240000300800 */
[----:B------:R-:W4:Y:S01]  /*5ee80*/  LDL.LU R11, [R1+0x8c] ;  /* 0x00008c00010b7983 */ /* 0x000f220000300800 */
[----:B------:R-:W2:Y:S01]  /*5ee90*/  LDL.LU R20, [R1+0x100] ;  /* 0x0001000001147983 */ /* 0x000ea20000300800 */
[----:B------:R-:W2:Y:S02]  /*5eea0*/  LDL.LU R21, [R1+0x104] ;  /* 0x0001040001157983 */ /* 0x000ea40000300800 */
[----:B------:R-:W2:Y:S02]  /*5eeb0*/  LDL.LU R22, [R1+0x108] ;  /* 0x0001080001167983 */ /* 0x000ea40000300800 */
[----:B------:R-:W2:Y:S02]  /*5eec0*/  LDL.LU R23, [R1+0x10c] ;  /* 0x00010c0001177983 */ /* 0x000ea40000300800 */
[----:B------:R-:W-:Y:S01]  /*5eed0*/  IMAD.MOV.U32 R16, RZ, RZ, R19 ;  /* 0x000000ffff107224 */ /* 0x000fe200078e0013 */
[----:B--2---:R-:W-:Y:S01]  /*5eee0*/  STL.64 [R1+0x26b8], R22 ;  /* 0x0026b81601007387 */ /* 0x004fe20000100a00 */
[----:B------:R0:W-:Y:S03]  /*5eef0*/  STL.64 [R1+0x26b0], R20 ;  /* 0x0026b01401007387 */ /* 0x0001e60000100a00 */
        /* <DEDUP_REMOVED lines=8> */
[----:B------:R-:W-:-:S05]  /*5ef80*/  IMAD.MOV.U32 R17, RZ, RZ, R18 ;  /* 0x000000ffff117224 */ /* 0x000fca00078e0012 */
[----:B------:R0:W-:Y:S04]  /*5ef90*/  STL.64 [R1+0x2780], R16 ;  /* 0x0027801001007387 */ /* 0x0001e80000100a00 */
[----:B0-----:R-:W3:Y:S01]  /*5efa0*/  LDL.LU R16, [R1+0x1f0] ;  /* 0x0001f00001107983 */ /* 0x001ee20000300800 */
[----:B------:R-:W3:Y:S02]  /*5efb0*/  LDL.LU R17, [R1+0x1f4] ;  /* 0x0001f40001117983 */ /* 0x000ee40000300800 */
[----:B------:R-:W3:Y:S02]  /*5efc0*/  LDL.LU R18, [R1+0x1f8] ;  /* 0x0001f80001127983 */ /* 0x000ee40000300800 */
[----:B------:R-:W3:Y:S01]  /*5efd0*/  LDL.LU R19, [R1+0x1fc] ;  /* 0x0001fc0001137983 */ /* 0x000ee20000300800 */
[----:B--2---:R-:W-:Y:S01]  /*5efe0*/  STL.64 [R1+0x2750], R26 ;  /* 0x0027501a01007387 */ /* 0x004fe20000100a00 */
[----:B------:R0:W-:Y:S02]  /*5eff0*/  STL.64 [R1+0x2748], R24 ;  /* 0x0027481801007387 */ /* 0x0001e40000100a00 */
[----:B0-----:R-:W-:-:S02]  /*5f000*/  IMAD.MOV.U32 R24, RZ, RZ, R3 ;  /* 0x000000ffff187224 */ /* 0x001fc400078e0003 */
[----:B------:R-:W-:Y:S01]  /*5f010*/  IMAD.MOV.U32 R25, RZ, RZ, R2 ;  /* 0x000000ffff197224 */ /* 0x000fe200078e0002 */
[----:B------:R-:W2:Y:S01]  /*5f020*/  LDL.LU R3, [R1+0x2794] ;  /* 0x0027940001037983 */ /* 0x000ea20000300800 */
[----:B------:R-:W2:Y:S03]  /*5f030*/  LDL.LU R2, [R1+0x2790] ;  /* 0x0027900001027983 */ /* 0x000ea60000300800 */
[----:B------:R0:W-:Y:S02]  /*5f040*/  STL.64 [R1+0x2760], R24 ;  /* 0x0027601801007387 */ /* 0x0001e40000100a00 */
[----:B0-----:R-:W-:Y:S02]  /*5f050*/  IMAD.MOV.U32 R24, RZ, RZ, R29 ;  /* 0x000000ffff187224 */ /* 0x001fe400078e001d */
[----:B------:R-:W-:Y:S01]  /*5f060*/  IMAD.MOV.U32 R25, RZ, RZ, R28 ;  /* 0x000000ffff197224 */ /* 0x000fe200078e001c */
[----:B------:R-:W2:Y:S01]  /*5f070*/  LDL.LU R29, [R1+0x278c] ;  /* 0x00278c00011d7983 */ /* 0x000ea20000300800 */
[----:B------:R-:W2:Y:S03]  /*5f080*/  LDL.LU R28, [R1+0x2788] ;  /* 0x00278800011c7983 */ /* 0x000ea60000300800 */
[----:B------:R0:W-:Y:S04]  /*5f090*/  STL.64 [R1+0x2778], R24 ;  /* 0x0027781801007387 */ /* 0x0001e80000100a00 */
[----:B0-----:R-:W2:Y:S01]  /*5f0a0*/  LDL.LU R24, [R1+0x1e0] ;  /* 0x0001e00001187983 */ /* 0x001ea20000300800 */
[----:B------:R-:W2:Y:S02]  /*5f0b0*/  LDL.LU R25, [R1+0x1e4] ;  /* 0x0001e40001197983 */ /* 0x000ea40000300800 */
[----:B------:R-:W2:Y:S02]  /*5f0c0*/  LDL.LU R26, [R1+0x1e8] ;  /* 0x0001e800011a7983 */ /* 0x000ea40000300800 */
[----:B------:R-:W2:Y:S01]  /*5f0d0*/  LDL.LU R27, [R1+0x1ec] ;  /* 0x0001ec00011b7983 */ /* 0x000ea20000300800 */
[----:B------:R-:W-:Y:S01]  /*5f0e0*/  STL.64 [R1+0x26c8], R22 ;  /* 0x0026c81601007387 */ /* 0x000fe20000100a00 */
[----:B------:R0:W-:Y:S03]  /*5f0f0*/  STL.64 [R1+0x26c0], R20 ;  /* 0x0026c01401007387 */ /* 0x0001e60000100a00 */
        /* <DEDUP_REMOVED lines=13> */
[----:B----4-:R-:W-:Y:S01]  /*5f1d0*/  STL.64 [R1+0x2618], R10 ;  /* 0x0026180a01007387 */ /* 0x010fe20000100a00 */
[----:B------:R-:W-:Y:S02]  /*5f1e0*/  STL.64 [R1+0x2610], R8 ;  /* 0x0026100801007387 */ /* 0x000fe40000100a00 */
[----:B------:R0:W-:Y:S02]  /*5f1f0*/  STL.64 [R1+0x660], R16 ;  /* 0x0006601001007387 */ /* 0x0001e40000100a00 */
[----:B------:R-:W-:Y:S01]  /*5f200*/  STL.64 [R1+0x668], R18 ;  /* 0x0006681201007387 */ /* 0x000fe20000100a00 */
[----:B0-----:R-:W3:Y:S01]  /*5f210*/  LDL.LU.64 R16, [R1+0x2780] ;  /* 0x0027800001107983 */ /* 0x001ee20000300a00 */
[----:B------:R0:W-:Y:S02]  /*5f220*/  STL.64 [R1+0x2730], R4 ;  /* 0x0027300401007387 */ /* 0x0001e40000100a00 */
[----:B------:R-:W-:-:S02]  /*5f230*/  IMAD.MOV.U32 R9, RZ, RZ, R6 ;  /* 0x000000ffff097224 */ /* 0x000fc400078e0006 */
[----:B------:R-:W-:Y:S01]  /*5f240*/  IMAD.MOV.U32 R8, RZ, RZ, R7 ;  /* 0x000000ffff087224 */ /* 0x000fe200078e0007 */
[----:B0-----:R-:W4:Y:S01]  /*5f250*/  LDL.LU R4, [R1+0x1b0] ;  /* 0x0001b00001047983 */ /* 0x001f220000300800 */
[----:B------:R-:W4:Y:S02]  /*5f260*/  LDL.LU R5, [R1+0x1b4] ;  /* 0x0001b40001057983 */ /* 0x000f240000300800 */
[----:B------:R-:W4:Y:S02]  /*5f270*/  LDL.LU R6, [R1+0x1b8] ;  /* 0x0001b80001067983 */ /* 0x000f240000300800 */
[----:B------:R-:W4:Y:S01]  /*5f280*/  LDL.LU R7, [R1+0x1bc] ;  /* 0x0001bc0001077983 */ /* 0x000f220000300800 */
[C---:B---3--:R-:W-:Y:S01]  /*5f290*/  HMMA.16816.F32.BF16 R16, R12.reuse, R16, R24 ;  /* 0x000000100c10723c */ /* 0x048fe20000041818 */
        /* <DEDUP_REMOVED lines=26> */
[----:B------:R1:W-:Y:S03]  /*5f440*/  STL.64 [R1+0x6e8], R6 ;  /* 0x0006e80601007387 */ /* 0x0003e60000100a00 */
[----:B0-----:R-:W4:Y:S01]  /*5f450*/  LDL.LU R4, [R1+0x170] ;  /* 0x0001700001047983 */ /* 0x001f220000300800 */
[----:B------:R-:W4:Y:S02]  /*5f460*/  LDL.LU R5, [R1+0x174] ;  /* 0x0001740001057983 */ /* 0x000f240000300800 */
[----:B-1----:R-:W4:Y:S02]  /*5f470*/  LDL.LU R6, [R1+0x178] ;  /* 0x0001780001067983 */ /* 0x002f240000300800 */
[----:B------:R-:W4:Y:S01]  /*5f480*/  LDL.LU R7, [R1+0x17c] ;  /* 0x00017c0001077983 */ /* 0x000f220000300800 */
[----:B------:R0:W-:Y:S04]  /*5f490*/  STL.64 [R1+0x26d8], R20 ;  /* 0x0026d81401007387 */ /* 0x0001e80000100a00 */
[----:B0-----:R-:W2:Y:S04]  /*5f4a0*/  LDL.64 R20, [R1+0x4f0] ;  /* 0x0004f00001147983 */ /* 0x001ea80000100a00 */
[----:B--2---:R0:W-:Y:S04]  /*5f4b0*/  STL.64 [R1+0x26f0], R20 ;  /* 0x0026f01401007387 */ /* 0x0041e80000100a00 */
[----:B0-----:R-:W2:Y:S01]  /*5f4c0*/  LDL.64 R20, [R1+0x500] ;  /* 0x0005000001147983 */ /* 0x001ea20000100a00 */
[C---:B------:R-:W-:Y:S03]  /*5f4d0*/  HMMA.16816.F32.BF16 R24, R12.reuse, R8, R24 ;  /* 0x000000080c18723c */ /* 0x040fe60000041818 */
[----:B--2---:R0:W-:Y:S04]  /*5f4e0*/  STL.64 [R1+0x2700], R20 ;  /* 0x0027001401007387 */ /* 0x0041e80000100a00 */
[----:B0-----:R-:W2:Y:S04]  /*5f4f0*/  LDL.64 R20, [R1+0x510] ;  /* 0x0005100001147983 */ /* 0x001ea80000100a00 */
[----:B--2---:R0:W-:Y:S04]  /*5f500*/  STL.64 [R1+0x2718], R20 ;  /* 0x0027181401007387 */ /* 0x0041e80000100a00 */
[----:B0-----:R-:W2:Y:S01]  /*5f510*/  LDL.LU R20, [R1+0x160] ;  /* 0x0001600001147983 */ /* 0x001ea20000300800 */
[----:B------:R-:W2:Y:S02]  /*5f520*/  LDL.LU R21, [R1+0x164] ;  /* 0x0001640001157983 */ /* 0x000ea40000300800 */
[----:B------:R-:W2:Y:S02]  /*5f530*/  LDL.LU R22, [R1+0x168] ;  /* 0x0001680001167983 */ /* 0x000ea40000300800 */
[----:B------:R-:W2:Y:S03]  /*5f540*/  LDL.LU R23, [R1+0x16c] ;  /* 0x00016c0001177983 */ /* 0x000ea60000300800 */
[----:B------:R0:W-:Y:S01]  /*5f550*/  STL.64 [R1+0x700], R24 ;  /* 0x0007001801007387 */ /* 0x0001e20000100a00 */
[----:B------:R-:W-:Y:S03]  /*5f560*/  STL.64 [R1+0x708], R26 ;  /* 0x0007081a01007387 */ /* 0x000fe60000100a00 */
[----:B0-----:R-:W3:Y:S01]  /*5f570*/  LDL.LU.64 R24, [R1+0x2740] ;  /* 0x0027400001187983 */ /* 0x001ee20000300a00 */
        /* <DEDUP_REMOVED lines=16> */
[----:B------:R0:W-:Y:S03]  /*5f680*/  STL.64 [R1+0x26d0], R24 ;  /* 0x0026d01801007387 */ /* 0x0001e60000100a00 */
[----:B0-----:R-:W3:Y:S01]  /*5f690*/  LDL.LU R24, [R1+0x120] ;  /* 0x0001200001187983 */ /* 0x001ee20000300800 */
[----:B------:R-:W3:Y:S02]  /*5f6a0*/  LDL.LU R25, [R1+0x124] ;  /* 0x0001240001197983 */ /* 0x000ee40000300800 */
[----:B------:R-:W2:Y:S02]  /*5f6b0*/  LDL.LU R26, [R1+0x128] ;  /* 0x00012800011a7983 */ /* 0x000ea40000300800 */
[----:B------:R-:W2:Y:S01]  /*5f6c0*/  LDL.LU R27, [R1+0x12c] ;  /* 0x00012c00011b7983 */ /* 0x000ea20000300800 */
[----:B----4-:R-:W-:Y:S07]  /*5f6d0*/  HMMA.16816.F32.BF16 R12, R12, R16, R4 ;  /* 0x000000100c0c723c */ /* 0x010fee0000041804 */
[----:B------:R-:W-:Y:S01]  /*5f6e0*/  IMAD.MOV.U32 R7, RZ, RZ, R16 ;  /* 0x000000ffff077224 */ /* 0x000fe200078e0010 */
[----:B--2---:R-:W-:Y:S01]  /*5f6f0*/  STL.64 [R1+0x26e8], R26 ;  /* 0x0026e81a01007387 */ /* 0x004fe20000100a00 */
[----:B---3--:R0:W-:Y:S02]  /*5f700*/  STL.64 [R1+0x26e0], R24 ;  /* 0x0026e01801007387 */ /* 0x0081e40000100a00 */
[----:B------:R-:W-:Y:S01]  /*5f710*/  IMAD.MOV.U32 R6, RZ, RZ, R17 ;  /* 0x000000ffff067224 */ /* 0x000fe200078e0011 */
[----:B0-----:R-:W2:Y:S01]  /*5f720*/  LDL.LU R24, [R1+0x130] ;  /* 0x0001300001187983 */ /* 0x001ea20000300800 */
[----:B------:R-:W2:Y:S02]  /*5f730*/  LDL.LU R25, [R1+0x134] ;  /* 0x0001340001197983 */ /* 0x000ea40000300800 */
[----:B------:R-:W2:Y:S02]  /*5f740*/  LDL.LU R26, [R1+0x138] ;  /* 0x00013800011a7983 */ /* 0x000ea40000300800 */
[----:B------:R-:W2:Y:S01]  /*5f750*/  LDL.LU R27, [R1+0x13c] ;  /* 0x00013c00011b7983 */ /* 0x000ea20000300800 */
[----:B------:R-:W3:Y:S05]  /*5f760*/  LDL.LU.64 R4, [R1+0x2730] ;  /* 0x0027300001047983 */ /* 0x000eea0000300a00 */
[----:B------:R-:W-:Y:S02]  /*5f770*/  STL.64 [R1+0x730], R12 ;  /* 0x0007300c01007387 */ /* 0x000fe40000100a00 */
[----:B------:R-:W-:Y:S02]  /*5f780*/  STL.64 [R1+0x738], R14 ;  /* 0x0007380e01007387 */ /* 0x000fe40000100a00 */
[----:B------:R-:W3:Y:S01]  /*5f790*/  LDL.LU.64 R18, [R1+0x2728] ;  /* 0x0027280001127983 */ /* 0x000ee20000300a00 */
[----:B------:R-:W3:Y:S02]  /*5f7a0*/  LDL.LU.64 R16, [R1+0x2720] ;  /* 0x0027200001107983 */ /* 0x000ee40000300a00 */
[C---:B---3--:R-:W-:Y:S11]  /*5f7b0*/  HMMA.16816.F32.BF16 R20, R16.reuse, R4, R20 ;  /* 0x000000041014723c */ /* 0x048ff60000041814 */
[----:B------:R-:W-:Y:S11]  /*5f7c0*/  @!UPT UIADD3 URZ, URZ, URZ, URZ ;  /* 0x0000003f3f3ff290 */ /* 0x000ff6000fffe03f */
[----:B------:R-:W-:Y:S01]  /*5f7d0*/  @!UPT UIADD3 URZ, URZ, URZ, URZ ;  /* 0x0000003f3f3ff290 */ /* 0x000fe2000fffe03f */
[----:B------:R0:W-:Y:S01]  /*5f7e0*/  STL.64 [R1+0x7d0], R20 ;  /* 0x0007d01401007387 */ /* 0x0001e20000100a00 */
[----:B------:R-:W-:Y:S03]  /*5f7f0*/  STL.64 [R1+0x7d8], R22 ;  /* 0x0007d81601007387 */ /* 0x000fe60000100a00 */
        /* <DEDUP_REMOVED lines=34> */
[----:B------:R1:W-:Y:S03]  /*5fa20*/  STL.64 [R1+0x798], R26 ;  /* 0x0007981a01007387 */ /* 0x0003e60000100a00 */
[----:B0-----:R-:W2:Y:S01]  /*5fa30*/  LDL.LU.64 R24, [R1+0x26d0] ;  /* 0x0026d00001187983 */ /* 0x001ea20000300a00 */
[----:B-1----:R-:W-:Y:S02]  /*5fa40*/  IMAD.MOV.U32 R27, RZ, RZ, R20 ;  /* 0x000000ffff1b7224 */ /* 0x002fe400078e0014 */
[----:B------:R-:W-:Y:S02]  /*5fa50*/  IMAD.MOV.U32 R26, RZ, RZ, R21 ;  /* 0x000000ffff1a7224 */ /* 0x000fe400078e0015 */
[----:B------:R-:W3:Y:S01]  /*5fa60*/  LDL.LU.64 R22, [R1+0x26c8] ;  /* 0x0026c80001167983 */ /* 0x000ee20000300a00 */
[----:B------:R-:W3:Y:S02]  /*5fa70*/  LDL.LU.64 R20, [R1+0x26c0] ;  /* 0x0026c00001147983 */ /* 0x000ee40000300a00 */
        /* <DEDUP_REMOVED lines=20> */
[C---:B--2---:R-:W-:Y:S02]  /*5fbc0*/  HMMA.16816.F32.BF16 R8, R16.reuse, R24, R20 ;  /* 0x000000181008723c */ /* 0x044fe40000041814 */
[----:B------:R-:W2:Y:S11]  /*5fbd0*/  LDL.LU R20, [R1+0xf0] ;  /* 0x0000f00001147983 */ /* 0x000eb60000300800 */
[----:B------:R-:W-:Y:S10]  /*5fbe0*/  @!UPT UIADD3 URZ, URZ, URZ, URZ ;  /* 0x0000003f3f3ff290 */ /* 0x000ff4000fffe03f */
        /* <DEDUP_REMOVED lines=43> */
[----:B0-----:R-:W4:Y:S01]  /*5fea0*/  LDL.LU R16, [R1+0x70] ;  /* 0x0000700001107983 */ /* 0x001f220000300800 */
[----:B------:R-:W-:-:S02]  /*5feb0*/  IMAD.MOV.U32 R17, RZ, RZ, R28 ;  /* 0x000000ffff117224 */ /* 0x000fc400078e001c */
[----:B------:R-:W2:Y:S02]  /*5fec0*/  LDL.LU R28, [R1+0x2698] ;  /* 0x00269800011c7983 */ /* 0x000ea40000300800 */
[----:B-1----:R-:W-:Y:S02]  /*5fed0*/  IMAD.MOV.U32 R18, RZ, RZ, R29 ;  /* 0x000000ffff127224 */ /* 0x002fe400078e001d */
[----:B------:R-:W-:Y:S01]  /*5fee0*/  IMAD.MOV.U32 R19, RZ, RZ, R2 ;  /* 0x000000ffff137224 */ /* 0x000fe200078e0002 */
[----:B------:R-:W2:Y:S01]  /*5fef0*/  LDL.LU R29, [R1+0x2694] ;  /* 0x00269400011d7983 */ /* 0x000ea20000300800 */
[----:B------:R0:W5:Y:S01]  /*5ff00*/  LDL.LU R2, [R1+0x2690] ;  /* 0x0026900001027983 */ /* 0x0001620000300800 */
[C---:B---3--:R-:W-:Y:S11]  /*5ff10*/  HMMA.16816.F32.BF16 R8, R20.reuse, R4, R8 ;  /* 0x000000041408723c */ /* 0x048ff60000041808 */
[----:B------:R-:W-:Y:S11]  /*5ff20*/  @!UPT UIADD3 URZ, URZ, URZ, URZ ;  /* 0x0000003f3f3ff290 */ /* 0x000ff6000fffe03f */
[----:B------:R-:W-:Y:S01]  /*5ff30*/  @!UPT UIADD3 URZ, URZ, URZ, URZ ;  /* 0x0000003f3f3ff290 */ /* 0x000fe2000fffe03f */
[----:B------:R1:W-:Y:S01]  /*5ff40*/  STL.64 [R1+0x6a0], R8 ;  /* 0x0006a00801007387 */ /* 0x0003e20000100a00 */
[----:B------:R2:W-:Y:S03]  /*5ff50*/  STL.64 [R1+0x6a8], R10 ;  /* 0x0006a80a01007387 */ /* 0x0005e60000100a00 */
[----:B-1----:R-:W2:Y:S02]  /*5ff60*/  LDL.LU.64 R8, [R1+0x2688] ;  /* 0x0026880001087983 */ /* 0x002ea40000300a00 */
[C---:B--2---:R-:W-:Y:S02]  /*5ff70*/  HMMA.16816.F32.BF16 R8, R20.reuse, R8, R24 ;  /* 0x000000081408723c */ /* 0x044fe40000041818 */
[----:B------:R-:W2:Y:S01]  /*5ff80*/  LDL.LU.64 R26, [R1+0x2680] ;  /* 0x00268000011a7983 */ /* 0x000ea20000300a00 */
[----:B------:R-:W2:Y:S11]  /*5ff90*/  LDL.LU.64 R24, [R1+0x2678] ;  /* 0x0026780001187983 */ /* 0x000eb60000300a00 */
[----:B------:R-:W-:Y:S09]  /*5ffa0*/  @!UPT UIADD3 URZ, URZ, URZ, URZ ;  /* 0x0000003f3f3ff290 */ /* 0x000ff2000fffe03f */
        /* <DEDUP_REMOVED lines=25> */
[----:B------:R-:W2:Y:S11]  /*60140*/  LDL.LU.64 R24, [R1+0x2620] ;  /* 0x0026200001187983 */ /* 0x000eb60000300a00 */
[----:B------:R-:W-:Y:S10]  /*60150*/  @!UPT UIADD3 URZ, URZ, URZ, URZ ;  /* 0x0000003f3f3ff290 */ /* 0x000ff4000fffe03f */
[----:B------:R-:W-:Y:S01]  /*60160*/  STL.64 [R1+0x610], R8 ;  /* 0x0006100801007387 */ /* 0x000fe20000100a00 */
[----:B------:R1:W-:Y:S03]  /*60170*/  STL.64 [R1+0x618], R10 ;  /* 0x0006180a01007387 */ /* 0x0003e60000100a00 */
[----:B-1----:R-:W2:Y:S01]  /*60180*/  LDL.LU.64 R10, [R1+0x2618] ;  /* 0x00261800010a7983 */ /* 0x002ea20000300a00 */
[----:B------:R-:W2:Y:S02]  /*60190*/  LDL.LU.64 R8, [R1+0x2610] ;  /* 0x0026100001087983 */ /* 0x000ea40000300a00 */
[C---:B--2---:R-:W-:Y:S01]  /*601a0*/  HMMA.16816.F32.BF16 R24, R20.reuse, R24, R8 ;  /* 0x000000181418723c */ /* 0x044fe20000041808 */
[----:B------:R-:W2:Y:S01]  /*601b0*/  LDL.LU.64 R10, [R1+0x2608] ;  /* 0x00260800010a7983 */ /* 0x000ea20000300a00 */
[----:B------:R-:W2:Y:S11]  /*601c0*/  LDL.LU.64 R8, [R1+0x2600] ;  /* 0x0026000001087983 */ /* 0x000eb60000300a00 */
[----:B------:R-:W-:Y:S10]  /*601d0*/  @!UPT UIADD3 URZ, URZ, URZ, URZ ;  /* 0x0000003f3f3ff290 */ /* 0x000ff4000fffe03f */
[----:B------:R-:W-:Y:S01]  /*601e0*/  STL.64 [R1+0x5f0], R24 ;  /* 0x0005f01801007387 */ /* 0x000fe20000100a00 */
[----:B------:R1:W-:Y:S03]  /*601f0*/  STL.64 [R1+0x5f8], R26 ;  /* 0x0005f81a01007387 */ /* 0x0003e60000100a00 */
[----:B-1----:R-:W2:Y:S01]  /*60200*/  LDL.LU.64 R26, [R1+0x25f8] ;  /* 0x0025f800011a7983 */ /* 0x002ea20000300a00 */
[----:B------:R-:W2:Y:S01]  /*60210*/  LDL.LU.64 R24, [R1+0x25f0] ;  /* 0x0025f00001187983 */ /* 0x000ea20000300a00 */
[----:B----4-:R-:W-:Y:S01]  /*60220*/  HMMA.16816.F32.BF16 R16, R20, R12, R16 ;  /* 0x0000000c1410723c */ /* 0x010fe20000041810 */
[----:B------:R-:W1:Y:S11]  /*60230*/  LDSM.16.MT88.4 R12, [R3+0x12000] ;  /* 0x01200000030c783b */ /* 0x000e760000004200 */
[----:B------:R-:W-:Y:S11]  /*60240*/  @!UPT UIADD3 URZ, URZ, URZ, URZ ;  /* 0x0000003f3f3ff290 */ /* 0x000ff6000fffe03f */
[----:B------:R-:W-:Y:S01]  /*60250*/  STL.64 [R1+0x5c0], R16 ;  /* 0x0005c01001007387 */ /* 0x000fe20000100a00 */
[----:B------:R-:W-:Y:S01]  /*60260*/  STL.64 [R1+0x5c8], R18 ;  /* 0x0005c81201007387 */ /* 0x000fe20000100a00 */
[----:B--2---:R-:W-:Y:S02]  /*60270*/  HMMA.16816.F32.BF16 R4, R24, R4, R8 ;  /* 0x000000041804723c */ /* 0x004fe40000041808 */
[----:B------:R-:W2:Y:S11]  /*60280*/  LDSM.16.MT88.4 R8, [R3+0x14000] ;  /* 0x014000000308783b */ /* 0x000eb60000004200 */
[----:B------:R-:W-:Y:S10]  /*60290*/  @!UPT UIADD3 URZ, URZ, URZ, URZ ;  /* 0x0000003f3f3ff290 */ /* 0x000ff4000fffe03f */
[----:B------:R-:W-:Y:S01]  /*602a0*/  STL.64 [R1+0x5a0], R4 ;  /* 0x0005a00401007387 */ /* 0x000fe20000100a00 */
[----:B------:R-:W-:Y:S02]  /*602b0*/  STL.64 [R1+0x5a8], R6 ;  /* 0x0005a80601007387 */ /* 0x000fe40000100a00 */
[----:B------:R-:W3:Y:S04]  /*602c0*/  LDSM.16.MT88.4 R4, [R3+0x16000] ;  /* 0x016000000304783b */ /* 0x000ee80000004200 */
[----:B-1----:R-:W-:Y:S01]  /*602d0*/  STL.64 [R1+0x490], R12 ;  /* 0x0004900c01007387 */ /* 0x002fe20000100a00 */
[----:B------:R-:W-:Y:S02]  /*602e0*/  STL.64 [R1+0x498], R14 ;  /* 0x0004980e01007387 */ /* 0x000fe40000100a00 */
[----:B------:R-:W1:Y:S02]  /*602f0*/  LDSM.16.MT88.4 R12, [R3+0x18000] ;  /* 0x01800000030c783b */ /* 0x000e640000004200 */
[----:B--2---:R-:W-:Y:S02]  /*60300*/  STL.64 [R1+0x480], R8 ;  /* 0x0004800801007387 */ /* 0x004fe40000100a00 */
[----:B------:R-:W-:Y:S02]  /*60310*/  STL.64 [R1+0x488], R10 ;  /* 0x0004880a01007387 */ /* 0x000fe40000100a00 */
[----:B------:R-:W2:Y:S01]  /*60320*/  LDSM.16.MT88.4 R8, [R3+0x1a000] ;  /* 0x01a000000308783b */ /* 0x000ea20000004200 */
[----:B---3--:R-:W-:Y:S03]  /*60330*/  STL.64 [R1+0x470], R4 ;  /* 0x0004700401007387 */ /* 0x008fe60000100a00 */
        /* <DEDUP_REMOVED lines=142> */
[----:B------:R-:W-:Y:S01]  /*60c20*/  LDSM.16.MT88.4 R8, [R0+0x18180] ;  /* 0x018180000008783b */ /* 0x000fe20000004200 */
[----:B---3--:R-:W-:Y:S03]  /*60c30*/  STL.64 [R1+0x170], R4 ;  /* 0x0001700401007387 */ /* 0x008fe60000100a00 */
[----:B------:R-:W-:Y:S02]  /*60c40*/  STL.64 [R1+0x178], R6 ;  /* 0x0001780601007387 */ /* 0x000fe40000100a00 */
[----:B------:R-:W2:Y:S04]  /*60c50*/  LDSM.16.MT88.4 R4, [R0+0x1a180] ;  /* 0x01a180000004783b */ /* 0x000ea80000004200 */
[----:B-1----:R-:W-:Y:S01]  /*60c60*/  STL.64 [R1+0x160], R12 ;  /* 0x0001600c01007387 */ /* 0x002fe20000100a00 */
[----:B------:R-:W-:Y:S02]  /*60c70*/  STL.64 [R1+0x168], R14 ;  /* 0x0001680e01007387 */ /* 0x000fe40000100a00 */
[----:B------:R-:W-:Y:S02]  /*60c80*/  LDSM.16.MT88.4 R12, [R0+0x1e180] ;  /* 0x01e18000000c783b */ /* 0x000fe40000004200 */
[----:B--2---:R-:W-:Y:S02]  /*60c90*/  STL.64 [R1+0x140], R4 ;  /* 0x0001400401007387 */ /* 0x004fe40000100a00 */
[----:B------:R-:W-:Y:S02]  /*60ca0*/  STL.64 [R1+0x150], R8 ;  /* 0x0001500801007387 */ /* 0x000fe40000100a00 */
[----:B------:R-:W-:Y:S02]  /*60cb0*/  STL.64 [R1+0x158], R10 ;  /* 0x0001580a01007387 */ /* 0x000fe40000100a00 */
[----:B------:R-:W-:Y:S02]  /*60cc0*/  STL.64 [R1+0x148], R6 ;  /* 0x0001480601007387 */ /* 0x000fe40000100a00 */
[----:B------:R-:W-:Y:S01]  /*60cd0*/  IMAD.MOV.U32 R3, RZ, RZ, R7 ;  /* 0x000000ffff037224 */ /* 0x000fe200078e0007 */
[----:B------:R-:W-:Y:S04]  /*60ce0*/  LDSM.16.M88.4 R8, [R28+0x20180] ;  /* 0x020180001c08783b */ /* 0x000fe80000000200 */
[----:B------:R-:W1:Y:S04]  /*60cf0*/  LDSM.16.MT88.4 R4, [R0+0x1c180] ;  /* 0x01c180000004783b */ /* 0x000e680000004200 */
[----:B-1----:R-:W-:Y:S01]  /*60d00*/  STL.64 [R1+0x130], R4 ;  /* 0x0001300401007387 */ /* 0x002fe20000100a00 */
[----:B------:R-:W-:Y:S02]  /*60d10*/  STL.64 [R1+0x138], R6 ;  /* 0x0001380601007387 */ /* 0x000fe40000100a00 */
[----:B------:R0:W5:Y:S02]  /*60d20*/  LDL.LU R0, [R1+0x25e8] ;  /* 0x0025e80001007983 */ /* 0x0001640000300800 */
[----:B------:R-:W1:Y:S01]  /*60d30*/  LDSM.16.M88.4 R4, [R28+0x22180] ;  /* 0x022180001c04783b */ /* 0x000e620000000200 */
[----:B------:R-:W-:Y:S03]  /*60d40*/  STL.64 [R1+0x120], R12 ;  /* 0x0001200c01007387 */ /* 0x000fe60000100a00 */
[----:B------:R-:W-:Y:S02]  /*60d50*/  STL.64 [R1+0x128], R14 ;  /* 0x0001280e01007387 */ /* 0x000fe40000100a00 */
[----:B------:R-:W2:Y:S04]  /*60d60*/  LDSM.16.M88.4 R12, [R28+0x24180] ;  /* 0x024180001c0c783b */ /* 0x000ea80000000200 */
[----:B------:R-:W-:Y:S01]  /*60d70*/  STL.64 [R1+0x110], R8 ;  /* 0x0001100801007387 */ /* 0x000fe20000100a00 */
[----:B------:R-:W-:Y:S04]  /*60d80*/  STL.64 [R1+0x118], R10 ;  /* 0x0001180a01007387 */ /* 0x000fe80000100a00 */
[----:B------:R-:W3:Y:S01]  /*60d90*/  S2R R24, SR_TID.X ;  /* 0x0000000000187919 */ /* 0x000ee20000002100 */
[----:B------:R-:W4:Y:S03]  /*60da0*/  LDSM.16.M88.4 R8, [R28+0x26180] ;  /* 0x026180001c08783b */ /* 0x000f260000000200 */
[----:B-1----:R-:W-:Y:S01]  /*60db0*/  STL.64 [R1+0x100], R4 ;  /* 0x0001000401007387 */ /* 0x002fe20000100a00 */
[----:B------:R-:W-:Y:S02]  /*60dc0*/  STL.64 [R1+0x108], R6 ;  /* 0x0001080601007387 */ /* 0x000fe40000100a00 */
[----:B------:R-:W1:Y:S04]  /*60dd0*/  LDSM.16.M88.4 R4, [R28+0x28180] ;  /* 0x028180001c04783b */ /* 0x000e680000000200 */
[----:B--2---:R-:W-:Y:S01]  /*60de0*/  STL.64 [R1+0xf0], R12 ;  /* 0x0000f00c01007387 */ /* 0x004fe20000100a00 */
[----:B------:R-:W-:Y:S02]  /*60df0*/  STL.64 [R1+0xf8], R14 ;  /* 0x0000f80e01007387 */ /* 0x000fe40000100a00 */
[----:B------:R-:W2:Y:S01]  /*60e00*/  LDSM.16.M88.4 R12, [R28+0x2a180] ;  /* 0x02a180001c0c783b */ /* 0x000ea20000000200 */
[----:B---3--:R-:W-:-:S03]  /*60e10*/  LOP3.LUT R25, R24, 0x7, RZ, 0xc0, !PT ;  /* 0x0000000718197812 */ /* 0x008fc600078ec0ff */
[----:B------:R-:W-:Y:S02]  /*60e20*/  IMAD.SHL.U32 R24, R24, 0x2, RZ ;  /* 0x0000000218187824 */ /* 0x000fe400078e00ff */
[----:B------:R-:W-:-:S05]  /*60e30*/  IMAD R25, R25, 0x210, RZ ;  /* 0x0000021019197824 */ /* 0x000fca00078e02ff */
[----:B------:R-:W-:Y:S01]  /*60e40*/  LOP3.LUT R25, R25, 0x30, R24, 0x78, !PT ;  /* 0x0000003019197812 */ /* 0x000fe200078e7818 */
[----:B----4-:R-:W-:Y:S03]  /*60e50*/  STL.64 [R1+0xe0], R8 ;  /* 0x0000e00801007387 */ /* 0x010fe60000100a00 */
[----:B------:R-:W-:Y:S01]  /*60e60*/  LOP3.LUT R25, R25, 0x1000, R29, 0xf8, !PT ;  /* 0x0000100019197812 */ /* 0x000fe200078ef81d */
[----:B------:R-:W-:Y:S02]  /*60e70*/  STL.64 [R1+0xe8], R10 ;  /* 0x0000e80a01007387 */ /* 0x000fe40000100a00 */
[----:B------:R-:W3:Y:S01]  /*60e80*/  LDSM.16.M88.4 R8, [R28+0x2c180] ;  /* 0x02c180001c08783b */ /* 0x000ee20000000200 */
[----:B------:R-:W-:-:S05]  /*60e90*/  LOP3.LUT R25, R25, 0x40, RZ, 0x3c, !PT ;  /* 0x0000004019197812 */ /* 0x000fca00078e3cff */
[----:B------:R-:W-:Y:S04]  /*60ea0*/  LDSM.16.M88.4 R16, [R25+0x2c180] ;  /* 0x02c180001910783b */ /* 0x000fe80000000200 */
[----:B------:R-:W-:Y:S04]  /*60eb0*/  LDSM.16.M88.4 R20, [R25+0x2e100] ;  /* 0x02e100001914783b */ /* 0x000fe80000000200 */
[----:B-1----:R-:W-:Y:S01]  /*60ec0*/  STL.64 [R1+0xd0], R4 ;  /* 0x0000d00401007387 */ /* 0x002fe20000100a00 */
[----:B------:R-:W-:Y:S02]  /*60ed0*/  STL.64 [R1+0xd8], R6 ;  /* 0x0000d80601007387 */ /* 0x000fe40000100a00 */
[----:B------:R-:W1:Y:S04]  /*60ee0*/  LDSM.16.M88.4 R4, [R28+0x2e180] ;  /* 0x02e180001c04783b */ /* 0x000e680000000200 */
[----:B--2---:R-:W-:Y:S01]  /*60ef0*/  STL.64 [R1+0xc0], R12 ;  /* 0x0000c00c01007387 */ /* 0x004fe20000100a00 */
[----:B------:R-:W-:Y:S02]  /*60f00*/  STL.64 [R1+0xc8], R14 ;  /* 0x0000c80e01007387 */ /* 0x000fe40000100a00 */
[----:B------:R-:W2:Y:S02]  /*60f10*/  LDSM.16.M88.4 R12, [R25+0x20100] ;  /* 0x02010000190c783b */ /* 0x000ea40000000200 */
[----:B---3--:R-:W-:Y:S02]  /*60f20*/  STL.64 [R1+0xb0], R8 ;  /* 0x0000b00801007387 */ /* 0x008fe40000100a00 */
[----:B------:R-:W-:Y:S02]  /*60f30*/  STL.64 [R1+0xb8], R10 ;  /* 0x0000b80a01007387 */ /* 0x000fe40000100a00 */
[----:B------:R-:W3:Y:S01]  /*60f40*/  LDSM.16.M88.4 R8, [R25+0x20180] ;  /* 0x020180001908783b */ /* 0x000ee20000000200 */
[----:B-1----:R-:W-:Y:S03]  /*60f50*/  STL.64 [R1+0xa0], R4 ;  /* 0x0000a00401007387 */ /* 0x002fe60000100a00 */
        /* <DEDUP_REMOVED lines=16> */
[----:B------:R-:W-:Y:S04]  /*61060*/  LDSM.16.M88.4 R8, [R25+0x28100] ;  /* 0x028100001908783b */ /* 0x000fe80000000200 */
[----:B-1----:R-:W-:Y:S01]  /*61070*/  IMAD.MOV.U32 R29, RZ, RZ, R6 ;  /* 0x000000ffff1d7224 */ /* 0x002fe200078e0006 */
[----:B------:R-:W-:Y:S01]  /*61080*/  STL.64 [R1+0x40], R4 ;  /* 0x0000400401007387 */ /* 0x000fe20000100a00 */
[----:B------:R-:W-:-:S02]  /*61090*/  IMAD.MOV.U32 R28, RZ, RZ, R7 ;  /* 0x000000ffff1c7224 */ /* 0x000fc400078e0007 */
[----:B------:R-:W1:Y:S04]  /*610a0*/  LDSM.16.M88.4 R4, [R25+0x26180] ;  /* 0x026180001904783b */ /* 0x000e680000000200 */
[----:B--2---:R-:W-:Y:S01]  /*610b0*/  STL.64 [R1+0x30], R12 ;  /* 0x0000300c01007387 */ /* 0x004fe20000100a00 */
[----:B------:R-:W-:Y:S02]  /*610c0*/  STL.64 [R1+0x38], R14 ;  /* 0x0000380e01007387 */ /* 0x000fe40000100a00 */
[----:B------:R-:W2:Y:S02]  /*610d0*/  LDSM.16.M88.4 R12, [R25+0x28180] ;  /* 0x02818000190c783b */ /* 0x000ea40000000200 */
[----:B-1----:R0:W-:Y:S02]  /*610e0*/  STL.64 [R1+0x20], R4 ;  /* 0x0000200401007387 */ /* 0x0021e40000100a00 */
[----:B------:R0:W-:Y:S02]  /*610f0*/  STL.64 [R1+0x28], R6 ;  /* 0x0000280601007387 */ /* 0x0001e40000100a00 */
[----:B------:R0:W-:Y:S02]  /*61100*/  STL.64 [R1+0x10], R8 ;  /* 0x0000100801007387 */ /* 0x0001e40000100a00 */
[----:B------:R0:W-:Y:S01]  /*61110*/  STL.64 [R1+0x18], R10 ;  /* 0x0000180a01007387 */ /* 0x0001e20000100a00 */
[----:B--2---:R0:W-:Y:S01]  /*61120*/  STL.64 [R1], R12 ;  /* 0x0000000c01007387 */ /* 0x0041e20000100a00 */
[----:B------:R0:W-:Y:S03]  /*61130*/  STL.64 [R1+0x8], R14 ;  /* 0x0000080e01007387 */ /* 0x0001e60000100a00 */
[----:B------:R0:W1:Y:S04]  /*61140*/  LDSM.16.M88.4 R4, [R25+0x2a100] ;  /* 0x02a100001904783b */ /* 0x0000680000000200 */
[----:B------:R0:W2:Y:S01]  /*61150*/  LDSM.16.M88.4 R8, [R25+0x2a180] ;  /* 0x02a180001908783b */ /* 0x0000a20000000200 */
[----:B------:R0:W3:Y:S04]  /*61160*/  LDSM.16.M88.4 R12, [R25+0x2c100] ;  /* 0x02c10000190c783b */ /* 0x0000e80000000200 */
[----:B------:R-:W4:Y:S02]  /*61170*/  LDSM.16.M88.4 R24, [R25+0x2e180] ;  /* 0x02e180001918783b */ /* 0x000f240000000200 */
[----:B------:R-:W-:Y:S04]  /*61180*/  STL [R1+0x40c4], R20 ;  /* 0x0040c41401007387 */ /* 0x000fe80000100800 */
[----:B------:R-:W-:Y:S04]  /*61190*/  STL [R1+0x40c0], R21 ;  /* 0x0040c01501007387 */ /* 0x000fe80000100800 */
[----:B-1----:R1:W-:Y:S04]  /*611a0*/  STL [R1+0x3cec], R6 ;  /* 0x003cec0601007387 */ /* 0x0023e80000100800 */
[----:B01--4-:R-:W4:Y:S04]  /*611b0*/  LDL.LU R6, [R1+0x4ac] ;  /* 0x0004ac0001067983 */ /* 0x013f280000300800 */
[----:B------:R0:W-:Y:S04]  /*611c0*/  STL [R1+0x3ce8], R7 ;  /* 0x003ce80701007387 */ /* 0x0001e80000100800 */
[----:B0--3--:R-:W3:Y:S04]  /*611d0*/  LDL.LU R7, [R1+0x4a8] ;  /* 0x0004a80001077983 */ /* 0x009ee80000300800 */
[----:B------:R0:W-:Y:S04]  /*611e0*/  STL.64 [R1+0x4100], R4 ;  /* 0x0041000401007387 */ /* 0x0001e80000100a00 */
[----:B0-2---:R-:W2:Y:S04]  /*611f0*/  LDL.LU R4, [R1+0x4a0] ;  /* 0x0004a00001047983 */ /* 0x005ea80000300800 */
[----:B------:R-:W2:Y:S04]  /*61200*/  LDL.LU R5, [R1+0x4a4] ;  /* 0x0004a40001057983 */ /* 0x000ea80000300800 */
[----:B------:R-:W-:Y:S04]  /*61210*/  STL [R1+0x3ca4], R22 ;  /* 0x003ca41601007387 */ /* 0x000fe80000100800 */
[----:B------:R0:W-:Y:S04]  /*61220*/  STL [R1+0x3ca0], R23 ;  /* 0x003ca01701007387 */ /* 0x0001e80000100800 */
[----:B------:R-:W2:Y:S04]  /*61230*/  LDL.LU.64 R20, [R1+0x500] ;  /* 0x0005000001147983 */ /* 0x000ea80000300a00 */
[----:B0-----:R-:W2:Y:S04]  /*61240*/  LDL.64 R22, [R1+0x508] ;  /* 0x0005080001167983 */ /* 0x001ea80000100a00 */
[----:B--2---:R-:W-:Y:S04]  /*61250*/  STL.64 [R1+0x4508], R22 ;  /* 0x0045081601007387 */ /* 0x004fe80000100a00 */
[----:B------:R-:W-:Y:S04]  /*61260*/  STL.64 [R1+0x4500], R20 ;  /* 0x0045001401007387 */ /* 0x000fe80000100a00 */
[----:B------:R-:W-:Y:S04]  /*61270*/  STL [R1+0x3c6c], R14 ;  /* 0x003c6c0e01007387 */ /* 0x000fe80000100800 */
[----:B------:R-:W-:Y:S04]  /*61280*/  STL [R1+0x3c68], R15 ;  /* 0x003c680f01007387 */ /* 0x000fe80000100800 */
[----:B------:R0:W-:Y:S04]  /*61290*/  STL.64 [R1+0x4450], R12 ;  /* 0x0044500c01007387 */ /* 0x0001e80000100a00 */
[----:B0-----:R-:W2:Y:S04]  /*612a0*/  LDL.LU R12, [R1+0x490] ;  /* 0x00049000010c7983 */ /* 0x001ea80000300800 */
[----:B------:R-:W2:Y:S04]  /*612b0*/  LDL.LU R13, [R1+0x494] ;  /* 0x00049400010d7983 */ /* 0x000ea80000300800 */
[----:B------:R-:W2:Y:S04]  /*612c0*/  LDL.LU R14, [R1+0x498] ;  /* 0x00049800010e7983 */ /* 0x000ea80000300800 */
[----:B------:R-:W2:Y:S04]  /*612d0*/  LDL.LU R15, [R1+0x49c] ;  /* 0x00049c00010f7983 */ /* 0x000ea80000300800 */
[----:B--2---:R4:W-:Y:S04]  /*612e0*/  STL.64 [R1+0x44b8], R14 ;  /* 0x0044b80e01007387 */ /* 0x0049e80000100a00 */
[----:B------:R0:W-:Y:S04]  /*612f0*/  STL.64 [R1+0x44b0], R12 ;  /* 0x0044b00c01007387 */ /* 0x0001e80000100a00 */
[----:B------:R-:W2:Y:S04]  /*61300*/  LDL.LU R20, [R1+0x510] ;  /* 0x0005100001147983 */ /* 0x000ea80000300800 */
[----:B------:R-:W2:Y:S01]  /*61310*/  LDL.LU R21, [R1+0x514] ;  /* 0x0005140001157983 */ /* 0x000ea20000300800 */
[----:B----4-:R-:W-:-:S02]  /*61320*/  IMAD.MOV.U32 R15, RZ, RZ, R6 ;  /* 0x000000ffff0f7224 */ /* 0x010fc400078e0006 */
[----:B---3--:R-:W-:Y:S01]  /*61330*/  IMAD.MOV.U32 R14, RZ, RZ, R7 ;  /* 0x000000ffff0e7224 */ /* 0x008fe200078e0007 */
[----:B------:R-:W-:Y:S01]  /*61340*/  STL [R1+0x3148], R3 ;  /* 0x0031480301007387 */ /* 0x000fe20000100800 */
[----:B0-----:R-:W-:Y:S02]  /*61350*/  IMAD.MOV.U32 R12, RZ, RZ, R4 ;  /* 0x000000ffff0c7224 */ /* 0x001fe400078e0004 */
[----:B------:R-:W-:Y:S01]  /*61360*/  IMAD.MOV.U32 R13, RZ, RZ, R5 ;  /* 0x000000ffff0d7224 */ /* 0x000fe200078e0005 */
[----:B------:R-:W-:Y:S04]  /*61370*/  STL [R1+0x304c], R8 ;  /* 0x00304c0801007387 */ /* 0x000fe80000100800 */
[----:B------:R-:W-:Y:S04]  /*61380*/  STL [R1+0x3048], R9 ;  /* 0x0030480901007387 */ /* 0x000fe80000100800 */
[----:B------:R-:W-:Y:S04]  /*61390*/  STL [R1+0x2d00], R10 ;  /* 0x002d000a01007387 */ /* 0x000fe80000100800 */
[----:B------:R-:W-:Y:S04]  /*613a0*/  STL [R1+0x2cfc], R11 ;  /* 0x002cfc0b01007387 */ /* 0x000fe80000100800 */
[----:B------:R-:W-:Y:S04]  /*613b0*/  STL [R1+0x2c54], R18 ;  /* 0x002c541201007387 */ /* 0x000fe80000100800 */
[----:B------:R-:W-:Y:S04]  /*613c0*/  STL [R1+0x2c50], R19 ;  /* 0x002c501301007387 */ /* 0x000fe80000100800 */
[----:B------:R0:W-:Y:S04]  /*613d0*/  STL.64 [R1+0x30a8], R16 ;  /* 0x0030a81001007387 */ /* 0x0001e80000100a00 */
[----:B0-----:R-:W2:Y:S04]  /*613e0*/  LDL.LU R16, [R1+0x890] ;  /* 0x0008900001107983 */ /* 0x001ea80000300800 */
[----:B------:R-:W2:Y:S04]  /*613f0*/  LDL.LU R17, [R1+0x894] ;  /* 0x0008940001117983 */ /* 0x000ea80000300800 */
[----:B------:R-:W2:Y:S04]  /*61400*/  LDL.LU R18, [R1+0x898] ;  /* 0x0008980001127983 */ /* 0x000ea80000300800 */
[----:B------:R-:W2:Y:S04]  /*61410*/  LDL.LU R19, [R1+0x89c] ;  /* 0x00089c0001137983 */ /* 0x000ea80000300800 */
[----:B------:R-:W-:Y:S04]  /*61420*/  STL [R1+0x2c4c], R26 ;  /* 0x002c4c1a01007387 */ /* 0x000fe80000100800 */
[----:B------:R-:W-:Y:S04]  /*61430*/  STL [R1+0x2c48], R27 ;  /* 0x002c481b01007387 */ /* 0x000fe80000100800 */
[----:B------:R0:W-:Y:S04]  /*61440*/  STL.64 [R1+0x3090], R24 ;  /* 0x0030901801007387 */ /* 0x0001e80000100a00 */
[----:B0-----:R-:W3:Y:S04]  /*61450*/  LDL.LU R24, [R1+0x4d0] ;  /* 0x0004d00001187983 */ /* 0x001ee80000300800 */
[----:B------:R-:W3:Y:S04]  /*61460*/  LDL.LU R25, [R1+0x4d4] ;  /* 0x0004d40001197983 */ /* 0x000ee80000300800 */
[----:B------:R-:W4:Y:S04]  /*61470*/  LDL.LU R26, [R1+0x4d8] ;  /* 0x0004d800011a7983 */ /* 0x000f280000300800 */
[----:B------:R-:W4:Y:S04]  /*61480*/  LDL.LU R27, [R1+0x4dc] ;  /* 0x0004dc00011b7983 */ /* 0x000f280000300800 */
[----:B------:R-:W2:Y:S04]  /*61490*/  LDL.LU R8, [R1+0x4f0] ;  /* 0x0004f00001087983 */ /* 0x000ea80000300800 */
[----:B------:R-:W2:Y:S04]  /*614a0*/  LDL.LU R9, [R1+0x4f4] ;  /* 0x0004f40001097983 */ /* 0x000ea80000300800 */
[----:B----4-:R-:W-:Y:S04]  /*614b0*/  STL.64 [R1+0x44e0], R26 ;  /* 0x0044e01a01007387 */ /* 0x010fe80000100a00 */
[----:B---3--:R-:W-:Y:S04]  /*614c0*/  STL.64 [R1+0x44d8], R24 ;  /* 0x0044d81801007387 */ /* 0x008fe80000100a00 */
[----:B------:R-:W3:Y:S04]  /*614d0*/  LDL.LU R4, [R1+0x4c0] ;  /* 0x0004c00001047983 */ /* 0x000ee80000300800 */
[----:B------:R-:W3:Y:S04]  /*614e0*/  LDL.LU R5, [R1+0x4c4] ;  /* 0x0004c40001057983 */ /* 0x000ee80000300800 */
[----:B---3--:R0:W-:Y:S04]  /*614f0*/  STL.64 [R1+0x44d0], R4 ;  /* 0x0044d00401007387 */ /* 0x0081e80000100a00 */
[----:B0-----:R-:W3:Y:S04]  /*61500*/  LDL.LU R4, [R1+0x780] ;  /* 0x0007800001047983 */ /* 0x001ee80000300800 */
[----:B------:R-:W3:Y:S04]  /*61510*/  LDL.LU R5, [R1+0x784] ;  /* 0x0007840001057983 */ /* 0x000ee80000300800 */
[----:B------:R-:W4:Y:S04]  /*61520*/  LDL.LU R6, [R1+0x788] ;  /* 0x0007880001067983 */ /* 0x000f280000300800 */
[----:B------:R-:W4:Y:S01]  /*61530*/  LDL.LU R7, [R1+0x78c] ;  /* 0x00078c0001077983 */ /* 0x000f220000300800 */
[----:B--2---:R-:W-:Y:S03]  /*61540*/  HMMA.16816.F32.BF16 R20, R12, R20, R16 ;  /* 0x000000140c14723c */ /* 0x004fe60000041810 */
[----:B----4-:R-:W-:Y:S04]  /*61550*/  STL.64 [R1+0x44f0], R6 ;  /* 0x0044f00601007387 */ /* 0x010fe80000100a00 */
[----:B---3--:R-:W-:Y:S04]  /*61560*/  STL.64 [R1+0x44e8], R4 ;  /* 0x0044e80401007387 */ /* 0x008fe80000100a00 */
[----:B------:R-:W2:Y:S04]  /*61570*/  LDL.LU R24, [R1+0x4e0] ;  /* 0x0004e00001187983 */ /* 0x000ea80000300800 */
[----:B------:R-:W2:Y:S09]  /*61580*/  LDL.LU R25, [R1+0x4e4] ;  /* 0x0004e40001197983 */ /* 0x000eb20000300800 */
[----:B------:R-:W-:-:S02]  /*61590*/  IMAD.MOV.U32 R16, RZ, RZ, R23 ;  /* 0x000000ffff107224 */ /* 0x000fc400078e0017 */
[----:B------:R-:W-:Y:S01]  /*615a0*/  IMAD.MOV.U32 R17, RZ, RZ, R22 ;  /* 0x000000ffff117224 */ /* 0x000fe200078e0016 */
[----:B--2---:R0:W-:Y:S04]  /*615b0*/  STL.64 [R1+0x44f8], R24 ;  /* 0x0044f81801007387 */ /* 0x0041e80000100a00 */
[----:B0-----:R-:W2:Y:S04]  /*615c0*/  LDL.LU R24, [R1+0x7f0] ;  /* 0x0007f00001187983 */ /* 0x001ea80000300800 */
[----:B------:R-:W2:Y:S04]  /*615d0*/  LDL.LU R25, [R1+0x7f4] ;  /* 0x0007f40001197983 */ /* 0x000ea80000300800 */
[----:B------:R-:W2:Y:S04]  /*615e0*/  LDL.LU R26, [R1+0x7f8] ;  /* 0x0007f800011a7983 */ /* 0x000ea80000300800 */
[----:B------:R-:W2:Y:S04]  /*615f0*/  LDL.LU R27, [R1+0x7fc] ;  /* 0x0007fc00011b7983 */ /* 0x000ea80000300800 */
[----:B------:R-:W3:Y:S04]  /*61600*/  LDL.LU R4, [R1+0x7e0] ;  /* 0x0007e00001047983 */ /* 0x000ee80000300800 */
[----:B------:R-:W3:Y:S04]  /*61610*/  LDL.LU R5, [R1+0x7e4] ;  /* 0x0007e40001057983 */ /* 0x000ee80000300800 */
[----:B------:R-:W3:Y:S04]  /*61620*/  LDL.LU R6, [R1+0x7e8] ;  /* 0x0007e80001067983 */ /* 0x000ee80000300800 */
[----:B------:R-:W3:Y:S04]  /*61630*/  LDL.LU R7, [R1+0x7ec] ;  /* 0x0007ec0001077983 */ /* 0x000ee80000300800 */
[----:B------:R-:W-:Y:S04]  /*61640*/  STL [R1+0x2c44], R29 ;  /* 0x002c441d01007387 */ /* 0x000fe80000100800 */
[----:B------:R-:W-:Y:S04]  /*61650*/  STL [R1+0x2c40], R28 ;  /* 0x002c401c01007387 */ /* 0x000fe80000100800 */
[----:B-----5:R-:W-:Y:S04]  /*61660*/  STL [R1+0x29b8], R0 ;  /* 0x0029b80001007387 */ /* 0x020fe80000100800 */
[----:B------:R-:W-:Y:S04]  /*61670*/  STL [R1+0x271c], R2 ;  /* 0x00271c0201007387 */ /* 0x000fe80000100800 */
[----:B------:R0:W-:Y:S04]  /*61680*/  STL.64 [R1+0x590], R20 ;  /* 0x0005901401007387 */ /* 0x0001e80000100a00 */
[----:B------:R-:W4:Y:S04]  /*61690*/  LDL.LU.64 R22, [R1+0x4508] ;  /* 0x0045080001167983 */ /* 0x000f280000300a00 */
[----:B0-----:R-:W3:Y:S04]  /*616a0*/  LDL.LU.64 R20, [R1+0x4500] ;  /* 0x0045000001147983 */ /* 0x001ee80000300a00 */
[----:B------:R0:W-:Y:S04]  /*616b0*/  STL [R1+0x41b4], R16 ;  /* 0x0041b41001007387 */ /* 0x0001e80000100800 */
[----:B------:R1:W-:Y:S04]  /*616c0*/  STL [R1+0x41b0], R17 ;  /* 0x0041b01101007387 */ /* 0x0003e80000100800 */
[----:B0-----:R-:W3:Y:S04]  /*616d0*/  LDL.LU R16, [R1+0x800] ;  /* 0x0008000001107983 */ /* 0x001ee80000300800 */
[----:B-1----:R-:W3:Y:S04]  /*616e0*/  LDL.LU R17, [R1+0x804] ;  /* 0x0008040001117983 */ /* 0x002ee80000300800 */
[----:B------:R-:W3:Y:S04]  /*616f0*/  LDL.LU R18, [R1+0x808] ;  /* 0x0008080001127983 */ /* 0x000ee80000300800 */
[----:B------:R-:W3:Y:S01]  /*61700*/  LDL.LU R19, [R1+0x80c] ;  /* 0x00080c0001137983 */ /* 0x000ee20000300800 */
[C---:B--2---:R-:W-:Y:S03]  /*61710*/  HMMA.16816.F32.BF16 R24, R12.reuse, R8, R24 ;  /* 0x000000080c18723c */ /* 0x044fe60000041818 */
[----:B----4-:R-:W-:Y:S05]  /*61720*/  STL.64 [R1+0x44c0], R22 ;  /* 0x0044c01601007387 */ /* 0x010fea0000100a00 */
[----:B---3--:R-:W-:Y:S01]  /*61730*/  HMMA.16816.F32.BF16 R16, R12, R20, R16 ;  /* 0x000000140c10723c */ /* 0x008fe20000041810 */
[----:B------:R-:W2:Y:S11]  /*61740*/  LDL.LU R20, [R1+0x4b0] ;  /* 0x0004b00001147983 */ /* 0x000eb60000300800 */
[----:B------:R-:W-:Y:S11]  /*61750*/  @!UPT UIADD3 URZ, URZ, URZ, URZ ;  /* 0x0000003f3f3ff290 */ /* 0x000ff6000fffe03f */
[----:B------:R0:W-:Y:S04]  /*61760*/  STL.64 [R1+0x580], R16 ;  /* 0x0005801001007387 */ /* 0x0001e80000100a00 */
[----:B------:R1:W-:Y:S04]  /*61770*/  STL.64 [R1+0x588], R18 ;  /* 0x0005881201007387 */ /* 0x0003e80000100a00 */
[----:B------:R-:W2:Y:S01]  /*61780*/  LDL.LU R21, [R1+0x4b4] ;  /* 0x0004b40001157983 */ /* 0x000ea20000300800 */
[----:B0-----:R-:W-:Y:S02]  /*61790*/  IMAD.MOV.U32 R16, RZ, RZ, R24 ;  /* 0x000000ffff107224 */ /* 0x001fe400078e0018 */
[----:B------:R-:W-:-:S02]  /*617a0*/  IMAD.MOV.U32 R17, RZ, RZ, R25 ;  /* 0x000000ffff117224 */ /* 0x000fc400078e0019 */
[----:B------:R-:W3:Y:S04]  /*617b0*/  LDL.LU.64 R24, [R1+0x44f8] ;  /* 0x0044f80001187983 */ /* 0x000ee80000300a00 */
[----:B------:R0:W-:Y:S04]  /*617c0*/  STL.64 [R1+0x4430], R16 ;  /* 0x0044301001007387 */ /* 0x0001e80000100a00 */
[----:B-1----:R-:W4:Y:S01]  /*617d0*/  LDL.64 R18, [R1+0x4f8] ;  /* 0x0004f80001127983 */ /* 0x002f220000100a00 */
[----:B------:R-:W-:Y:S02]  /*617e0*/  IMAD.MOV.U32 R10, RZ, RZ, R27 ;  /* 0x000000ffff0a7224 */ /* 0x000fe400078e001b */
[----:B------:R-:W-:Y:S01]  /*617f0*/  IMAD.MOV.U32 R11, RZ, RZ, R26 ;  /* 0x000000ffff0b7224 */ /* 0x000fe200078e001a */
[----:B----4-:R1:W-:Y:S04]  /*61800*/  STL.64 [R1+0x44a8], R18 ;  /* 0x0044a81201007387 */ /* 0x0103e80000100a00 */
[----:B0-----:R-:W4:Y:S04]  /*61810*/  LDL.LU R16, [R1+0x770] ;  /* 0x0007700001107983 */ /* 0x001f280000300800 */
[----:B------:R-:W4:Y:S04]  /*61820*/  LDL.LU R17, [R1+0x774] ;  /* 0x0007740001117983 */ /* 0x000f280000300800 */
[----:B-1----:R-:W4:Y:S04]  /*61830*/  LDL.LU R18, [R1+0x778] ;  /* 0x0007780001127983 */ /* 0x002f280000300800 */
[----:B------:R-:W4:Y:S04]  /*61840*/  LDL.LU R19, [R1+0x77c] ;  /* 0x00077c0001137983 */ /* 0x000f280000300800 */
[----:B------:R-:W-:Y:S04]  /*61850*/  STL [R1+0x420c], R10 ;  /* 0x00420c0a01007387 */ /* 0x000fe80000100800 */
[----:B------:R0:W-:Y:S04]  /*61860*/  STL [R1+0x4208], R11 ;  /* 0x0042080b01007387 */ /* 0x0001e80000100800 */
[----:B0-----:R-:W2:Y:S01]  /*61870*/  LDL.64 R10, [R1+0x518] ;  /* 0x00051800010a7983 */ /* 0x001ea20000100a00 */
[C---:B---3--:R-:W-:Y:S03]  /*61880*/  HMMA.16816.F32.BF16 R24, R12.reuse, R24, R4 ;  /* 0x000000180c18723c */ /* 0x048fe60000041804 */
[----:B--2---:R0:W-:Y:S04]  /*61890*/  STL.64 [R1+0x44c8], R10 ;  /* 0x0044c80a01007387 */ /* 0x0041e80000100a00 */
[----:B------:R-:W2:Y:S04]  /*618a0*/  LDL.LU R8, [R1+0x760] ;  /* 0x0007600001087983 */ /* 0x000ea80000300800 */
[----:B------:R-:W2:Y:S04]  /*618b0*/  LDL.LU R9, [R1+0x764] ;  /* 0x0007640001097983 */ /* 0x000ea80000300800 */
[----:B0-----:R-:W2:Y:S04]  /*618c0*/  LDL.LU R10, [R1+0x768] ;  /* 0x00076800010a7983 */ /* 0x001ea80000300800 */
[----:B------:R-:W2:Y:S04]  /*618d0*/  LDL.LU R11, [R1+0x76c] ;  /* 0x00076c00010b7983 */ /* 0x000ea80000300800 */
[----:B------:R-:W3:Y:S04]  /*618e0*/  LDL.LU.64 R6, [R1+0x44f0] ;  /* 0x0044f00001067983 */ /* 0x000ee80000300a00 */
[----:B------:R-:W3:Y:S04]  /*618f0*/  LDL.LU.64 R4, [R1+0x44e8] ;  /* 0x0044e80001047983 */ /* 0x000ee80000300a00 */
[----:B------:R-:W-:Y:S04]  /*61900*/  STL.64 [R1+0x560], R24 ;  /* 0x0005601801007387 */ /* 0x000fe80000100a00 */
[----:B------:R0:W-:Y:S04]  /*61910*/  STL.64 [R1+0x568], R26 ;  /* 0x0005681a01007387 */ /* 0x0001e80000100a00 */
[----:B0-----:R-:W2:Y:S04]  /*61920*/  LDL.LU.64 R26, [R1+0x44e0] ;  /* 0x0044e000011a7983 */ /* 0x001ea80000300a00 */
[----:B------:R-:W3:Y:S02]  /*61930*/  LDL.LU.64 R24, [R1+0x44d8] ;  /* 0x0044d80001187983 */ /* 0x000ee40000300a00 */
[C---:B---3--:R-:W-:Y:S11]  /*61940*/  HMMA.16816.F32.BF16 R4, R12.reuse, R24, R4 ;  /* 0x000000180c04723c */ /* 0x048ff60000041804 */
[----:B------:R-:W-:Y:S11]  /*61950*/  @!UPT UIADD3 URZ, URZ, URZ, URZ ;  /* 0x0000003f3f3ff290 */ /* 0x000ff6000fffe03f */
[----:B------:R-:W-:Y:S01]  /*61960*/  @!UPT UIADD3 URZ, URZ, URZ, URZ ;  /* 0x0000003f3f3ff290 */ /* 0x000fe2000fffe03f */
[----:B------:R0:W-:Y:S04]  /*61970*/  STL.64 [R1+0x550], R4 ;  /* 0x0005500401007387 */ /* 0x0001e80000100a00 */
[----:B------:R-:W-:Y:S04]  /*61980*/  STL.64 [R1+0x558], R6 ;  /* 0x0005580601007387 */ /* 0x000fe80000100a00 */
[----:B0-----:R-:W4:Y:S04]  /*61990*/  LDL.LU.64 R4, [R1+0x44d0] ;  /* 0x0044d00001047983 */ /* 0x001f280000300a00 */
[----:B--2---:R0:W-:Y:S04]  /*619a0*/  STL.64 [R1+0x4490], R26 ;  /* 0x0044901a01007387 */ /* 0x0041e80000100a00 */
[----:B------:R-:W2:Y:S04]  /*619b0*/  LDL.LU R24, [R1+0x750] ;  /* 0x0007500001187983 */ /* 0x000ea80000300800 */
[----:B------:R-:W2:Y:S04]  /*619c0*/  LDL.LU R25, [R1+0x754] ;  /* 0x0007540001197983 */ /* 0x000ea80000300800 */
[----:B0-----:R-:W2:Y:S04]  /*619d0*/  LDL.LU R26, [R1+0x758] ;  /* 0x00075800011a7983 */ /* 0x001ea80000300800 */
[----:B------:R-:W2:Y:S01]  /*619e0*/  LDL.LU R27, [R1+0x75c] ;  /* 0x00075c00011b7983 */ /* 0x000ea20000300800 */
[C---:B----4-:R-:W-:Y:S03]  /*619f0*/  HMMA.16816.F32.BF16 R4, R12.reuse, R4, R16 ;  /* 0x000000040c04723c */ /* 0x050fe60000041810 */
[----:B------:R-:W3:Y:S04]  /*61a00*/  LDL.LU R16, [R1+0x5d0] ;  /* 0x0005d00001107983 */ /* 0x000ee80000300800 */
[----:B------:R-:W3:Y:S01]  /*61a10*/  LDL.LU R17, [R1+0x5d4] ;  /* 0x0005d40001117983 */ /* 0x000ee20000300800 */
[----:B------:R-:W-:Y:S03]  /*61a20*/  HMMA.16816.F32.BF16 R12, R12, R20, R8 ;  /* 0x000000140c0c723c */ /* 0x000fe60000041808 */
[----:B------:R-:W3:Y:S04]  /*61a30*/  LDL.LU R18, [R1+0x5d8] ;  /* 0x0005d80001127983 */ /* 0x000ee80000300800 */
[----:B------:R-:W3:Y:S08]  /*61a40*/  LDL.LU R19, [R1+0x5dc] ;  /* 0x0005dc0001137983 */ /* 0x000ef00000300800 */
[----:B------:R0:W-:Y:S04]  /*61a50*/  STL.64 [R1+0x4110], R6 ;  /* 0x0041100601007387 */ /* 0x0001e80000100a00 */
[----:B------:R-:W-:Y:S04]  /*61a60*/  STL.64 [R1+0x4108], R4 ;  /* 0x0041080401007387 */ /* 0x000fe80000100a00 */
[----:B0-----:R-:W2:Y:S04]  /*61a70*/  LDL.LU.64 R6, [R1+0x528] ;  /* 0x0005280001067983 */ /* 0x001ea80000300a00 */
[----:B------:R-:W4:Y:S04]  /*61a80*/  LDL.LU.64 R10, [R1+0x44c8] ;  /* 0x0044c800010a7983 */ /* 0x000f280000300a00 */
[----:B------:R-:W3:Y:S04]  /*61a90*/  LDL.LU.64 R22, [R1+0x44c0] ;  /* 0x0044c00001167983 */ /* 0x000ee80000300a00 */
[----:B------:R-:W-:Y:S04]  /*61aa0*/  STL.64 [R1+0x530], R12 ;  /* 0x0005300c01007387 */ /* 0x000fe80000100a00 */
[----:B------:R0:W-:Y:S04]  /*61ab0*/  STL.64 [R1+0x538], R14 ;  /* 0x0005380e01007387 */ /* 0x0001e80000100a00 */
[----:B0-----:R-:W2:Y:S04]  /*61ac0*/  LDL.LU.64 R14, [R1+0x44b8] ;  /* 0x0044b800010e7983 */ /* 0x001ea80000300a00 */
[----:B------:R-:W2:Y:S02]  /*61ad0*/  LDL.LU.64 R12, [R1+0x44b0] ;  /* 0x0044b000010c7983 */ /* 0x000ea40000300a00 */
[----:B--2---:R-:W-:Y:S11]  /*61ae0*/  HMMA.16816.F32.BF16 R24, R12, R6, R24 ;  /* 0x000000060c18723c */ /* 0x004ff60000041818 */
[----:B------:R-:W-:Y:S11]  /*61af0*/  @!UPT UIADD3 URZ, URZ, URZ, URZ ;  /* 0x0000003f3f3ff290 */ /* 0x000ff6000fffe03f */
[----:B------:R-:W-:Y:S01]  /*61b00*/  @!UPT UIADD3 URZ, URZ, URZ, URZ ;  /* 0x0000003f3f3ff290 */ /* 0x000fe2000fffe03f */
[----:B------:R-:W-:Y:S01]  /*61b10*/  STL [R1+0x4a0], R24 ;  /* 0x0004a01801007387 */ /* 0x000fe20000100800 */
[----:B------:R-:W-:-:S03]  /*61b20*/  IMAD.MOV.U32 R3, RZ, RZ, R25 ;  /* 0x000000ffff037224 */ /* 0x000fc600078e0019 */
[----:B------:R0:W-:Y:S01]  /*61b30*/  STL.64 [R1+0x4458], R6 ;  /* 0x0044580601007387 */ /* 0x0001e20000100a00 */
[----:B------:R-:W-:Y:S02]  /*61b40*/  IMAD.MOV.U32 R2, RZ, RZ, R26 ;  /* 0x000000ffff027224 */ /* 0x000fe400078e001a */
[----:B------:R-:W-:Y:S01]  /*61b50*/  IMAD.MOV.U32 R0, RZ, RZ, R27 ;  /* 0x000000ffff007224 */ /* 0x000fe200078e001b */
[----:B0-----:R-:W2:Y:S04]  /*61b60*/  LDL R6, [R1+0x4b8] ;  /* 0x0004b80001067983 */ /* 0x001ea80000100800 */
[----:B------:R-:W2:Y:S04]  /*61b70*/  LDL R7, [R1+0x4bc] ;  /* 0x0004bc0001077983 */ /* 0x000ea80000100800 */
[----:B------:R-:W2:Y:S04]  /*61b80*/  LDL.LU R24, [R1+0x600] ;  /* 0x0006000001187983 */ /* 0x000ea80000300800 */
[----:B------:R-:W2:Y:S04]  /*61b90*/  LDL.LU R25, [R1+0x604] ;  /* 0x0006040001197983 */ /* 0x000ea80000300800 */
[----:B------:R-:W2:Y:S04]  /*61ba0*/  LDL.LU R26, [R1+0x608] ;  /* 0x00060800011a7983 */ /* 0x000ea80000300800 */
[----:B------:R-:W2:Y:S04]  /*61bb0*/  LDL.LU R27, [R1+0x60c] ;  /* 0x00060c00011b7983 */ /* 0x000ea80000300800 */
[----:B--2---:R-:W-:Y:S04]  /*61bc0*/  STL.64 [R1+0x44a0], R26 ;  /* 0x0044a01a01007387 */ /* 0x004fe80000100a00 */
[----:B------:R0:W-:Y:S04]  /*61bd0*/  STL.64 [R1+0x4498], R24 ;  /* 0x0044981801007387 */ /* 0x0001e80000100a00 */
[----:B0-----:R-:W2:Y:S04]  /*61be0*/  LDL.LU R24, [R1+0x5e0] ;  /* 0x0005e00001187983 */ /* 0x001ea80000300800 */
[----:B------:R-:W2:Y:S04]  /*61bf0*/  LDL.LU R25, [R1+0x5e4] ;  /* 0x0005e40001197983 */ /* 0x000ea80000300800 */
[----:B------:R-:W2:Y:S04]  /*61c00*/  LDL.LU R26, [R1+0x5e8] ;  /* 0x0005e800011a7983 */ /* 0x000ea80000300800 */
[----:B------:R-:W2:Y:S04]  /*61c10*/  LDL.LU R27, [R1+0x5ec] ;  /* 0x0005ec00011b7983 */ /* 0x000ea80000300800 */
[----:B------:R0:W-:Y:S04]  /*61c20*/  STL.64 [R1+0x4468], R6 ;  /* 0x0044680601007387 */ /* 0x0001e80000100a00 */
[----:B------:R-:W4:Y:S04]  /*61c30*/  LDL.LU R4, [R1+0x5b0] ;  /* 0x0005b00001047983 */ /* 0x000f280000300800 */
[----:B------:R-:W4:Y:S04]  /*61c40*/  LDL.LU R5, [R1+0x5b4] ;  /* 0x0005b40001057983 */ /* 0x000f280000300800 */
[----:B0-----:R-:W4:Y:S04]  /*61c50*/  LDL.LU R6, [R1+0x5b8] ;  /* 0x0005b80001067983 */ /* 0x001f280000300800 */
[----:B------:R-:W4:Y:S02]  /*61c60*/  LDL.LU R7, [R1+0x5bc] ;  /* 0x0005bc0001077983 */ /* 0x000f240000300800 */
[C---:B----4-:R-:W-:Y:S11]  /*61c70*/  HMMA.16816.F32.BF16 R4, R12.reuse, R10, R4 ;  /* 0x0000000a0c04723c */ /* 0x050ff60000041804 */
[----:B------:R-:W-:Y:S11]  /*61c80*/  @!UPT UIADD3 URZ, URZ, URZ, URZ ;  /* 0x0000003f3f3ff290 */ /* 0x000ff6000fffe03f */
[----:B------:R-:W-:Y:S01]  /*61c90*/  @!UPT UIADD3 URZ, URZ, URZ, URZ ;  /* 0x0000003f3f3ff290 */ /* 0x000fe2000fffe03f */
[----:B------:R-:W-:Y:S04]  /*61ca0*/  STL.64 [R1+0x5b0], R4 ;  /* 0x0005b00401007387 */ /* 0x000fe80000100a00 */
[----:B------:R0:W-:Y:S04]  /*61cb0*/  STL.64 [R1+0x5b8], R6 ;  /* 0x0005b80601007387 */ /* 0x0001e80000100a00 */
[----:B0-----:R-:W4:Y:S04]  /*61cc0*/  LDL R6, [R1+0x4c8] ;  /* 0x0004c80001067983 */ /* 0x001f280000100800 */
[----:B------:R-:W4:Y:S01]  /*61cd0*/  LDL R7, [R1+0x4cc] ;  /* 0x0004cc0001077983 */ /* 0x000f220000100800 */
[----:B---3--:R-:W-:Y:S01]  /*61ce0*/  HMMA.16816.F32.BF16 R16, R12, R22, R16 ;  /* 0x000000160c10723c */ /* 0x008fe20000041810 */
[----:B------:R-:W-:-:S02]  /*61cf0*/  IMAD.MOV.U32 R5, RZ, RZ, R10 ;  /* 0x000000ffff057224 */ /* 0x000fc400078e000a */
[----:B------:R-:W-:Y:S02]  /*61d00*/  IMAD.MOV.U32 R4, RZ, RZ, R11 ;  /* 0x000000ffff047224 */ /* 0x000fe400078e000b */
[----:B------:R-:W-:Y:S02]  /*61d10*/  IMAD.MOV.U32 R11, RZ, RZ, R22 ;  /* 0x000000ffff0b7224 */ /* 0x000fe400078e0016 */
[----:B------:R-:W-:Y:S11]  /*61d20*/  IMAD.MOV.U32 R10, RZ, RZ, R23 ;  /* 0x000000ffff0a7224 */ /* 0x000ff600078e0017 */
[----:B------:R-:W-:Y:S06]  /*61d30*/  @!UPT UIADD3 URZ, URZ, URZ, URZ ;  /* 0x0000003f3f3ff290 */ /* 0x000fec000fffe03f */
[----:B------:R-:W-:Y:S02]  /*61d40*/  IMAD.MOV.U32 R20, RZ, RZ, R18 ;  /* 0x000000ffff147224 */ /* 0x000fe400078e0012 */
[----:B------:R-:W-:Y:S01]  /*61d50*/  IMAD.MOV.U32 R21, RZ, RZ, R19 ;  /* 0x000000ffff157224 */ /* 0x000fe200078e0013 */
[----:B----4-:R-:W-:Y:S04]  /*61d60*/  STL.64 [R1+0x4488], R6 ;  /* 0x0044880601007387 */ /* 0x010fe80000100a00 */
[----:B------:R0:W-:Y:S04]  /*61d70*/  STL.64 [R1+0x4480], R4 ;  /* 0x0044800401007387 */ /* 0x0001e80000100a00 */
[----:B0-----:R-:W3:Y:S04]  /*61d80*/  LDL.LU R4, [R1+0x620] ;  /* 0x0006200001047983 */ /* 0x001ee80000300800 */
[----:B------:R-:W3:Y:S04]  /*61d90*/  LDL.LU R5, [R1+0x624] ;  /* 0x0006240001057983 */ /* 0x000ee80000300800 */
[----:B------:R-:W3:Y:S04]  /*61da0*/  LDL.LU R6, [R1+0x628] ;  /* 0x0006280001067983 */ /* 0x000ee80000300800 */
[----:B------:R-:W3:Y:S04]  /*61db0*/  LDL.LU R7, [R1+0x62c] ;  /* 0x00062c0001077983 */ /* 0x000ee80000300800 */
[----:B------:R-:W-:Y:S04]  /*61dc0*/  STL.64 [R1+0x5d0], R16 ;  /* 0x0005d01001007387 */ /* 0x000fe80000100a00 */
[----:B------:R-:W2:Y:S04]  /*61dd0*/  LDL.LU.64 R18, [R1+0x44a8] ;  /* 0x0044a80001127983 */ /* 0x000ea80000300a00 */
[----:B------:R0:W-:Y:S04]  /*61de0*/  STL.64 [R1+0x4460], R10 ;  /* 0x0044600a01007387 */ /* 0x0001e80000100a00 */
[----:B------:R-:W4:Y:S04]  /*61df0*/  LDL.LU R8, [R1+0x740] ;  /* 0x0007400001087983 */ /* 0x000f280000300800 */
[----:B------:R-:W4:Y:S04]  /*61e00*/  LDL.LU R9, [R1+0x744] ;  /* 0x0007440001097983 */ /* 0x000f280000300800 */
[----:B0-----:R-:W3:Y:S04]  /*61e10*/  LDL.LU R10, [R1+0x748] ;  /* 0x00074800010a7983 */ /* 0x001ee80000300800 */
[----:B------:R-:W3:Y:S01]  /*61e20*/  LDL.LU R11, [R1+0x74c] ;  /* 0x00074c00010b7983 */ /* 0x000ee20000300800 */
[C---:B--2---:R-:W-:Y:S03]  /*61e30*/  HMMA.16816.F32.BF16 R24, R12.reuse, R18, R24 ;  /* 0x000000120c18723c */ /* 0x044fe60000041818 */
[----:B---3--:R-:W-:Y:S04]  /*61e40*/  STL.64 [R1+0x4478], R10 ;  /* 0x0044780a01007387 */ /* 0x008fe80000100a00 */
[----:B----4-:R0:W-:Y:S04]  /*61e50*/  STL.64 [R1+0x4470], R8 ;  /* 0x0044700801007387 */ /* 0x0101e80000100a00 */
[----:B0-----:R-:W2:Y:S04]  /*61e60*/  LDL.LU R8, [R1+0x640] ;  /* 0x0006400001087983 */ /* 0x001ea80000300800 */
[----:B------:R-:W2:Y:S04]  /*61e70*/  LDL.LU R9, [R1+0x644] ;  /* 0x0006440001097983 */ /* 0x000ea80000300800 */
[----:B------:R-:W2:Y:S04]  /*61e80*/  LDL.LU R10, [R1+0x648] ;  /* 0x00064800010a7983 */ /* 0x000ea80000300800 */
[----:B------:R-:W2:Y:S04]  /*61e90*/  LDL.LU R11, [R1+0x64c] ;  /* 0x00064c00010b7983 */ /* 0x000ea80000300800 */
[----:B------:R-:W-:Y:S04]  /*61ea0*/  STL [R1+0x40cc], R21 ;  /* 0x0040cc1501007387 */ /* 0x000fe80000100800 */
[----:B------:R-:W-:Y:S04]  /*61eb0*/  STL [R1+0x40c8], R20 ;  /* 0x0040c81401007387 */ /* 0x000fe80000100800 */
[----:B------:R-:W3:Y:S04]  /*61ec0*/  LDL.64 R22, [R1+0x4e8] ;  /* 0x0004e80001167983 */ /* 0x000ee80000100a00 */
[----:B------:R-:W-:Y:S04]  /*61ed0*/  STL.64 [R1+0x5e0], R24 ;  /* 0x0005e01801007387 */ /* 0x000fe80000100a00 */
[----:B------:R0:W-:Y:S04]  /*61ee0*/  STL.64 [R1+0x5e8], R26 ;  /* 0x0005e81a01007387 */ /* 0x0001e80000100a00 */
[----:B0-----:R-:W3:Y:S04]  /*61ef0*/  LDL.LU.64 R26, [R1+0x44a0] ;  /* 0x0044a000011a7983 */ /* 0x001ee80000300a00 */
[----:B------:R-:W3:Y:S04]  /*61f00*/  LDL.LU.64 R24, [R1+0x4498] ;  /* 0x0044980001187983 */ /* 0x000ee80000300a00 */
[----:B------:R-:W-:Y:S01]  /*61f10*/  STL.64 [R1+0x4438], R18 ;  /* 0x0044381201007387 */ /* 0x000fe20000100a00 */
[----:B---3--:R-:W-:Y:S11]  /*61f20*/  HMMA.16816.F32.BF16 R24, R12, R22, R24 ;  /* 0x000000160c18723c */ /* 0x008ff60000041818 */
[----:B------:R-:W-:Y:S11]  /*61f30*/  @!UPT UIADD3 URZ, URZ, URZ, URZ ;  /* 0x0000003f3f3ff290 */ /* 0x000ff6000fffe03f */
[----:B------:R-:W-:Y:S01]  /*61f40*/  @!UPT UIADD3 URZ, URZ, URZ, URZ ;  /* 0x0000003f3f3ff290 */ /* 0x000fe2000fffe03f */
[----:B------:R-:W-:Y:S01]  /*61f50*/  STL.64 [R1+0x600], R24 ;  /* 0x0006001801007387 */ /* 0x000fe20000100a00 */
[----:B------:R-:W-:Y:S02]  /*61f60*/  IMAD.MOV.U32 R21, RZ, RZ, R26 ;  /* 0x000000ffff157224 */ /* 0x000fe400078e001a */
[----:B------:R-:W-:Y:S02]  /*61f70*/  IMAD.MOV.U32 R20, RZ, RZ, R27 ;  /* 0x000000ffff147224 */ /* 0x000fe400078e001b */
[----:B------:R-:W3:Y:S01]  /*61f80*/  LDL.LU.64 R26, [R1+0x4490] ;  /* 0x00449000011a7983 */ /* 0x000ee20000300a00 */
[----:B------:R-:W-:Y:S02]  /*61f90*/  IMAD.MOV.U32 R17, RZ, RZ, R22 ;  /* 0x000000ffff117224 */ /* 0x000fe400078e0016 */
[----:B------:R-:W-:-:S05]  /*61fa0*/  IMAD.MOV.U32 R16, RZ, RZ, R23 ;  /* 0x000000ffff107224 */ /* 0x000fca00078e0017 */
[----:B------:R0:W-:Y:S04]  /*61fb0*/  STL.64 [R1+0x4448], R16 ;  /* 0x0044481001007387 */ /* 0x0001e80000100a00 */
[----:B0-----:R-:W4:Y:S04]  /*61fc0*/  LDL.LU R16, [R1+0x660] ;  /* 0x0006600001107983 */ /* 0x001f280000300800 */
[----:B------:R-:W4:Y:S04]  /*61fd0*/  LDL.LU R17, [R1+0x664] ;  /* 0x0006640001117983 */ /* 0x000f280000300800 */
[----:B------:R-:W4:Y:S04]  /*61fe0*/  LDL.LU R18, [R1+0x668] ;  /* 0x0006680001127983 */ /* 0x000f280000300800 */
[----:B------:R-:W4:Y:S04]  /*61ff0*/  LDL.LU R19, [R1+0x66c] ;  /* 0x00066c0001137983 */ /* 0x000f280000300800 */
[----:B------:R-:W-:Y:S04]  /*62000*/  STL [R1+0x40d4], R20 ;  /* 0x0040d41401007387 */ /* 0x000fe80000100800 */
[----:B------:R0:W-:Y:S04]  /*62010*/  STL [R1+0x40d0], R21 ;  /* 0x0040d01501007387 */ /* 0x0001e80000100800 */
[----:B0-----:R-:W2:Y:S04]  /*62020*/  LDL.LU.64 R20, [R1+0x2d0] ;  /* 0x0002d00001147983 */ /* 0x001ea80000300a00 */
[----:B------:R-:W2:Y:S01]  /*62030*/  LDL.LU.64 R22, [R1+0x2d8] ;  /* 0x0002d80001167983 */ /* 0x000ea20000300a00 */
[----:B---3--:R-:W-:Y:S11]  /*62040*/  HMMA.16816.F32.BF16 R4, R12, R26, R4 ;  /* 0x0000001a0c04723c */ /* 0x008ff60000041804 */
[----:B------:R-:W-:Y:S11]  /*62050*/  @!UPT UIADD3 URZ, URZ, URZ, URZ ;  /* 0x0000003f3f3ff290 */ /* 0x000ff6000fffe03f */
[----:B------:R-:W-:Y:S01]  /*62060*/  @!UPT UIADD3 URZ, URZ, URZ, URZ ;  /* 0x0000003f3f3ff290 */ /* 0x000fe2000fffe03f */
[----:B------:R-:W-:Y:S04]  /*62070*/  STL.64 [R1+0x620], R4 ;  /* 0x0006200401007387 */ /* 0x000fe80000100a00 */
[----:B------:R0:W-:Y:S04]  /*62080*/  STL.64 [R1+0x628], R6 ;  /* 0x0006280601007387 */ /* 0x0001e80000100a00 */
[----:B0-----:R-:W2:Y:S04]  /*62090*/  LDL.LU.64 R6, [R1+0x4488] ;  /* 0x0044880001067983 */ /* 0x001ea80000300a00 */
[----:B------:R-:W3:Y:S04]  /*620a0*/  LDL.LU.64 R4, [R1+0x4480] ;  /* 0x0044800001047983 */ /* 0x000ee80000300a00 */
[----:B------:R3:W-:Y:S02]  /*620b0*/  STL.64 [R1+0x4440], R26 ;  /* 0x0044401a01007387 */ /* 0x0007e40000100a00 */
[----:B---3--:R-:W-:-:S02]  /*620c0*/  IMAD.MOV.U32 R26, RZ, RZ, R5 ;  /* 0x000000ffff1a7224 */ /* 0x008fc400078e0005 */
[----:B------:R-:W-:Y:S02]  /*620d0*/  IMAD.MOV.U32 R27, RZ, RZ, R4 ;  /* 0x000000ffff1b7224 */ /* 0x000fe400078e0004 */
[C---:B--2---:R-:W-:Y:S01]  /*620e0*/  HMMA.16816.F32.BF16 R4, R12.reuse, R6, R8 ;  /* 0x000000060c04723c */ /* 0x044fe20000041808 */
[----:B------:R-:W2:Y:S04]  /*620f0*/  LDL.LU.64 R10, [R1+0x4478] ;  /* 0x00447800010a7983 */ /* 0x000ea80000300a00 */
[----:B------:R-:W2:Y:S11]  /*62100*/  LDL.LU.64 R8, [R1+0x4470] ;  /* 0x0044700001087983 */ /* 0x000eb60000300a00 */
[----:B------:R-:W-:Y:S07]  /*62110*/  @!UPT UIADD3 URZ, URZ, URZ, URZ ;  /* 0x0000003f3f3ff290 */ /* 0x000fee000fffe03f */
[----:B------:R-:W-:Y:S04]  /*62120*/  STL.64 [R1+0x640], R4 ;  /* 0x0006400401007387 */ /* 0x000fe80000100a00 */
[----:B------:R0:W-:Y:S04]  /*62130*/  STL.64 [R1+0x648], R6 ;  /* 0x0006480601007387 */ /* 0x0001e80000100a00 */
[----:B0-----:R-:W2:Y:S02]  /*62140*/  LDL.LU.64 R6, [R1+0x4468] ;  /* 0x0044680001067983 */ /* 0x001ea40000300a00 */
[----:B--2---:R-:W-:Y:S02]  /*62150*/  HMMA.16816.F32.BF16 R12, R12, R6, R8 ;  /* 0x000000060c0c723c */ /* 0x004fe40000041808 */
[----:B------:R-:W2:Y:S04]  /*62160*/  LDL.LU.64 R10, [R1+0x4460] ;  /* 0x00446000010a7983 */ /* 0x000ea80000300a00 */
[----:B------:R-:W4:Y:S01]  /*62170*/  LDL.LU.64 R6, [R1+0x4458] ;  /* 0x0044580001067983 */ /* 0x000f220000300a00 */
[----:B------:R-:W-:-:S02]  /*62180*/  IMAD.MOV.U32 R4, RZ, RZ, R20 ;  /* 0x000000ffff047224 */ /* 0x000fc400078e0014 */
[----:B------:R-:W-:Y:S11]  /*62190*/  IMAD.MOV.U32 R5, RZ, RZ, R21 ;  /* 0x000000ffff057224 */ /* 0x000ff600078e0015 */
[----:B------:R-:W-:Y:S03]  /*621a0*/  @!UPT UIADD3 URZ, URZ, URZ, URZ ;  /* 0x0000003f3f3ff290 */ /* 0x000fe6000fffe03f */
[----:B------:R0:W-:Y:S01]  /*621b0*/  STL.64 [R1+0x490], R12 ;  /* 0x0004900c01007387 */ /* 0x0001e20000100a00 */
[----:B------:R-:W-:Y:S02]  /*621c0*/  IMAD.MOV.U32 R28, RZ, RZ, R15 ;  /* 0x000000ffff1c7224 */ /* 0x000fe400078e000f */
[----:B------:R-:W-:Y:S02]  /*621d0*/  IMAD.MOV.U32 R29, RZ, RZ, R14 ;  /* 0x000000ffff1d7224 */ /* 0x000fe400078e000e */
[----:B------:R-:W-:Y:S01]  /*621e0*/  IMAD.MOV.U32 R15, RZ, RZ, R22 ;  /* 0x000000ffff0f7224 */ /* 0x000fe200078e0016 */
[----:B0-----:R-:W3:Y:S01]  /*621f0*/  LDL.LU.64 R12, [R1+0x4450] ;  /* 0x00445000010c7983 */ /* 0x001ee20000300a00 */
[----:B------:R-:W-:Y:S01]  /*62200*/  IMAD.MOV.U32 R14, RZ, RZ, R23 ;  /* 0x000000ffff0e7224 */ /* 0x000fe200078e0017 */
[----:B----4-:R-:W-:Y:S11]  /*62210*/  HMMA.16816.F32.BF16 R16, R20, R6, R16 ;  /* 0x000000061410723c */ /* 0x010ff60000041810 */
[----:B------:R-:W-:Y:S11]  /*62220*/  @!UPT UIADD3 URZ, URZ, URZ, URZ ;  /* 0x0000003f3f3ff290 */ /* 0x000ff6000fffe03f */
[----:B------:R-:W-:Y:S02]  /*62230*/  @!UPT UIADD3 URZ, URZ, URZ, URZ ;  /* 0x0000003f3f3ff290 */ /* 0x000fe4000fffe03f */
[----:B------:R-:W-:Y:S02]  /*62240*/  IMAD.MOV.U32 R8, RZ, RZ, R16 ;  /* 0x000000ffff087224 */ /* 0x000fe400078e0010 */
[----:B------:R-:W-:Y:S02]  /*62250*/  IMAD.MOV.U32 R9, RZ, RZ, R17 ;  /* 0x000000ffff097224 */ /* 0x000fe400078e0011 */
[----:B------:R-:W-:Y:S01]  /*62260*/  IMAD.MOV.U32 R20, RZ, RZ, R18 ;  /* 0x000000ffff147224 */ /* 0x000fe200078e0012 */
[----:B------:R-:W4:Y:S01]  /*62270*/  LDL.LU.64 R16, [R1+0x4448] ;  /* 0x0044480001107983 */ /* 0x000f220000300a00 */
[----:B------:R-:W-:-:S03]  /*62280*/  IMAD.MOV.U32 R21, RZ, RZ, R19 ;  /* 0x000000ffff157224 */ /* 0x000fc600078e0013 */
[----:B------:R-:W-:Y:S04]  /*62290*/  STL.64 [R1+0x4400], R6 ;  /* 0x0044000601007387 */ /* 0x000fe80000100a00 */
[----:B------:R-:W-:Y:S04]  /*622a0*/  STL.64 [R1+0x41a0], R8 ;  /* 0x0041a00801007387 */ /* 0x000fe80000100a00 */
[----:B------:R0:W-:Y:S04]  /*622b0*/  STL.64 [R1+0x40d8], R20 ;  /* 0x0040d81401007387 */ /* 0x0001e80000100a00 */
[----:B0-----:R-:W2:Y:S04]  /*622c0*/  LDL.LU R20, [R1+0x420] ;  /* 0x0004200001147983 */ /* 0x001ea80000300800 */
[----:B------:R-:W2:Y:S04]  /*622d0*/  LDL.LU R21, [R1+0x424] ;  /* 0x0004240001157983 */ /* 0x000ea80000300800 */
[----:B------:R-:W2:Y:S04]  /*622e0*/  LDL.LU R22, [R1+0x428] ;  /* 0x0004280001167983 */ /* 0x000ea80000300800 */
[----:B------:R-:W2:Y:S01]  /*622f0*/  LDL.LU R23, [R1+0x42c] ;  /* 0x00042c0001177983 */ /* 0x000ea20000300800 */
[----:B------:R-:W-:-:S03]  /*62300*/  IMAD.MOV.U32 R6, RZ, RZ, R15 ;  /* 0x000000ffff067224 */ /* 0x000fc600078e000f */
[----:B--2---:R-:W-:Y:S04]  /*62310*/  STL.64 [R1+0x4410], R22 ;  /* 0x0044101601007387 */ /* 0x004fe80000100a00 */
[----:B------:R0:W-:Y:S04]  /*62320*/  STL.64 [R1+0x4408], R20 ;  /* 0x0044081401007387 */ /* 0x0001e80000100a00 */
[----:B0-----:R-:W2:Y:S04]  /*62330*/  LDL.LU R20, [R1+0x680] ;  /* 0x0006800001147983 */ /* 0x001ea80000300800 */
[----:B------:R-:W2:Y:S04]  /*62340*/  LDL.LU R21, [R1+0x684] ;  /* 0x0006840001157983 */ /* 0x000ea80000300800 */
[----:B------:R-:W2:Y:S04]  /*62350*/  LDL.LU R22, [R1+0x688] ;  /* 0x0006880001167983 */ /* 0x000ea80000300800 */
[----:B------:R-:W2:Y:S01]  /*62360*/  LDL.LU R23, [R1+0x68c] ;  /* 0x00068c0001177983 */ /* 0x000ea20000300800 */
[----:B------:R-:W-:-:S02]  /*62370*/  IMAD.MOV.U32 R7, RZ, RZ, R14 ;  /* 0x000000ffff077224 */ /* 0x000fc400078e000e */
[----:B------:R-:W-:Y:S02]  /*62380*/  IMAD.MOV.U32 R19, RZ, RZ, R10 ;  /* 0x000000ffff137224 */ /* 0x000fe400078e000a */
[----:B------:R-:W-:-:S03]  /*62390*/  IMAD.MOV.U32 R18, RZ, RZ, R11 ;  /* 0x000000ffff127224 */ /* 0x000fc600078e000b */
[----:B--2---:R-:W-:Y:S11]  /*623a0*/  HMMA.16816.F32.BF16 R24, R4, R26, R20 ;  /* 0x0000001a0418723c */ /* 0x004ff60000041814 */
[----:B------:R-:W-:Y:S11]  /*623b0*/  @!UPT UIADD3 URZ, URZ, URZ, URZ ;  /* 0x0000003f3f3ff290 */ /* 0x000ff6000fffe03f */
[----:B------:R-:W-:Y:S01]  /*623c0*/  @!UPT UIADD3 URZ, URZ, URZ, URZ ;  /* 0x0000003f3f3ff290 */ /* 0x000fe2000fffe03f */
[----:B------:R0:W-:Y:S01]  /*623d0*/  STL.64 [R1+0x680], R24 ;  /* 0x0006801801007387 */ /* 0x0001e20000100a00 */
[----:B------:R-:W-:Y:S02]  /*623e0*/  IMAD.MOV.U32 R15, RZ, RZ, R26 ;  /* 0x000000ffff0f7224 */ /* 0x000fe400078e001a */
[----:B------:R-:W-:Y:S01]  /*623f0*/  IMAD.MOV.U32 R14, RZ, RZ, R27 ;  /* 0x000000ffff0e7224 */ /* 0x000fe200078e001b */
[----:B0-----:R-:W2:Y:S04]  /*62400*/  LDL.LU R24, [R1+0x6b0] ;  /* 0x0006b00001187983 */ /* 0x001ea80000300800 */
[----:B------:R-:W2:Y:S04]  /*62410*/  LDL.LU R25, [R1+0x6b4] ;  /* 0x0006b40001197983 */ /* 0x000ea80000300800 */
[----:B------:R-:W2:Y:S04]  /*62420*/  LDL.LU R26, [R1+0x6b8] ;  /* 0x0006b800011a7983 */ /* 0x000ea80000300800 */
[----:B------:R-:W2:Y:S04]  /*62430*/  LDL.LU R27, [R1+0x6bc] ;  /* 0x0006bc00011b7983 */ /* 0x000ea80000300800 */
[----:B------:R-:W2:Y:S04]  /*62440*/  LDL.LU R8, [R1+0x260] ;  /* 0x0002600001087983 */ /* 0x000ea80000300800 */
[----:B------:R-:W2:Y:S04]  /*62450*/  LDL.LU R9, [R1+0x264] ;  /* 0x0002640001097983 */ /* 0x000ea80000300800 */
[----:B------:R-:W2:Y:S04]  /*62460*/  LDL.LU R10, [R1+0x268] ;  /* 0x00026800010a7983 */ /* 0x000ea80000300800 */
[----:B------:R-:W2:Y:S04]  /*62470*/  LDL.LU R11, [R1+0x26c] ;  /* 0x00026c00010b7983 */ /* 0x000ea80000300800 */
[----:B------:R-:W3:Y:S04]  /*62480*/  LDL.LU R20, [R1+0x6e0] ;  /* 0x0006e00001147983 */ /* 0x000ee80000300800 */
[----:B------:R-:W3:Y:S04]  /*62490*/  LDL.LU R21, [R1+0x6e4] ;  /* 0x0006e40001157983 */ /* 0x000ee80000300800 */
[----:B------:R-:W3:Y:S04]  /*624a0*/  LDL.LU R22, [R1+0x6e8] ;  /* 0x0006e80001167983 */ /* 0x000ee80000300800 */
[----:B------:R-:W3:Y:S04]  /*624b0*/  LDL.LU R23, [R1+0x6ec] ;  /* 0x0006ec0001177983 */ /* 0x000ee80000300800 */
[----:B--2---:R0:W-:Y:S04]  /*624c0*/  STL.64 [R1+0x4388], R10 ;  /* 0x0043880a01007387 */ /* 0x0041e80000100a00 */
[----:B------:R1:W-:Y:S04]  /*624d0*/  STL.64 [R1+0x4380], R8 ;  /* 0x0043800801007387 */ /* 0x0003e80000100a00 */
[----:B0-----:R-:W2:Y:S04]  /*624e0*/  LDL.64 R10, [R1+0x4b8] ;  /* 0x0004b800010a7983 */ /* 0x001ea80000100a00 */
[----:B--2---:R0:W-:Y:S04]  /*624f0*/  STL.64 [R1+0x4418], R10 ;  /* 0x0044180a01007387 */ /* 0x0041e80000100a00 */
[----:B-1----:R-:W2:Y:S04]  /*62500*/  LDL.LU R8, [R1+0x6d0] ;  /* 0x0006d00001087983 */ /* 0x002ea80000300800 */
[----:B------:R-:W2:Y:S04]  /*62510*/  LDL.LU R9, [R1+0x6d4] ;  /* 0x0006d40001097983 */ /* 0x000ea80000300800 */
[----:B0-----:R-:W2:Y:S04]  /*62520*/  LDL.LU R10, [R1+0x6d8] ;  /* 0x0006d800010a7983 */ /* 0x001ea80000300800 */
[----:B------:R-:W2:Y:S04]  /*62530*/  LDL.LU R11, [R1+0x6dc] ;  /* 0x0006dc00010b7983 */ /* 0x000ea80000300800 */
[----:B------:R-:W-:Y:S04]  /*62540*/  STL.64 [R1+0x4070], R14 ;  /* 0x0040700e01007387 */ /* 0x000fe80000100a00 */
[----:B---3--:R0:W-:Y:S04]  /*62550*/  STL.64 [R1+0x4068], R12 ;  /* 0x0040680c01007387 */ /* 0x0081e80000100a00 */
[----:B0-----:R-:W3:Y:S04]  /*62560*/  LDL.LU R12, [R1+0x820] ;  /* 0x00082000010c7983 */ /* 0x001ee80000300800 */
[----:B------:R-:W3:Y:S04]  /*62570*/  LDL.LU R13, [R1+0x824] ;  /* 0x00082400010d7983 */ /* 0x000ee80000300800 */
[----:B------:R-:W2:Y:S04]  /*62580*/  LDL.LU R14, [R1+0x828] ;  /* 0x00082800010e7983 */ /* 0x000ea80000300800 */
[----:B------:R-:W2:Y:S04]  /*62590*/  LDL.LU R15, [R1+0x82c] ;  /* 0x00082c00010f7983 */ /* 0x000ea80000300800 */
[----:B--2---:R-:W-:Y:S04]  /*625a0*/  STL.64 [R1+0x43a0], R14 ;  /* 0x0043a00e01007387 */ /* 0x004fe80000100a00 */
[----:B---3--:R0:W-:Y:S04]  /*625b0*/  STL.64 [R1+0x4398], R12 ;  /* 0x0043980c01007387 */ /* 0x0081e80000100a00 */
[----:B0-----:R-:W2:Y:S04]  /*625c0*/  LDL.LU R12, [R1+0x830] ;  /* 0x00083000010c7983 */ /* 0x001ea80000300800 */
[----:B------:R-:W2:Y:S04]  /*625d0*/  LDL.LU R13, [R1+0x834] ;  /* 0x00083400010d7983 */ /* 0x000ea80000300800 */
[----:B------:R-:W3:Y:S04]  /*625e0*/  LDL.LU R14, [R1+0x838] ;  /* 0x00083800010e7983 */ /* 0x000ee80000300800 */
[----:B------:R-:W3:Y:S04]  /*625f0*/  LDL.LU R15, [R1+0x83c] ;  /* 0x00083c00010f7983 */ /* 0x000ee80000300800 */
[----:B---3--:R4:W-:Y:S02]  /*62600*/  STL.64 [R1+0x43b0], R14 ;  /* 0x0043b00e01007387 */ /* 0x0089e40000100a00 */
[----:B----4-:R-:W-:-:S02]  /*62610*/  IMAD.MOV.U32 R14, RZ, RZ, R17 ;  /* 0x000000ffff0e7224 */ /* 0x010fc400078e0011 */
[----:B------:R-:W-:Y:S02]  /*62620*/  IMAD.MOV.U32 R15, RZ, RZ, R16 ;  /* 0x000000ffff0f7224 */ /* 0x000fe400078e0010 */
[C---:B------:R-:W-:Y:S01]  /*62630*/  HMMA.16816.F32.BF16 R16, R4.reuse, R18, R24 ;  /* 0x000000120410723c */ /* 0x040fe20000041818 */
[----:B--2---:R-:W-:Y:S04]  /*62640*/  STL.64 [R1+0x43a8], R12 ;  /* 0x0043a80c01007387 */ /* 0x004fe80000100a00 */
[----:B------:R-:W2:Y:S11]  /*62650*/  LDL.LU.64 R26, [R1+0x4440] ;  /* 0x00444000011a7983 */ /* 0x000eb60000300a00 */
[----:B------:R-:W-:Y:S07]  /*62660*/  @!UPT UIADD3 URZ, URZ, URZ, URZ ;  /* 0x0000003f3f3ff290 */ /* 0x000fee000fffe03f */
[----:B------:R-:W-:Y:S04]  /*62670*/  STL.64 [R1+0x6b0], R16 ;  /* 0x0006b01001007387 */ /* 0x000fe80000100a00 */
[----:B------:R0:W-:Y:S04]  /*62680*/  STL.64 [R1+0x6b8], R18 ;  /* 0x0006b81201007387 */ /* 0x0001e80000100a00 */
[----:B0-----:R-:W3:Y:S04]  /*62690*/  LDL.LU.64 R18, [R1+0x4438] ;  /* 0x0044380001127983 */ /* 0x001ee80000300a00 */
[----:B------:R-:W4:Y:S01]  /*626a0*/  LDL.LU.64 R16, [R1+0x4430] ;  /* 0x0044300001107983 */ /* 0x000f220000300a00 */
[----:B---3--:R-:W-:Y:S01]  /*626b0*/  HMMA.16816.F32.BF16 R8, R4, R18, R8 ;  /* 0x000000120408723c */ /* 0x008fe20000041808 */
[----:B------:R-:W-:-:S02]  /*626c0*/  IMAD.MOV.U32 R13, RZ, RZ, R18 ;  /* 0x000000ffff0d7224 */ /* 0x000fc400078e0012 */
[----:B------:R-:W-:Y:S11]  /*626d0*/  IMAD.MOV.U32 R12, RZ, RZ, R19 ;  /* 0x000000ffff0c7224 */ /* 0x000ff600078e0013 */
[----:B------:R-:W-:Y:S10]  /*626e0*/  @!UPT UIADD3 URZ, URZ, URZ, URZ ;  /* 0x0000003f3f3ff290 */ /* 0x000ff4000fffe03f */
[----:B------:R-:W-:Y:S02]  /*626f0*/  IMAD.MOV.U32 R18, RZ, RZ, R11 ;  /* 0x000000ffff127224 */ /* 0x000fe400078e000b */
[----:B------:R-:W-:Y:S01]  /*62700*/  IMAD.MOV.U32 R19, RZ, RZ, R10 ;  /* 0x000000ffff137224 */ /* 0x000fe200078e000a */
[----:B------:R-:W-:Y:S04]  /*62710*/  STL.64 [R1+0x6d0], R8 ;  /* 0x0006d00801007387 */ /* 0x000fe80000100a00 */
[----:B------:R-:W-:Y:S04]  /*62720*/  STL [R1+0x4034], R18 ;  /* 0x0040341201007387 */ /* 0x000fe80000100800 */
[----:B------:R0:W-:Y:S04]  /*62730*/  STL [R1+0x4030], R19 ;  /* 0x0040301301007387 */ /* 0x0001e80000100800 */
[----:B0-----:R-:W3:Y:S01]  /*62740*/  LDL.LU.64 R18, [R1+0x4c8] ;  /* 0x0004c80001127983 */ /* 0x001ee20000300a00 */
[----:B------:R-:W-:Y:S03]  /*62750*/  HMMA.16816.F32.BF16 R8, R4, R14, R20 ;  /* 0x0000000e0408723c */ /* 0x000fe60000041814 */
[----:B---3--:R-:W-:Y:S04]  /*62760*/  STL.64 [R1+0x4428], R18 ;  /* 0x0044281201007387 */ /* 0x008fe80000100a00 */
[----:B----4-:R0:W-:Y:S04]  /*62770*/  STL.64 [R1+0x4420], R16 ;  /* 0x0044201001007387 */ /* 0x0101e80000100a00 */
[----:B0-----:R-:W2:Y:S04]  /*62780*/  LDL.LU R16, [R1+0x700] ;  /* 0x0007000001107983 */ /* 0x001ea80000300800 */
[----:B------:R-:W2:Y:S04]  /*62790*/  LDL.LU R17, [R1+0x704] ;  /* 0x0007040001117983 */ /* 0x000ea80000300800 */
[----:B------:R-:W2:Y:S04]  /*627a0*/  LDL.LU R18, [R1+0x708] ;  /* 0x0007080001127983 */ /* 0x000ea80000300800 */
[----:B------:R-:W2:Y:S04]  /*627b0*/  LDL.LU R19, [R1+0x70c] ;  /* 0x00070c0001137983 */ /* 0x000ea80000300800 */
[----:B------:R-:W3:Y:S04]  /*627c0*/  LDL.LU R20, [R1+0x730] ;  /* 0x0007300001147983 */ /* 0x000ee80000300800 */
[----:B------:R0:W-:Y:S04]  /*627d0*/  STL.64 [R1+0x6e0], R8 ;  /* 0x0006e00801007387 */ /* 0x0001e80000100a00 */
[----:B------:R1:W-:Y:S04]  /*627e0*/  STL.64 [R1+0x6e8], R10 ;  /* 0x0006e80a01007387 */ /* 0x0003e80000100a00 */
[----:B------:R-:W3:Y:S04]  /*627f0*/  LDL.LU R21, [R1+0x734] ;  /* 0x0007340001157983 */ /* 0x000ee80000300800 */
[----:B------:R-:W3:Y:S04]  /*62800*/  LDL.LU R22, [R1+0x738] ;  /* 0x0007380001167983 */ /* 0x000ee80000300800 */
[----:B------:R-:W3:Y:S04]  /*62810*/  LDL.LU R23, [R1+0x73c] ;  /* 0x00073c0001177983 */ /* 0x000ee80000300800 */
[----:B0-----:R-:W4:Y:S04]  /*62820*/  LDL.LU R8, [R1+0x720] ;  /* 0x0007200001087983 */ /* 0x001f280000300800 */
[----:B------:R-:W4:Y:S04]  /*62830*/  LDL.LU R9, [R1+0x724] ;  /* 0x0007240001097983 */ /* 0x000f280000300800 */
[----:B-1----:R-:W4:Y:S04]  /*62840*/  LDL.LU R10, [R1+0x728] ;  /* 0x00072800010a7983 */ /* 0x002f280000300800 */
[----:B------:R-:W4:Y:S04]  /*62850*/  LDL.LU R11, [R1+0x72c] ;  /* 0x00072c00010b7983 */ /* 0x000f280000300800 */
[----:B------:R0:W-:Y:S02]  /*62860*/  STL.64 [R1+0x43c0], R14 ;  /* 0x0043c00e01007387 */ /* 0x0001e40000100a00 */
[----:B0-----:R-:W-:-:S02]  /*62870*/  IMAD.MOV.U32 R14, RZ, RZ, R13 ;  /* 0x000000ffff0e7224 */ /* 0x001fc400078e000d */
[----:B------:R-:W-:-:S05]  /*62880*/  IMAD.MOV.U32 R15, RZ, RZ, R12 ;  /* 0x000000ffff0f7224 */ /* 0x000fca00078e000c */
[----:B------:R0:W-:Y:S04]  /*62890*/  STL.64 [R1+0x43d8], R14 ;  /* 0x0043d80e01007387 */ /* 0x0001e80000100a00 */
[----:B0-----:R-:W2:Y:S04]  /*628a0*/  LDL.64 R14, [R1+0x508] ;  /* 0x00050800010e7983 */ /* 0x001ea80000100a00 */
[----:B--2---:R0:W-:Y:S04]  /*628b0*/  STL.64 [R1+0x43f0], R14 ;  /* 0x0043f00e01007387 */ /* 0x0041e80000100a00 */
[----:B0-----:R-:W2:Y:S01]  /*628c0*/  LDL.64 R14, [R1+0x518] ;  /* 0x00051800010e7983 */ /* 0x001ea20000100a00 */
[C---:B------:R-:W-:Y:S03]  /*628d0*/  HMMA.16816.F32.BF16 R16, R4.reuse, R26, R16 ;  /* 0x0000001a0410723c */ /* 0x040fe60000041810 */
[----:B--2---:R0:W-:Y:S04]  /*628e0*/  STL.64 [R1+0x43f8], R14 ;  /* 0x0043f80e01007387 */ /* 0x0041e80000100a00 */
[----:B------:R-:W2:Y:S04]  /*628f0*/  LDL.LU R12, [R1+0x880] ;  /* 0x00088000010c7983 */ /* 0x000ea80000300800 */
[----:B------:R-:W2:Y:S04]  /*62900*/  LDL.LU R13, [R1+0x884] ;  /* 0x00088400010d7983 */ /* 0x000ea80000300800 */
[----:B0-----:R-:W2:Y:S04]  /*62910*/  LDL.LU R14, [R1+0x888] ;  /* 0x00088800010e7983 */ /* 0x001ea80000300800 */
[----:B------:R-:W2:Y:S04]  /*62920*/  LDL.LU R15, [R1+0x88c] ;  /* 0x00088c00010f7983 */ /* 0x000ea80000300800 */
[----:B------:R-:W-:Y:S04]  /*62930*/  STL.64 [R1+0x700], R16 ;  /* 0x0007001001007387 */ /* 0x000fe80000100a00 */
[----:B------:R0:W-:Y:S04]  /*62940*/  STL.64 [R1+0x708], R18 ;  /* 0x0007081201007387 */ /* 0x0001e80000100a00 */
[----:B0-----:R-:W4:Y:S04]  /*62950*/  LDL.LU.64 R18, [R1+0x4428] ;  /* 0x0044280001127983 */ /* 0x001f280000300a00 */
[----:B------:R-:W2:Y:S04]  /*62960*/  LDL.LU.64 R16, [R1+0x4420] ;  /* 0x0044200001107983 */ /* 0x000ea80000300a00 */
[----:B------:R0:W-:Y:S04]  /*62970*/  STL.64 [R1+0x43b8], R26 ;  /* 0x0043b81a01007387 */ /* 0x0001e80000100a00 */
[----:B------:R-:W2:Y:S04]  /*62980*/  LDL.LU R24, [R1+0x840] ;  /* 0x0008400001187983 */ /* 0x000ea80000300800 */
[----:B------:R-:W2:Y:S04]  /*62990*/  LDL.LU R25, [R1+0x844] ;  /* 0x0008440001197983 */ /* 0x000ea80000300800 */
[----:B0-----:R-:W2:Y:S04]  /*629a0*/  LDL.LU R26, [R1+0x848] ;  /* 0x00084800011a7983 */ /* 0x001ea80000300800 */
[----:B------:R-:W2:Y:S04]  /*629b0*/  LDL.LU R27, [R1+0x84c] ;  /* 0x00084c00011b7983 */ /* 0x000ea80000300800 */
[----:B--2---:R-:W-:Y:S04]  /*629c0*/  STL.64 [R1+0x43d0], R26 ;  /* 0x0043d01a01007387 */ /* 0x004fe80000100a00 */
[----:B------:R0:W-:Y:S04]  /*629d0*/  STL.64 [R1+0x43c8], R24 ;  /* 0x0043c81801007387 */ /* 0x0001e80000100a00 */
[----:B0-----:R-:W2:Y:S04]  /*629e0*/  LDL.LU R24, [R1+0x850] ;  /* 0x0008500001187983 */ /* 0x001ea80000300800 */
[----:B------:R-:W2:Y:S04]  /*629f0*/  LDL.LU R25, [R1+0x854] ;  /* 0x0008540001197983 */ /* 0x000ea80000300800 */
[----:B------:R-:W2:Y:S04]  /*62a00*/  LDL.LU R26, [R1+0x858] ;  /* 0x00085800011a7983 */ /* 0x000ea80000300800 */
[----:B------:R-:W2:Y:S01]  /*62a10*/  LDL.LU R27, [R1+0x85c] ;  /* 0x00085c00011b7983 */ /* 0x000ea20000300800 */
[C---:B----4-:R-:W-:Y:S03]  /*62a20*/  HMMA.16816.F32.BF16 R8, R4.reuse, R18, R8 ;  /* 0x000000120408723c */ /* 0x050fe60000041808 */
[----:B--2---:R-:W-:Y:S04]  /*62a30*/  STL.64 [R1+0x43e8], R26 ;  /* 0x0043e81a01007387 */ /* 0x004fe80000100a00 */
[----:B------:R0:W-:Y:S04]  /*62a40*/  STL.64 [R1+0x43e0], R24 ;  /* 0x0043e01801007387 */ /* 0x0001e80000100a00 */
[----:B0-----:R-:W2:Y:S04]  /*62a50*/  LDL.LU R24, [R1+0x860] ;  /* 0x0008600001187983 */ /* 0x001ea80000300800 */
[----:B------:R-:W2:Y:S04]  /*62a60*/  LDL.LU R25, [R1+0x864] ;  /* 0x0008640001197983 */ /* 0x000ea80000300800 */
[----:B------:R-:W2:Y:S04]  /*62a70*/  LDL.LU R26, [R1+0x868] ;  /* 0x00086800011a7983 */ /* 0x000ea80000300800 */
[----:B------:R-:W2:Y:S04]  /*62a80*/  LDL.LU R27, [R1+0x86c] ;  /* 0x00086c00011b7983 */ /* 0x000ea80000300800 */
[----:B------:R-:W-:Y:S04]  /*62a90*/  STL.64 [R1+0x720], R8 ;  /* 0x0007200801007387 */ /* 0x000fe80000100a00 */
[----:B------:R0:W-:Y:S04]  /*62aa0*/  STL.64 [R1+0x728], R10 ;  /* 0x0007280a01007387 */ /* 0x0001e80000100a00 */
[----:B0-----:R-:W3:Y:S02]  /*62ab0*/  LDL.LU.64 R10, [R1+0x4418] ;  /* 0x00441800010a7983 */ /* 0x001ee40000300a00 */
[----:B---3--:R-:W-:Y:S02]  /*62ac0*/  HMMA.16816.F32.BF16 R4, R4, R10, R20 ;  /* 0x0000000a0404723c */ /* 0x008fe40000041814 */
[----:B------:R-:W3:Y:S04]  /*62ad0*/  LDL.LU.64 R22, [R1+0x4410] ;  /* 0x0044100001167983 */ /* 0x000ee80000300a00 */
[----:B------:R-:W3:Y:S11]  /*62ae0*/  LDL.LU.64 R20, [R1+0x4408] ;  /* 0x0044080001147983 */ /* 0x000ef60000300a00 */
[----:B------:R-:W-:Y:S06]  /*62af0*/  @!UPT UIADD3 URZ, URZ, URZ, URZ ;  /* 0x0000003f3f3ff290 */ /* 0x000fec000fffe03f */
[----:B------:R-:W-:Y:S04]  /*62b00*/  STL.64 [R1+0x2d0], R4 ;  /* 0x0002d00401007387 */ /* 0x000fe80000100a00 */
[----:B------:R0:W-:Y:S04]  /*62b10*/  STL.64 [R1+0x2d8], R6 ;  /* 0x0002d80601007387 */ /* 0x0001e80000100a00 */
[----:B0-----:R-:W3:Y:S02]  /*62b20*/  LDL.LU.64 R6, [R1+0x4400] ;  /* 0x0044000001067983 */ /* 0x001ee40000300a00 */
[C---:B---3--:R-:W-:Y:S11]  /*62b30*/  HMMA.16816.F32.BF16 R12, R20.reuse, R6, R12 ;  /* 0x00000006140c723c */ /* 0x048ff6000004180c */
[----:B------:R-:W-:Y:S11]  /*62b40*/  @!UPT UIADD3 URZ, URZ, URZ, URZ ;  /* 0x0000003f3f3ff290 */ /* 0x000ff6000fffe03f */
[----:B------:R-:W-:Y:S01]  /*62b50*/  @!UPT UIADD3 URZ, URZ, URZ, URZ ;  /* 0x0000003f3f3ff290 */ /* 0x000fe2000fffe03f */
[----:B------:R-:W-:Y:S04]  /*62b60*/  STL.64 [R1+0x730], R12 ;  /* 0x0007300c01007387 */ /* 0x000fe80000100a00 */
[----:B------:R0:W-:Y:S04]  /*62b70*/  STL.64 [R1+0x738], R14 ;  /* 0x0007380e01007387 */ /* 0x0001e80000100a00 */
[----:B0-----:R-:W3:Y:S04]  /*62b80*/  LDL.LU.64 R14, [R1+0x43f8] ;  /* 0x0043f800010e7983 */ /* 0x001ee80000300a00 */
[----:B------:R0:W-:Y:S04]  /*62b90*/  STL.64 [R1+0x4390], R6 ;  /* 0x0043900601007387 */ /* 0x0001e80000100a00 */
[----:B------:R-:W3:Y:S04]  /*62ba0*/  LDL.LU R4, [R1+0x870] ;  /* 0x0008700001047983 */ /* 0x000ee80000300800 */
[----:B------:R-:W3:Y:S04]  /*62bb0*/  LDL.LU R5, [R1+0x874] ;  /* 0x0008740001057983 */ /* 0x000ee80000300800 */
[----:B0-----:R-:W3:Y:S04]  /*62bc0*/  LDL.LU R6, [R1+0x878] ;  /* 0x0008780001067983 */ /* 0x001ee80000300800 */
[----:B------:R-:W3:Y:S02]  /*62bd0*/  LDL.LU R7, [R1+0x87c] ;  /* 0x00087c0001077983 */ /* 0x000ee40000300800 */
[C---:B---3--:R-:W-:Y:S11]  /*62be0*/  HMMA.16816.F32.BF16 R4, R20.reuse, R14, R4 ;  /* 0x0000000e1404723c */ /* 0x048ff60000041804 */
[----:B------:R-:W-:Y:S11]  /*62bf0*/  @!UPT UIADD3 URZ, URZ, URZ, URZ ;  /* 0x0000003f3f3ff290 */ /* 0x000ff6000fffe03f */
[----:B------:R-:W-:Y:S01]  /*62c00*/  @!UPT UIADD3 URZ, URZ, URZ, URZ ;  /* 0x0000003f3f3ff290 */ /* 0x000fe2000fffe03f */
[----:B------:R0:W-:Y:S04]  /*62c10*/  STL.64 [R1+0x740], R4 ;  /* 0x0007400401007387 */ /* 0x0001e80000100a00 */
[----:B------:R1:W-:Y:S01]  /*62c20*/  STL.64 [R1+0x748], R6 ;  /* 0x0007480601007387 */ /* 0x0003e20000100a00 */
[----:B0-----:R-:W-:Y:S02]  /*62c30*/  IMAD.MOV.U32 R5, RZ, RZ, R14 ;  /* 0x000000ffff057224 */ /* 0x001fe400078e000e */
[----:B------:R-:W-:Y:S02]  /*62c40*/  IMAD.MOV.U32 R4, RZ, RZ, R15 ;  /* 0x000000ffff047224 */ /* 0x000fe400078e000f */
[----:B------:R-:W2:Y:S02]  /*62c50*/  LDL.LU.64 R14, [R1+0x43f0] ;  /* 0x0043f000010e7983 */ /* 0x000ea40000300a00 */
[----:B--2---:R-:W-:Y:S01]  /*62c60*/  HMMA.16816.F32.BF16 R24, R20, R14, R24 ;  /* 0x0000000e1418723c */ /* 0x004fe20000041818 */
[----:B-1----:R-:W-:-:S02]  /*62c70*/  IMAD.MOV.U32 R7, RZ, RZ, R14 ;  /* 0x000000ffff077224 */ /* 0x002fc400078e000e */
[----:B------:R-:W-:Y:S11]  /*62c80*/  IMAD.MOV.U32 R6, RZ, RZ, R15 ;  /* 0x000000ffff067224 */ /* 0x000ff600078e000f */
[----:B------:R-:W-:Y:S09]  /*62c90*/  @!UPT UIADD3 URZ, URZ, URZ, URZ ;  /* 0x0000003f3f3ff290 */ /* 0x000ff2000fffe03f */
[----:B------:R-:W-:Y:S04]  /*62ca0*/  STL.64 [R1+0x750], R24 ;  /* 0x0007501801007387 */ /* 0x000fe80000100a00 */
[----:B------:R0:W-:Y:S04]  /*62cb0*/  STL.64 [R1+0x758], R26 ;  /* 0x0007581a01007387 */ /* 0x0001e80000100a00 */
[----:B0-----:R-:W2:Y:S04]  /*62cc0*/  LDL.LU.64 R26, [R1+0x43e8] ;  /* 0x0043e800011a7983 */ /* 0x001ea80000300a00 */
[----:B------:R-:W2:Y:S04]  /*62cd0*/  LDL.LU.64 R24, [R1+0x43e0] ;  /* 0x0043e00001187983 */ /* 0x000ea80000300a00 */
[----:B------:R-:W2:Y:S02]  /*62ce0*/  LDL.LU.64 R14, [R1+0x43d8] ;  /* 0x0043d800010e7983 */ /* 0x000ea40000300a00 */
[C---:B--2---:R-:W-:Y:S02]  /*62cf0*/  HMMA.16816.F32.BF16 R12, R20.reuse, R14, R24 ;  /* 0x0000000e140c723c */ /* 0x044fe40000041818 */
[----:B------:R-:W2:Y:S04]  /*62d00*/  LDL.LU.64 R26, [R1+0x43d0] ;  /* 0x0043d000011a7983 */ /* 0x000ea80000300a00 */
[----:B------:R-:W2:Y:S11]  /*62d10*/  LDL.LU.64 R24, [R1+0x43c8] ;  /* 0x0043c80001187983 */ /* 0x000eb60000300a00 */
[----:B------:R-:W-:Y:S06]  /*62d20*/  @!UPT UIADD3 URZ, URZ, URZ, URZ ;  /* 0x0000003f3f3ff290 */ /* 0x000fec000fffe03f */
[----:B------:R-:W-:Y:S04]  /*62d30*/  STL.64 [R1+0x760], R12 ;  /* 0x0007600c01007387 */ /* 0x000fe80000100a00 */
[----:B------:R0:W-:Y:S04]  /*62d40*/  STL.64 [R1+0x768], R14 ;  /* 0x0007680e01007387 */ /* 0x0001e80000100a00 */
[----:B0-----:R-:W2:Y:S02]  /*62d50*/  LDL.LU.64 R14, [R1+0x43c0] ;  /* 0x0043c000010e7983 */ /* 0x001ea40000300a00 */
[C---:B--2---:R-:W-:Y:S02]  /*62d60*/  HMMA.16816.F32.BF16 R12, R20.reuse, R14, R24 ;  /* 0x0000000e140c723c */ /* 0x044fe40000041818 */
[----:B------:R-:W2:Y:S11]  /*62d70*/  LDL.LU.64 R26, [R1+0x43b8] ;  /* 0x0043b800011a7983 */ /* 0x000eb60000300a00 */
[----:B------:R-:W-:Y:S10]  /*62d80*/  @!UPT UIADD3 URZ, URZ, URZ, URZ ;  /* 0x0000003f3f3ff290 */ /* 0x000ff4000fffe03f */
[----:B------:R-:W-:Y:S04]  /*62d90*/  STL.64 [R1+0x770], R12 ;  /* 0x0007700c01007387 */ /* 0x000fe80000100a00 */
[----:B------:R0:W-:Y:S04]  /*62da0*/  STL.64 [R1+0x778], R14 ;  /* 0x0007780e01007387 */ /* 0x0001e80000100a00 */
[----:B0-----:R-:W2:Y:S04]  /*62db0*/  LDL.LU.64 R14, [R1+0x43b0] ;  /* 0x0043b000010e7983 */ /* 0x001ea80000300a00 */
[----:B------:R-:W2:Y:S02]  /*62dc0*/  LDL.LU.64 R12, [R1+0x43a8] ;  /* 0x0043a800010c7983 */ /* 0x000ea40000300a00 */
[C---:B--2---:R-:W-:Y:S11]  /*62dd0*/  HMMA.16816.F32.BF16 R12, R20.reuse, R26, R12 ;  /* 0x0000001a140c723c */ /* 0x044ff6000004180c */
[----:B------:R-:W-:Y:S11]  /*62de0*/  @!UPT UIADD3 URZ, URZ, URZ, URZ ;  /* 0x0000003f3f3ff290 */ /* 0x000ff6000fffe03f */
[----:B------:R-:W-:Y:S01]  /*62df0*/  @!UPT UIADD3 URZ, URZ, URZ, URZ ;  /* 0x0000003f3f3ff290 */ /* 0x000fe2000fffe03f */
[----:B------:R-:W-:Y:S04]  /*62e00*/  STL.64 [R1+0x780], R12 ;  /* 0x0007800c01007387 */ /* 0x000fe80000100a00 */
[----:B------:R0:W-:Y:S04]  /*62e10*/  STL.64 [R1+0x788], R14 ;  /* 0x0007880e01007387 */ /* 0x0001e80000100a00 */
[----:B0-----:R-:W2:Y:S04]  /*62e20*/  LDL.LU.64 R14, [R1+0x43a0] ;  /* 0x0043a000010e7983 */ /* 0x001ea80000300a00 */
[----:B------:R-:W2:Y:S04]  /*62e30*/  LDL.LU.64 R12, [R1+0x4398] ;  /* 0x00439800010c7983 */ /* 0x000ea80000300a00 */
[----:B------:R0:W-:Y:S04]  /*62e40*/  STL.64 [R1+0x4318], R26 ;  /* 0x0043181a01007387 */ /* 0x0001e80000100a00 */
[----:B0-----:R-:W3:Y:S01]  /*62e50*/  LDL.64 R26, [R1+0x4e8] ;  /* 0x0004e800011a7983 */ /* 0x001ee20000100a00 */
[----:B--2---:R-:W-:Y:S03]  /*62e60*/  HMMA.16816.F32.BF16 R12, R20, R18, R12 ;  /* 0x00000012140c723c */ /* 0x004fe6000004180c */
[----:B---3--:R0:W-:Y:S11]  /*62e70*/  STL.64 [R1+0x4330], R26 ;  /* 0x0043301a01007387 */ /* 0x0081f60000100a00 */
[----:B------:R-:W-:Y:S09]  /*62e80*/  @!UPT UIADD3 URZ, URZ, URZ, URZ ;  /* 0x0000003f3f3ff290 */ /* 0x000ff2000fffe03f */
[----:B------:R-:W-:Y:S04]  /*62e90*/  STL.64 [R1+0x800], R12 ;  /* 0x0008000c01007387 */ /* 0x000fe80000100a00 */
[----:B------:R-:W-:Y:S04]  /*62ea0*/  STL.64 [R1+0x808], R14 ;  /* 0x0008080e01007387 */ /* 0x000fe80000100a00 */
[----:B0-----:R-:W2:Y:S04]  /*62eb0*/  LDL.64 R26, [R1+0x4f8] ;  /* 0x0004f800011a7983 */ /* 0x001ea80000100a00 */
[----:B--2---:R-:W-:Y:S04]  /*62ec0*/  STL.64 [R1+0x4348], R26 ;  /* 0x0043481a01007387 */ /* 0x004fe80000100a00 */
[----:B------:R-:W-:Y:S04]  /*62ed0*/  STL.64 [R1+0x4310], R18 ;  /* 0x0043101201007387 */ /* 0x000fe80000100a00 */
[----:B------:R0:W-:Y:S04]  /*62ee0*/  STL.64 [R1+0x4308], R16 ;  /* 0x0043081001007387 */ /* 0x0001e80000100a00 */
[----:B0-----:R-:W2:Y:S04]  /*62ef0*/  LDL.LU R16, [R1+0x710] ;  /* 0x0007100001107983 */ /* 0x001ea80000300800 */
[----:B------:R-:W2:Y:S04]  /*62f00*/  LDL.LU R17, [R1+0x714] ;  /* 0x0007140001117983 */ /* 0x000ea80000300800 */
[----:B------:R-:W3:Y:S04]  /*62f10*/  LDL.LU R18, [R1+0x718] ;  /* 0x0007180001127983 */ /* 0x000ee80000300800 */
[----:B------:R-:W3:Y:S01]  /*62f20*/  LDL.LU R19, [R1+0x71c] ;  /* 0x00071c0001137983 */ /* 0x000ee20000300800 */
[----:B------:R-:W-:-:S02]  /*62f30*/  IMAD.MOV.U32 R26, RZ, RZ, R7 ;  /* 0x000000ffff1a7224 */ /* 0x000fc400078e0007 */
[----:B------:R-:W-:-:S05]  /*62f40*/  IMAD.MOV.U32 R27, RZ, RZ, R6 ;  /* 0x000000ffff1b7224 */ /* 0x000fca00078e0006 */
[----:B------:R-:W-:Y:S04]  /*62f50*/  STL.64 [R1+0x4360], R26 ;  /* 0x0043601a01007387 */ /* 0x000fe80000100a00 */
[----:B---3--:R-:W-:Y:S04]  /*62f60*/  STL.64 [R1+0x4328], R18 ;  /* 0x0043281201007387 */ /* 0x008fe80000100a00 */
[----:B--2---:R0:W-:Y:S04]  /*62f70*/  STL.64 [R1+0x4320], R16 ;  /* 0x0043201001007387 */ /* 0x0041e80000100a00 */
        /* <DEDUP_REMOVED lines=12> */
[----:B------:R-:W3:Y:S04]  /*63040*/  LDL.LU R19, [R1+0x7ac] ;  /* 0x0007ac0001137983 */ /* 0x000ee80000300800 */
[----:B------:R-:W4:Y:S04]  /*63050*/  LDL.LU R4, [R1+0x810] ;  /* 0x0008100001047983 */ /* 0x000f280000300800 */
[----:B------:R-:W4:Y:S04]  /*63060*/  LDL.LU R5, [R1+0x814] ;  /* 0x0008140001057983 */ /* 0x000f280000300800 */
[----:B------:R-:W4:Y:S04]  /*63070*/  LDL.LU R6, [R1+0x818] ;  /* 0x0008180001067983 */ /* 0x000f280000300800 */
[----:B------:R-:W4:Y:S04]  /*63080*/  LDL.LU R7, [R1+0x81c] ;  /* 0x00081c0001077983 */ /* 0x000f280000300800 */
[----:B------:R-:W4:Y:S04]  /*63090*/  LDL.LU R24, [R1+0x7d0] ;  /* 0x0007d00001187983 */ /* 0x000f280000300800 */
[----:B------:R-:W4:Y:S04]  /*630a0*/  LDL.LU R25, [R1+0x7d4] ;  /* 0x0007d40001197983 */ /* 0x000f280000300800 */
[----:B------:R-:W4:Y:S04]  /*630b0*/  LDL.LU R26, [R1+0x7d8] ;  /* 0x0007d800011a7983 */ /* 0x000f280000300800 */
[----:B------:R-:W4:Y:S04]  /*630c0*/  LDL.LU R27, [R1+0x7dc] ;  /* 0x0007dc00011b7983 */ /* 0x000f280000300800 */
[----:B---3--:R-:W-:Y:S04]  /*630d0*/  STL.64 [R1+0x4358], R18 ;  /* 0x0043581201007387 */ /* 0x008fe80000100a00 */
[----:B--2---:R0:W-:Y:S04]  /*630e0*/  STL.64 [R1+0x4350], R16 ;  /* 0x0043501001007387 */ /* 0x0041e80000100a00 */
[----:B0-----:R-:W2:Y:S04]  /*630f0*/  LDL.LU R16, [R1+0x7b0] ;  /* 0x0007b00001107983 */ /* 0x001ea80000300800 */
[----:B------:R-:W2:Y:S04]  /*63100*/  LDL.LU R17, [R1+0x7b4] ;  /* 0x0007b40001117983 */ /* 0x000ea80000300800 */
[----:B------:R-:W3:Y:S04]  /*63110*/  LDL.LU R18, [R1+0x7b8] ;  /* 0x0007b80001127983 */ /* 0x000ee80000300800 */
[----:B------:R-:W3:Y:S04]  /*63120*/  LDL.LU R19, [R1+0x7bc] ;  /* 0x0007bc0001137983 */ /* 0x000ee80000300800 */
[----:B---3--:R-:W-:Y:S04]  /*63130*/  STL.64 [R1+0x4370], R18 ;  /* 0x0043701201007387 */ /* 0x008fe80000100a00 */
[----:B--2---:R0:W-:Y:S04]  /*63140*/  STL.64 [R1+0x4368], R16 ;  /* 0x0043681001007387 */ /* 0x0041e80000100a00 */
[----:B0-----:R-:W2:Y:S04]  /*63150*/  LDL.LU R16, [R1+0x7c0] ;  /* 0x0007c00001107983 */ /* 0x001ea80000300800 */
[----:B------:R-:W2:Y:S04]  /*63160*/  LDL.LU R17, [R1+0x7c4] ;  /* 0x0007c40001117983 */ /* 0x000ea80000300800 */
[----:B------:R-:W2:Y:S04]  /*63170*/  LDL.LU R18, [R1+0x7c8] ;  /* 0x0007c80001127983 */ /* 0x000ea80000300800 */
[----:B------:R-:W2:Y:S04]  /*63180*/  LDL.LU R19, [R1+0x7cc] ;  /* 0x0007cc0001137983 */ /* 0x000ea80000300800 */
[----:B------:R-:W3:Y:S04]  /*63190*/  LDL.LU R12, [R1+0x1f0] ;  /* 0x0001f000010c7983 */ /* 0x000ee80000300800 */
[----:B------:R-:W3:Y:S04]  /*631a0*/  LDL.LU R13, [R1+0x1f4] ;  /* 0x0001f400010d7983 */ /* 0x000ee80000300800 */
[----:B------:R-:W2:Y:S04]  /*631b0*/  LDL.LU R14, [R1+0x1f8] ;  /* 0x0001f800010e7983 */ /* 0x000ea80000300800 */
[----:B------:R-:W2:Y:S01]  /*631c0*/  LDL.LU R15, [R1+0x1fc] ;  /* 0x0001fc00010f7983 */ /* 0x000ea20000300800 */
[----:B----4-:R-:W-:Y:S03]  /*631d0*/  HMMA.16816.F32.BF16 R20, R20, R10, R4 ;  /* 0x0000000a1414723c */ /* 0x010fe60000041804 */
[----:B--2---:R-:W-:Y:S04]  /*631e0*/  STL.64 [R1+0x4298], R14 ;  /* 0x0042980e01007387 */ /* 0x004fe80000100a00 */
[----:B---3--:R0:W-:Y:S04]  /*631f0*/  STL.64 [R1+0x4290], R12 ;  /* 0x0042900c01007387 */ /* 0x0081e80000100a00 */
        /* <DEDUP_REMOVED lines=10> */
[----:B------:R-:W3:Y:S04]  /*632a0*/  LDL.LU.64 R6, [R1+0x4390] ;  /* 0x0043900001067983 */ /* 0x000ee80000300a00 */
[----:B------:R-:W-:Y:S04]  /*632b0*/  STL.64 [R1+0x7f0], R20 ;  /* 0x0007f01401007387 */ /* 0x000fe80000100a00 */
[----:B------:R0:W-:Y:S02]  /*632c0*/  STL.64 [R1+0x7f8], R22 ;  /* 0x0007f81601007387 */ /* 0x0001e40000100a00 */
[----:B0-----:R-:W-:-:S02]  /*632d0*/  IMAD.MOV.U32 R23, RZ, RZ, R10 ;  /* 0x000000ffff177224 */ /* 0x001fc400078e000a */
[----:B------:R-:W-:Y:S02]  /*632e0*/  IMAD.MOV.U32 R22, RZ, RZ, R11 ;  /* 0x000000ffff167224 */ /* 0x000fe400078e000b */
[----:B------:R-:W3:Y:S04]  /*632f0*/  LDL.LU.64 R10, [R1+0x4388] ;  /* 0x00438800010a7983 */ /* 0x000ee80000300a00 */
[----:B------:R-:W3:Y:S02]  /*63300*/  LDL.LU.64 R8, [R1+0x4380] ;  /* 0x0043800001087983 */ /* 0x000ee40000300a00 */
[C---:B---3--:R-:W-:Y:S11]  /*63310*/  HMMA.16816.F32.BF16 R24, R8.reuse, R6, R24 ;  /* 0x000000060818723c */ /* 0x048ff60000041818 */
[----:B------:R-:W-:Y:S11]  /*63320*/  @!UPT UIADD3 URZ, URZ, URZ, URZ ;  /* 0x0000003f3f3ff290 */ /* 0x000ff6000fffe03f */
[----:B------:R-:W-:Y:S01]  /*63330*/  @!UPT UIADD3 URZ, URZ, URZ, URZ ;  /* 0x0000003f3f3ff290 */ /* 0x000fe2000fffe03f */
[----:B------:R-:W-:Y:S04]  /*63340*/  STL.64 [R1+0x7e0], R24 ;  /* 0x0007e01801007387 */ /* 0x000fe80000100a00 */
[----:B------:R0:W-:Y:S04]  /*63350*/  STL.64 [R1+0x7e8], R26 ;  /* 0x0007e81a01007387 */ /* 0x0001e80000100a00 */
[----:B0-----:R-:W3:Y:S02]  /*63360*/  LDL.LU.64 R26, [R1+0x4378] ;  /* 0x00437800011a7983 */ /* 0x001ee40000300a00 */
[C---:B---3--:R-:W-:Y:S02]  /*63370*/  HMMA.16816.F32.BF16 R24, R8.reuse, R26, R16 ;  /* 0x0000001a0818723c */ /* 0x048fe40000041810 */
[----:B------:R-:W3:Y:S04]  /*63380*/  LDL.LU.64 R18, [R1+0x4370] ;  /* 0x0043700001127983 */ /* 0x000ee80000300a00 */
[----:B------:R-:W3:Y:S11]  /*63390*/  LDL.LU.64 R16, [R1+0x4368] ;  /* 0x0043680001107983 */ /* 0x000ef60000300a00 */
[----:B------:R-:W-:Y:S06]  /*633a0*/  @!UPT UIADD3 URZ, URZ, URZ, URZ ;  /* 0x0000003f3f3ff290 */ /* 0x000fec000fffe03f */
        /* <DEDUP_REMOVED lines=10> */
[----:B---3--:R-:W-:Y:S01]  /*63450*/  HMMA.16816.F32.BF16 R16, R8, R26, R16 ;  /* 0x0000001a0810723c */ /* 0x008fe20000041810 */
[----:B------:R-:W-:-:S02]  /*63460*/  IMAD.MOV.U32 R21, RZ, RZ, R26 ;  /* 0x000000ffff157224 */ /* 0x000fc400078e001a */
[----:B------:R-:W-:Y:S11]  /*63470*/  IMAD.MOV.U32 R20, RZ, RZ, R27 ;  /* 0x000000ffff147224 */ /* 0x000ff600078e001b */
[----:B------:R-:W-:Y:S09]  /*63480*/  @!UPT UIADD3 URZ, URZ, URZ, URZ ;  /* 0x0000003f3f3ff290 */ /* 0x000ff2000fffe03f */
[----:B------:R-:W-:Y:S04]  /*63490*/  STL.64 [R1+0x7b0], R16 ;  /* 0x0007b01001007387 */ /* 0x000fe80000100a00 */
[----:B------:R0:W-:Y:S04]  /*634a0*/  STL.64 [R1+0x7b8], R18 ;  /* 0x0007b81201007387 */ /* 0x0001e80000100a00 */
[----:B0-----:R-:W3:Y:S04]  /*634b0*/  LDL.LU.64 R18, [R1+0x4340] ;  /* 0x0043400001127983 */ /* 0x001ee80000300a00 */
[----:B------:R-:W3:Y:S04]  /*634c0*/  LDL.LU.64 R16, [R1+0x4338] ;  /* 0x0043380001107983 */ /* 0x000ee80000300a00 */
[----:B------:R-:W3:Y:S02]  /*634d0*/  LDL.LU.64 R26, [R1+0x4330] ;  /* 0x00433000011a7983 */ /* 0x000ee40000300a00 */
        /* <DEDUP_REMOVED lines=9> */
[C---:B---3--:R-:W-:Y:S11]  /*63570*/  HMMA.16816.F32.BF16 R16, R8.reuse, R26, R16 ;  /* 0x0000001a0810723c */ /* 0x048ff60000041810 */
[----:B------:R-:W-:Y:S11]  /*63580*/  @!UPT UIADD3 URZ, URZ, URZ, URZ ;  /* 0x0000003f3f3ff290 */ /* 0x000ff6000fffe03f */
[----:B------:R-:W-:Y:S01]  /*63590*/  @!UPT UIADD3 URZ, URZ, URZ, URZ ;  /* 0x0000003f3f3ff290 */ /* 0x000fe2000fffe03f */
[----:B------:R-:W-:Y:S04]  /*635a0*/  STL.64 [R1+0x790], R16 ;  /* 0x0007901001007387 */ /* 0x000fe80000100a00 */
[----:B------:R0:W-:Y:S04]  /*635b0*/  STL.64 [R1+0x798], R18 ;  /* 0x0007981201007387 */ /* 0x0001e80000100a00 */
[----:B0-----:R-:W2:Y:S04]  /*635c0*/  LDL.LU.64 R18, [R1+0x4310] ;  /* 0x0043100001127983 */ /* 0x001ea80000300a00 */
[----:B------:R-:W3:Y:S04]  /*635d0*/  LDL.LU.64 R16, [R1+0x4308] ;  /* 0x0043080001107983 */ /* 0x000ee80000300a00 */
[----:B------:R-:W-:Y:S01]  /*635e0*/  STL.64 [R1+0x42c0], R26 ;  /* 0x0042c01a01007387 */ /* 0x000fe20000100a00 */
[----:B--2---:R-:W-:Y:S11]  /*635f0*/  HMMA.16816.F32.BF16 R12, R8, R18, R12 ;  /* 0x00000012080c723c */ /* 0x004ff6000004180c */
[----:B------:R-:W-:Y:S11]  /*63600*/  @!UPT UIADD3 URZ, URZ, URZ, URZ ;  /* 0x0000003f3f3ff290 */ /* 0x000ff6000fffe03f */
[----:B------:R-:W-:Y:S01]  /*63610*/  @!UPT UIADD3 URZ, URZ, URZ, URZ ;  /* 0x0000003f3f3ff290 */ /* 0x000fe2000fffe03f */
[----:B------:R-:W-:Y:S04]  /*63620*/  STL.64 [R1+0x710], R12 ;  /* 0x0007100c01007387 */ /* 0x000fe80000100a00 */
[----:B------:R0:W-:Y:S04]  /*63630*/  STL.64 [R1+0x718], R14 ;  /* 0x0007180e01007387 */ /* 0x0001e80000100a00 */
[----:B0-----:R-:W2:Y:S04]  /*63640*/  LDL.LU.64 R14, [R1+0x4300] ;  /* 0x00430000010e7983 */ /* 0x001ea80000300a00 */
[----:B------:R-:W2:Y:S04]  /*63650*/  LDL.LU.64 R12, [R1+0x42f8] ;  /* 0x0042f800010c7983 */ /* 0x000ea80000300a00 */
[----:B------:R-:W-:Y:S04]  /*63660*/  STL.64 [R1+0x42b8], R18 ;  /* 0x0042b81201007387 */ /* 0x000fe80000100a00 */
[----:B---3--:R0:W-:Y:S04]  /*63670*/  STL.64 [R1+0x42b0], R16 ;  /* 0x0042b01001007387 */ /* 0x0081e80000100a00 */
[----:B0-----:R-:W3:Y:S04]  /*63680*/  LDL.LU R16, [R1+0x6c0] ;  /* 0x0006c00001107983 */ /* 0x001ee80000300800 */
[----:B------:R-:W3:Y:S04]  /*63690*/  LDL.LU R17, [R1+0x6c4] ;  /* 0x0006c40001117983 */ /* 0x000ee80000300800 */
[----:B------:R-:W3:Y:S04]  /*636a0*/  LDL.LU R18, [R1+0x6c8] ;  /* 0x0006c80001127983 */ /* 0x000ee80000300800 */
[----:B------:R-:W3:Y:S01]  /*636b0*/  LDL.LU R19, [R1+0x6cc] ;  /* 0x0006cc0001137983 */ /* 0x000ee20000300800 */
[----:B------:R-:W-:-:S02]  /*636c0*/  IMAD.MOV.U32 R26, RZ, RZ, R23 ;  /* 0x000000ffff1a7224 */ /* 0x000fc400078e0017 */
[----:B------:R-:W-:-:S07]  /*636d0*/  IMAD.MOV.U32 R27, RZ, RZ, R22 ;  /* 0x000000ffff1b7224 */ /* 0x000fce00078e0016 */
[----:B---3--:R-:W-:Y:S01]  /*636e0*/  HMMA.16816.F32.BF16 R16, R8, R26, R16 ;  /* 0x0000001a0810723c */ /* 0x008fe20000041810 */
[----:B------:R-:W3:Y:S11]  /*636f0*/  LDL.LU R8, [R1+0x630] ;  /* 0x0006300001087983 */ /* 0x000ef60000300800 */
[----:B------:R-:W-:Y:S11]  /*63700*/  @!UPT UIADD3 URZ, URZ, URZ, URZ ;  /* 0x0000003f3f3ff290 */ /* 0x000ff6000fffe03f */
[----:B------:R-:W-:Y:S04]  /*63710*/  STL.64 [R1+0x6c0], R16 ;  /* 0x0006c01001007387 */ /* 0x000fe80000100a00 */
[----:B------:R-:W-:Y:S04]  /*63720*/  STL.64 [R1+0x6c8], R18 ;  /* 0x0006c81201007387 */ /* 0x000fe80000100a00 */
[----:B------:R-:W3:Y:S04]  /*63730*/  LDL.LU R9, [R1+0x634] ;  /* 0x0006340001097983 */ /* 0x000ee80000300800 */
[----:B------:R-:W4:Y:S04]  /*63740*/  LDL.LU R10, [R1+0x638] ;  /* 0x00063800010a7983 */ /* 0x000f280000300800 */
[----:B------:R-:W4:Y:S04]  /*63750*/  LDL.LU R11, [R1+0x63c] ;  /* 0x00063c00010b7983 */ /* 0x000f280000300800 */
[----:B----4-:R0:W-:Y:S04]  /*63760*/  STL.64 [R1+0x4248], R10 ;  /* 0x0042480a01007387 */ /* 0x0101e80000100a00 */
[----:B---3--:R-:W-:Y:S01]  /*63770*/  STL.64 [R1+0x4240], R8 ;  /* 0x0042400801007387 */ /* 0x008fe20000100a00 */
[----:B0-----:R-:W-:-:S02]  /*63780*/  IMAD.MOV.U32 R10, RZ, RZ, R21 ;  /* 0x000000ffff0a7224 */ /* 0x001fc400078e0015 */
[----:B------:R-:W-:-:S05]  /*63790*/  IMAD.MOV.U32 R11, RZ, RZ, R20 ;  /* 0x000000ffff0b7224 */ /* 0x000fca00078e0014 */
[----:B------:R0:W-:Y:S04]  /*637a0*/  STL.64 [R1+0x42d8], R10 ;  /* 0x0042d80a01007387 */ /* 0x0001e80000100a00 */
[----:B------:R-:W3:Y:S04]  /*637b0*/  LDL.LU R20, [R1+0x180] ;  /* 0x0001800001147983 */ /* 0x000ee80000300800 */
[----:B------:R-:W3:Y:S04]  /*637c0*/  LDL.LU R21, [R1+0x184] ;  /* 0x0001840001157983 */ /* 0x000ee80000300800 */
[----:B------:R-:W4:Y:S04]  /*637d0*/  LDL.LU R22, [R1+0x188] ;  /* 0x0001880001167983 */ /* 0x000f280000300800 */
[----:B------:R-:W4:Y:S04]  /*637e0*/  LDL.LU R23, [R1+0x18c] ;  /* 0x00018c0001177983 */ /* 0x000f280000300800 */
[----:B0-----:R-:W2:Y:S04]  /*637f0*/  LDL.64 R10, [R1+0x508] ;  /* 0x00050800010a7983 */ /* 0x001ea80000100a00 */
[----:B--2---:R0:W-:Y:S04]  /*63800*/  STL.64 [R1+0x42e8], R10 ;  /* 0x0042e80a01007387 */ /* 0x0041e80000100a00 */
[----:B0-----:R-:W2:Y:S04]  /*63810*/  LDL.64 R10, [R1+0x518] ;  /* 0x00051800010a7983 */ /* 0x001ea80000100a00 */
[----:B--2---:R0:W-:Y:S04]  /*63820*/  STL.64 [R1+0x42f0], R10 ;  /* 0x0042f00a01007387 */ /* 0x0041e80000100a00 */
[----:B------:R-:W2:Y:S04]  /*63830*/  LDL.LU R8, [R1+0x910] ;  /* 0x0009100001087983 */ /* 0x000ea80000300800 */
[----:B------:R-:W2:Y:S04]  /*63840*/  LDL.LU R9, [R1+0x914] ;  /* 0x0009140001097983 */ /* 0x000ea80000300800 */
[----:B0-----:R-:W2:Y:S04]  /*63850*/  LDL.LU R10, [R1+0x918] ;  /* 0x00091800010a7983 */ /* 0x001ea80000300800 */
[----:B------:R-:W2:Y:S04]  /*63860*/  LDL.LU R11, [R1+0x91c] ;  /* 0x00091c00010b7983 */ /* 0x000ea80000300800 */
[----:B------:R-:W2:Y:S04]  /*63870*/  LDL.LU R16, [R1+0x8c0] ;  /* 0x0008c00001107983 */ /* 0x000ea80000300800 */
[----:B------:R-:W2:Y:S04]  /*63880*/  LDL.LU R17, [R1+0x8c4] ;  /* 0x0008c40001117983 */ /* 0x000ea80000300800 */
[----:B------:R-:W2:Y:S04]  /*63890*/  LDL.LU R18, [R1+0x8c8] ;  /* 0x0008c80001127983 */ /* 0x000ea80000300800 */
[----:B------:R-:W2:Y:S01]  /*638a0*/  LDL.LU R19, [R1+0x8cc] ;  /* 0x0008cc0001137983 */ /* 0x000ea20000300800 */
[----:B------:R-:W-:-:S02]  /*638b0*/  IMAD.MOV.U32 R26, RZ, RZ, R5 ;  /* 0x000000ffff1a7224 */ /* 0x000fc400078e0005 */
[----:B------:R-:W-:Y:S01]  /*638c0*/  IMAD.MOV.U32 R27, RZ, RZ, R4 ;  /* 0x000000ffff1b7224 */ /* 0x000fe200078e0004 */
[----:B--2---:R-:W-:Y:S04]  /*638d0*/  STL.64 [R1+0x42d0], R18 ;  /* 0x0042d01201007387 */ /* 0x004fe80000100a00 */
[----:B------:R-:W-:Y:S04]  /*638e0*/  STL.64 [R1+0x42c8], R16 ;  /* 0x0042c81001007387 */ /* 0x000fe80000100a00 */
[----:B------:R0:W-:Y:S04]  /*638f0*/  STL.64 [R1+0x42e0], R26 ;  /* 0x0042e01a01007387 */ /* 0x0001e80000100a00 */
[----:B------:R-:W2:Y:S04]  /*63900*/  LDL.LU R24, [R1+0x8f0] ;  /* 0x0008f00001187983 */ /* 0x000ea80000300800 */
[----:B------:R-:W2:Y:S04]  /*63910*/  LDL.LU R25, [R1+0x8f4] ;  /* 0x0008f40001197983 */ /* 0x000ea80000300800 */
[----:B0-----:R-:W2:Y:S04]  /*63920*/  LDL.LU R26, [R1+0x8f8] ;  /* 0x0008f800011a7983 */ /* 0x001ea80000300800 */
[----:B------:R-:W2:Y:S04]  /*63930*/  LDL.LU R27, [R1+0x8fc] ;  /* 0x0008fc00011b7983 */ /* 0x000ea80000300800 */
[----:B------:R-:W2:Y:S04]  /*63940*/  LDL.LU R16, [R1+0x8d0] ;  /* 0x0008d00001107983 */ /* 0x000ea80000300800 */
[----:B------:R-:W2:Y:S04]  /*63950*/  LDL.LU R17, [R1+0x8d4] ;  /* 0x0008d40001117983 */ /* 0x000ea80000300800 */
[----:B------:R-:W2:Y:S04]  /*63960*/  LDL.LU R18, [R1+0x8d8] ;  /* 0x0008d80001127983 */ /* 0x000ea80000300800 */
[----:B------:R-:W2:Y:S04]  /*63970*/  LDL.LU R19, [R1+0x8dc] ;  /* 0x0008dc0001137983 */ /* 0x000ea80000300800 */
[----:B----4-:R-:W-:Y:S04]  /*63980*/  STL.64 [R1+0x4198], R22 ;  /* 0x0041981601007387 */ /* 0x010fe80000100a00 */
[----:B---3--:R0:W-:Y:S04]  /*63990*/  STL.64 [R1+0x4190], R20 ;  /* 0x0041901401007387 */ /* 0x0081e80000100a00 */
[----:B0-----:R-:W3:Y:S04]  /*639a0*/  LDL.LU R20, [R1+0x340] ;  /* 0x0003400001147983 */ /* 0x001ee80000300800 */
[----:B------:R-:W3:Y:S04]  /*639b0*/  LDL.LU R21, [R1+0x344] ;  /* 0x0003440001157983 */ /* 0x000ee80000300800 */
[----:B------:R-:W4:Y:S04]  /*639c0*/  LDL.LU R22, [R1+0x348] ;  /* 0x0003480001167983 */ /* 0x000f280000300800 */
[----:B------:R-:W4:Y:S01]  /*639d0*/  LDL.LU R23, [R1+0x34c] ;  /* 0x00034c0001177983 */ /* 0x000f220000300800 */
[C---:B------:R-:W-:Y:S03]  /*639e0*/  HMMA.16816.F32.BF16 R8, R12.reuse, R6, R8 ;  /* 0x000000060c08723c */ /* 0x040fe60000041808 */
[----:B----4-:R0:W-:Y:S04]  /*639f0*/  STL.64 [R1+0x4220], R22 ;  /* 0x0042201601007387 */ /* 0x0101e80000100a00 */
[----:B---3--:R1:W-:Y:S04]  /*63a00*/  STL.64 [R1+0x4218], R20 ;  /* 0x0042181401007387 */ /* 0x0083e80000100a00 */
[----:B0-----:R-:W3:Y:S04]  /*63a10*/  LDL.LU.64 R22, [R1+0x4b8] ;  /* 0x0004b80001167983 */ /* 0x001ee80000300a00 */
[----:B---3--:R0:W-:Y:S04]  /*63a20*/  STL.64 [R1+0x42a8], R22 ;  /* 0x0042a81601007387 */ /* 0x0081e80000100a00 */
[----:B-1----:R-:W3:Y:S04]  /*63a30*/  LDL.LU R20, [R1+0x8e0] ;  /* 0x0008e00001147983 */ /* 0x002ee80000300800 */
[----:B------:R-:W3:Y:S04]  /*63a40*/  LDL.LU R21, [R1+0x8e4] ;  /* 0x0008e40001157983 */ /* 0x000ee80000300800 */
[----:B0-----:R-:W3:Y:S04]  /*63a50*/  LDL.LU R22, [R1+0x8e8] ;  /* 0x0008e80001167983 */ /* 0x001ee80000300800 */
[----:B------:R-:W3:Y:S04]  /*63a60*/  LDL.LU R23, [R1+0x8ec] ;  /* 0x0008ec0001177983 */ /* 0x000ee80000300800 */
[----:B------:R-:W-:Y:S04]  /*63a70*/  STL.64 [R1+0x6f0], R8 ;  /* 0x0006f00801007387 */ /* 0x000fe80000100a00 */
[----:B------:R0:W-:Y:S04]  /*63a80*/  STL.64 [R1+0x6f8], R10 ;  /* 0x0006f80a01007387 */ /* 0x0001e80000100a00 */
[----:B0-----:R-:W4:Y:S04]  /*63a90*/  LDL.LU.64 R10, [R1+0x42f0] ;  /* 0x0042f000010a7983 */ /* 0x001f280000300a00 */
        /* <DEDUP_REMOVED lines=20> */
[----:B------:R-:W3:Y:S02]  /*63be0*/  LDL.LU.64 R10, [R1+0x42d8] ;  /* 0x0042d800010a7983 */ /* 0x000ee40000300a00 */
[C---:B---3--:R-:W-:Y:S02]  /*63bf0*/  HMMA.16816.F32.BF16 R20, R12.reuse, R10, R20 ;  /* 0x0000000a0c14723c */ /* 0x048fe40000041814 */
[----:B------:R0:W-:Y:S06]  /*63c00*/  STL.64 [R1+0x4258], R10 ;  /* 0x0042580a01007387 */ /* 0x0001ec0000100a00 */
[----:B--2---:R-:W-:Y:S01]  /*63c10*/  HMMA.16816.F32.BF16 R24, R12, R26, R16 ;  /* 0x0000001a0c18723c */ /* 0x004fe20000041810 */
[----:B0-----:R-:W-:-:S02]  /*63c20*/  IMAD.MOV.U32 R10, RZ, RZ, R7 ;  /* 0x000000ffff0a7224 */ /* 0x001fc400078e0007 */
[----:B------:R-:W-:Y:S11]  /*63c30*/  IMAD.MOV.U32 R11, RZ, RZ, R6 ;  /* 0x000000ffff0b7224 */ /* 0x000ff600078e0006 */
[----:B------:R-:W-:Y:S01]  /*63c40*/  @!UPT UIADD3 URZ, URZ, URZ, URZ ;  /* 0x0000003f3f3ff290 */ /* 0x000fe2000fffe03f */
[----:B------:R0:W-:Y:S04]  /*63c50*/  STL.64 [R1+0x840], R20 ;  /* 0x0008401401007387 */ /* 0x0001e80000100a00 */
[----:B------:R1:W-:Y:S04]  /*63c60*/  STL.64 [R1+0x848], R22 ;  /* 0x0008481601007387 */ /* 0x0003e80000100a00 */
[----:B0-----:R-:W2:Y:S04]  /*63c70*/  LDL.LU R20, [R1+0x8b0] ;  /* 0x0008b00001147983 */ /* 0x001ea80000300800 */
[----:B------:R-:W2:Y:S04]  /*63c80*/  LDL.LU R21, [R1+0x8b4] ;  /* 0x0008b40001157983 */ /* 0x000ea80000300800 */
[----:B-1----:R-:W2:Y:S04]  /*63c90*/  LDL.LU R22, [R1+0x8b8] ;  /* 0x0008b80001167983 */ /* 0x002ea80000300800 */
[----:B------:R-:W2:Y:S04]  /*63ca0*/  LDL.LU R23, [R1+0x8bc] ;  /* 0x0008bc0001177983 */ /* 0x000ea80000300800 */
[----:B------:R0:W-:Y:S02]  /*63cb0*/  STL.64 [R1+0x4270], R10 ;  /* 0x0042700a01007387 */ /* 0x0001e40000100a00 */
[----:B0-----:R-:W-:-:S02]  /*63cc0*/  IMAD.MOV.U32 R10, RZ, RZ, R5 ;  /* 0x000000ffff0a7224 */ /* 0x001fc400078e0005 */
[----:B------:R-:W-:Y:S02]  /*63cd0*/  IMAD.MOV.U32 R11, RZ, RZ, R4 ;  /* 0x000000ffff0b7224 */ /* 0x000fe400078e0004 */
[----:B------:R-:W3:Y:S04]  /*63ce0*/  LDL.LU R4, [R1+0x8a0] ;  /* 0x0008a00001047983 */ /* 0x000ee80000300800 */
[----:B------:R-:W3:Y:S04]  /*63cf0*/  LDL.LU R5, [R1+0x8a4] ;  /* 0x0008a40001057983 */ /* 0x000ee80000300800 */
[----:B------:R-:W3:Y:S04]  /*63d00*/  LDL.LU R6, [R1+0x8a8] ;  /* 0x0008a80001067983 */ /* 0x000ee80000300800 */
[----:B------:R-:W3:Y:S04]  /*63d10*/  LDL.LU R7, [R1+0x8ac] ;  /* 0x0008ac0001077983 */ /* 0x000ee80000300800 */
[----:B------:R0:W-:Y:S04]  /*63d20*/  STL.64 [R1+0x4288], R10 ;  /* 0x0042880a01007387 */ /* 0x0001e80000100a00 */
[----:B------:R-:W4:Y:S04]  /*63d30*/  LDL.LU R8, [R1+0x6a0] ;  /* 0x0006a00001087983 */ /* 0x000f280000300800 */
[----:B------:R-:W4:Y:S04]  /*63d40*/  LDL.LU R9, [R1+0x6a4] ;  /* 0x0006a40001097983 */ /* 0x000f280000300800 */
[----:B0-----:R-:W4:Y:S04]  /*63d50*/  LDL.LU R10, [R1+0x6a8] ;  /* 0x0006a800010a7983 */ /* 0x001f280000300800 */
[----:B------:R-:W4:Y:S04]  /*63d60*/  LDL.LU R11, [R1+0x6ac] ;  /* 0x0006ac00010b7983 */ /* 0x000f280000300800 */
[----:B------:R-:W2:Y:S04]  /*63d70*/  LDL.LU.64 R18, [R1+0x42d0] ;  /* 0x0042d00001127983 */ /* 0x000ea80000300a00 */
[----:B------:R-:W2:Y:S04]  /*63d80*/  LDL.LU.64 R16, [R1+0x42c8] ;  /* 0x0042c80001107983 */ /* 0x000ea80000300a00 */
[----:B------:R-:W-:Y:S04]  /*63d90*/  STL.64 [R1+0x850], R24 ;  /* 0x0008501801007387 */ /* 0x000fe80000100a00 */
[----:B------:R0:W-:Y:S04]  /*63da0*/  STL.64 [R1+0x858], R26 ;  /* 0x0008581a01007387 */ /* 0x0001e80000100a00 */
[----:B0-----:R-:W2:Y:S02]  /*63db0*/  LDL.LU.64 R26, [R1+0x42c0] ;  /* 0x0042c000011a7983 */ /* 0x001ea40000300a00 */
        /* <DEDUP_REMOVED lines=18> */
[C---:B------:R-:W-:Y:S03]  /*63ee0*/  HMMA.16816.F32.BF16 R20, R12.reuse, R18, R20 ;  /* 0x000000120c14723c */ /* 0x040fe60000041814 */
        /* <DEDUP_REMOVED lines=8> */
[----:B0-----:R-:W3:Y:S04]  /*63f70*/  LDL.LU.64 R22, [R1+0x42a8] ;  /* 0x0042a80001167983 */ /* 0x001ee80000300a00 */
[----:B------:R-:W-:Y:S04]  /*63f80*/  STL.64 [R1+0x4238], R18 ;  /* 0x0042381201007387 */ /* 0x000fe80000100a00 */
[----:B------:R0:W-:Y:S04]  /*63f90*/  STL.64 [R1+0x4230], R16 ;  /* 0x0042301001007387 */ /* 0x0001e80000100a00 */
[----:B0-----:R-:W2:Y:S04]  /*63fa0*/  LDL.LU R16, [R1+0x610] ;  /* 0x0006100001107983 */ /* 0x001ea80000300800 */
[----:B------:R-:W2:Y:S04]  /*63fb0*/  LDL.LU R17, [R1+0x614] ;  /* 0x0006140001117983 */ /* 0x000ea80000300800 */
[----:B------:R-:W2:Y:S04]  /*63fc0*/  LDL.LU R18, [R1+0x618] ;  /* 0x0006180001127983 */ /* 0x000ea80000300800 */
[----:B------:R-:W2:Y:S01]  /*63fd0*/  LDL.LU R19, [R1+0x61c] ;  /* 0x00061c0001137983 */ /* 0x000ea20000300800 */
[----:B---3--:R-:W-:Y:S03]  /*63fe0*/  HMMA.16816.F32.BF16 R12, R12, R22, R4 ;  /* 0x000000160c0c723c */ /* 0x008fe60000041804 */
[----:B------:R-:W4:Y:S11]  /*63ff0*/  LDL.LU.64 R6, [R1+0x42a0] ;  /* 0x0042a00001067983 */ /* 0x000f360000300a00 */
[----:B------:R-:W-:Y:S09]  /*64000*/  @!UPT UIADD3 URZ, URZ, URZ, URZ ;  /* 0x0000003f3f3ff290 */ /* 0x000ff2000fffe03f */
[----:B------:R-:W-:Y:S04]  /*64010*/  STL.64 [R1+0x8e0], R12 ;  /* 0x0008e00c01007387 */ /* 0x000fe80000100a00 */
[----:B------:R0:W-:Y:S04]  /*64020*/  STL.64 [R1+0x8e8], R14 ;  /* 0x0008e80e01007387 */ /* 0x0001e80000100a00 */
[----:B0-----:R-:W4:Y:S04]  /*64030*/  LDL.LU.64 R14, [R1+0x4298] ;  /* 0x00429800010e7983 */ /* 0x001f280000300a00 */
[----:B------:R-:W4:Y:S02]  /*64040*/  LDL.LU.64 R12, [R1+0x4290] ;  /* 0x00429000010c7983 */ /* 0x000f240000300a00 */
[C---:B----4-:R-:W-:Y:S11]  /*64050*/  HMMA.16816.F32.BF16 R8, R12.reuse, R6, R8 ;  /* 0x000000060c08723c */ /* 0x050ff60000041808 */
[----:B------:R-:W-:Y:S11]  /*64060*/  @!UPT UIADD3 URZ, URZ, URZ, URZ ;  /* 0x0000003f3f3ff290 */ /* 0x000ff6000fffe03f */
[----:B------:R-:W-:Y:S01]  /*64070*/  @!UPT UIADD3 URZ, URZ, URZ, URZ ;  /* 0x0000003f3f3ff290 */ /* 0x000fe2000fffe03f */
[----:B------:R-:W-:Y:S04]  /*64080*/  STL.64 [R1+0x8d0], R8 ;  /* 0x0008d00801007387 */ /* 0x000fe80000100a00 */
[----:B------:R0:W-:Y:S04]  /*64090*/  STL.64 [R1+0x8d8], R10 ;  /* 0x0008d80a01007387 */ /* 0x0001e80000100a00 */
[----:B0-----:R-:W2:Y:S04]  /*640a0*/  LDL.LU.64 R10, [R1+0x4288] ;  /* 0x00428800010a7983 */ /* 0x001ea80000300a00 */
[----:B------:R0:W-:Y:S04]  /*640b0*/  STL.64 [R1+0x4228], R6 ;  /* 0x0042280601007387 */ /* 0x0001e80000100a00 */
[----:B0-----:R-:W3:Y:S01]  /*640c0*/  LDL.LU.64 R6, [R1+0x4e8] ;  /* 0x0004e80001067983 */ /* 0x001ee20000300a00 */
[C---:B--2---:R-:W-:Y:S03]  /*640d0*/  HMMA.16816.F32.BF16 R8, R12.reuse, R10, R24 ;  /* 0x0000000a0c08723c */ /* 0x044fe60000041818 */
[----:B------:R-:W2:Y:S04]  /*640e0*/  LDL.LU.64 R26, [R1+0x4280] ;  /* 0x00428000011a7983 */ /* 0x000ea80000300a00 */
[----:B------:R-:W2:Y:S11]  /*640f0*/  LDL.LU.64 R24, [R1+0x4278] ;  /* 0x0042780001187983 */ /* 0x000eb60000300a00 */
[----:B------:R-:W-:Y:S05]  /*64100*/  @!UPT UIADD3 URZ, URZ, URZ, URZ ;  /* 0x0000003f3f3ff290 */ /* 0x000fea000fffe03f */
[----:B------:R-:W-:Y:S04]  /*64110*/  STL.64 [R1+0x690], R8 ;  /* 0x0006900801007387 */ /* 0x000fe80000100a00 */
[----:B------:R0:W-:Y:S04]  /*64120*/  STL.64 [R1+0x698], R10 ;  /* 0x0006980a01007387 */ /* 0x0001e80000100a00 */
[----:B0-----:R-:W2:Y:S02]  /*64130*/  LDL.LU.64 R10, [R1+0x4270] ;  /* 0x00427000010a7983 */ /* 0x001ea40000300a00 */
        /* <DEDUP_REMOVED lines=12> */
[----:B0-----:R-:W3:Y:S04]  /*64200*/  LDL.LU.64 R10, [R1+0x4248] ;  /* 0x00424800010a7983 */ /* 0x001ee80000300a00 */
[----:B------:R-:W3:Y:S01]  /*64210*/  LDL.LU.64 R8, [R1+0x4240] ;  /* 0x0042400001087983 */ /* 0x000ee20000300a00 */
[C---:B--2---:R-:W-:Y:S08]  /*64220*/  HMMA.16816.F32.BF16 R16, R12.reuse, R26, R16 ;  /* 0x0000001a0c10723c */ /* 0x044ff00000041810 */
[----:B---3--:R-:W-:Y:S11]  /*64230*/  HMMA.16816.F32.BF16 R8, R12, R6, R8 ;  /* 0x000000060c08723c */ /* 0x008ff60000041808 */
[----:B------:R-:W-:Y:S11]  /*64240*/  @!UPT UIADD3 URZ, URZ, URZ, URZ ;  /* 0x0000003f3f3ff290 */ /* 0x000ff6000fffe03f */
[----:B------:R-:W-:Y:S01]  /*64250*/  @!UPT UIADD3 URZ, URZ, URZ, URZ ;  /* 0x0000003f3f3ff290 */ /* 0x000fe2000fffe03f */
[----:B------:R-:W-:Y:S04]  /*64260*/  STL.64 [R1+0x8b0], R8 ;  /* 0x0008b00801007387 */ /* 0x000fe80000100a00 */
[----:B------:R0:W-:Y:S04]  /*64270*/  STL.64 [R1+0x8b8], R10 ;  /* 0x0008b80a01007387 */ /* 0x0001e80000100a00 */
[----:B------:R-:W2:Y:S04]  /*64280*/  LDL.LU R4, [R1+0x5c0] ;  /* 0x0005c00001047983 */ /* 0x000ea80000300800 */
[----:B------:R-:W2:Y:S01]  /*64290*/  LDL.LU R5, [R1+0x5c4] ;  /* 0x0005c40001057983 */ /* 0x000ea20000300800 */
[----:B0-----:R-:W-:-:S02]  /*642a0*/  IMAD.MOV.U32 R10, RZ, RZ, R6 ;  /* 0x000000ffff0a7224 */ /* 0x001fc400078e0006 */
[----:B------:R-:W-:Y:S01]  /*642b0*/  IMAD.MOV.U32 R11, RZ, RZ, R7 ;  /* 0x000000ffff0b7224 */ /* 0x000fe200078e0007 */
[----:B------:R-:W2:Y:S04]  /*642c0*/  LDL.LU R6, [R1+0x5c8] ;  /* 0x0005c80001067983 */ /* 0x000ea80000300800 */
[----:B------:R-:W2:Y:S04]  /*642d0*/  LDL.LU R7, [R1+0x5cc] ;  /* 0x0005cc0001077983 */ /* 0x000ea80000300800 */
[----:B------:R0:W-:Y:S04]  /*642e0*/  STL.64 [R1+0x4210], R10 ;  /* 0x0042100a01007387 */ /* 0x0001e80000100a00 */
[----:B------:R-:W3:Y:S04]  /*642f0*/  LDL.LU R8, [R1+0x5f0] ;  /* 0x0005f00001087983 */ /* 0x000ee80000300800 */
[----:B------:R-:W3:Y:S04]  /*64300*/  LDL.LU R9, [R1+0x5f4] ;  /* 0x0005f40001097983 */ /* 0x000ee80000300800 */
[----:B0-----:R-:W3:Y:S04]  /*64310*/  LDL.LU R10, [R1+0x5f8] ;  /* 0x0005f800010a7983 */ /* 0x001ee80000300800 */
[----:B------:R-:W3:Y:S04]  /*64320*/  LDL.LU R11, [R1+0x5fc] ;  /* 0x0005fc00010b7983 */ /* 0x000ee80000300800 */
[----:B------:R-:W-:Y:S04]  /*64330*/  STL.64 [R1+0x8a0], R16 ;  /* 0x0008a01001007387 */ /* 0x000fe80000100a00 */
[----:B------:R0:W-:Y:S04]  /*64340*/  STL.64 [R1+0x8a8], R18 ;  /* 0x0008a81201007387 */ /* 0x0001e80000100a00 */
[----:B0-----:R-:W3:Y:S04]  /*64350*/  LDL.LU.64 R18, [R1+0x4238] ;  /* 0x0042380001127983 */ /* 0x001ee80000300a00 */
[----:B------:R-:W4:Y:S04]  /*64360*/  LDL.LU.64 R16, [R1+0x4230] ;  /* 0x0042300001107983 */ /* 0x000f280000300a00 */
[----:B------:R3:W-:Y:S02]  /*64370*/  STL.64 [R1+0x41e8], R26 ;  /* 0x0041e81a01007387 */ /* 0x0007e40000100a00 */
[C---:B---3--:R-:W-:Y:S02]  /*64380*/  HMMA.16816.F32.BF16 R24, R12.reuse, R18, R8 ;  /* 0x000000120c18723c */ /* 0x048fe40000041808 */
[----:B------:R-:W3:Y:S11]  /*64390*/  LDL.LU R8, [R1+0x9a0] ;  /* 0x0009a00001087983 */ /* 0x000ef60000300800 */
[----:B------:R-:W-:Y:S10]  /*643a0*/  @!UPT UIADD3 URZ, URZ, URZ, URZ ;  /* 0x0000003f3f3ff290 */ /* 0x000ff4000fffe03f */
[----:B------:R0:W-:Y:S04]  /*643b0*/  STL.64 [R1+0x890], R24 ;  /* 0x0008901801007387 */ /* 0x0001e80000100a00 */
[----:B------:R1:W-:Y:S04]  /*643c0*/  STL.64 [R1+0x898], R26 ;  /* 0x0008981a01007387 */ /* 0x0003e80000100a00 */
[----:B------:R-:W3:Y:S04]  /*643d0*/  LDL.LU R9, [R1+0x9a4] ;  /* 0x0009a40001097983 */ /* 0x000ee80000300800 */
[----:B------:R-:W3:Y:S04]  /*643e0*/  LDL.LU R10, [R1+0x9a8] ;  /* 0x0009a800010a7983 */ /* 0x000ee80000300800 */
[----:B------:R-:W3:Y:S04]  /*643f0*/  LDL.LU R11, [R1+0x9ac] ;  /* 0x0009ac00010b7983 */ /* 0x000ee80000300800 */
[----:B0-----:R-:W2:Y:S04]  /*64400*/  LDL.LU R24, [R1+0x940] ;  /* 0x0009400001187983 */ /* 0x001ea80000300800 */
[----:B------:R-:W2:Y:S04]  /*64410*/  LDL.LU R25, [R1+0x944] ;  /* 0x0009440001197983 */ /* 0x000ea80000300800 */
[----:B-1----:R-:W2:Y:S04]  /*64420*/  LDL.LU R26, [R1+0x948] ;  /* 0x00094800011a7983 */ /* 0x002ea80000300800 */
[----:B------:R-:W2:Y:S04]  /*64430*/  LDL.LU R27, [R1+0x94c] ;  /* 0x00094c00011b7983 */ /* 0x000ea80000300800 */
[----:B--2---:R0:W-:Y:S04]  /*64440*/  STL.64 [R1+0x41f8], R26 ;  /* 0x0041f81a01007387 */ /* 0x0041e80000100a00 */
[----:B------:R-:W-:Y:S04]  /*64450*/  STL.64 [R1+0x41f0], R24 ;  /* 0x0041f01801007387 */ /* 0x000fe80000100a00 */
[----:B0-----:R-:W2:Y:S04]  /*64460*/  LDL.LU.64 R26, [R1+0x518] ;  /* 0x00051800011a7983 */ /* 0x001ea80000300a00 */
[----:B------:R-:W-:Y:S04]  /*64470*/  STL.64 [R1+0x41c0], R18 ;  /* 0x0041c01201007387 */ /* 0x000fe80000100a00 */
[----:B----4-:R0:W-:Y:S04]  /*64480*/  STL.64 [R1+0x41b8], R16 ;  /* 0x0041b81001007387 */ /* 0x0101e80000100a00 */
[----:B0-----:R-:W4:Y:S04]  /*64490*/  LDL.LU R16, [R1+0x980] ;  /* 0x0009800001107983 */ /* 0x001f280000300800 */
[----:B------:R-:W4:Y:S04]  /*644a0*/  LDL.LU R17, [R1+0x984] ;  /* 0x0009840001117983 */ /* 0x000f280000300800 */
[----:B------:R-:W2:Y:S04]  /*644b0*/  LDL.LU R18, [R1+0x988] ;  /* 0x0009880001127983 */ /* 0x000ea80000300800 */
[----:B------:R-:W2:Y:S04]  /*644c0*/  LDL.LU R19, [R1+0x98c] ;  /* 0x00098c0001137983 */ /* 0x000ea80000300800 */
[----:B--2---:R0:W-:Y:S04]  /*644d0*/  STL.64 [R1+0x41d0], R18 ;  /* 0x0041d01201007387 */ /* 0x0041e80000100a00 */
[----:B----4-:R-:W-:Y:S04]  /*644e0*/  STL.64 [R1+0x41c8], R16 ;  /* 0x0041c81001007387 */ /* 0x010fe80000100a00 */
[----:B0-----:R-:W2:Y:S01]  /*644f0*/  LDL.LU.64 R18, [R1+0x4f8] ;  /* 0x0004f80001127983 */ /* 0x001ea20000300a00 */
[----:B------:R-:W-:Y:S03]  /*64500*/  HMMA.16816.F32.BF16 R12, R12, R22, R4 ;  /* 0x000000160c0c723c */ /* 0x000fe60000041804 */
[----:B--2---:R0:W-:Y:S04]  /*64510*/  STL.64 [R1+0x41e0], R18 ;  /* 0x0041e01201007387 */ /* 0x0041e80000100a00 */
[----:B0-----:R-:W2:Y:S04]  /*64520*/  LDL.LU.64 R18, [R1+0x508] ;  /* 0x0005080001127983 */ /* 0x001ea80000300a00 */
[----:B--2---:R0:W-:Y:S04]  /*64530*/  STL.64 [R1+0x4200], R18 ;  /* 0x0042001201007387 */ /* 0x0041e80000100a00 */
[----:B------:R-:W2:Y:S04]  /*64540*/  LDL.LU R16, [R1+0x990] ;  /* 0x0009900001107983 */ /* 0x000ea80000300800 */
[----:B------:R-:W2:Y:S04]  /*64550*/  LDL.LU R17, [R1+0x994] ;  /* 0x0009940001117983 */ /* 0x000ea80000300800 */
[----:B0-----:R-:W2:Y:S04]  /*64560*/  LDL.LU R18, [R1+0x998] ;  /* 0x0009980001127983 */ /* 0x001ea80000300800 */
[----:B------:R-:W2:Y:S04]  /*64570*/  LDL.LU R19, [R1+0x99c] ;  /* 0x00099c0001137983 */ /* 0x000ea80000300800 */
[----:B------:R-:W3:Y:S04]  /*64580*/  LDL.LU.64 R6, [R1+0x4228] ;  /* 0x0042280001067983 */ /* 0x000ee80000300a00 */
[----:B------:R-:W-:Y:S04]  /*64590*/  STL.64 [R1+0x860], R12 ;  /* 0x0008600c01007387 */ /* 0x000fe80000100a00 */
[----:B------:R0:W-:Y:S02]  /*645a0*/  STL.64 [R1+0x868], R14 ;  /* 0x0008680e01007387 */ /* 0x0001e40000100a00 */
[----:B0-----:R-:W-:-:S02]  /*645b0*/  IMAD.MOV.U32 R14, RZ, RZ, R22 ;  /* 0x000000ffff0e7224 */ /* 0x001fc400078e0016 */
[----:B------:R-:W-:Y:S02]  /*645c0*/  IMAD.MOV.U32 R15, RZ, RZ, R23 ;  /* 0x000000ffff0f7224 */ /* 0x000fe400078e0017 */
[----:B------:R-:W3:Y:S04]  /*645d0*/  LDL.LU.64 R22, [R1+0x4220] ;  /* 0x0042200001167983 */ /* 0x000ee80000300a00 */
[----:B------:R-:W3:Y:S04]  /*645e0*/  LDL.LU.64 R20, [R1+0x4218] ;  /* 0x0042180001147983 */ /* 0x000ee80000300a00 */
[----:B------:R0:W-:Y:S04]  /*645f0*/  STL.64 [R1+0x41d8], R14 ;  /* 0x0041d80e01007387 */ /* 0x0001e80000100a00 */
[----:B------:R-:W4:Y:S04]  /*64600*/  LDL.LU R12, [R1+0x960] ;  /* 0x00096000010c7983 */ /* 0x000f280000300800 */
[----:B------:R-:W4:Y:S04]  /*64610*/  LDL.LU R13, [R1+0x964] ;  /* 0x00096400010d7983 */ /* 0x000f280000300800 */
[----:B0-----:R-:W4:Y:S04]  /*64620*/  LDL.LU R14, [R1+0x968] ;  /* 0x00096800010e7983 */ /* 0x001f280000300800 */
[----:B------:R-:W4:Y:S01]  /*64630*/  LDL.LU R15, [R1+0x96c] ;  /* 0x00096c00010f7983 */ /* 0x000f220000300800 */
[----:B---3--:R-:W-:Y:S11]  /*64640*/  HMMA.16816.F32.BF16 R8, R20, R6, R8 ;  /* 0x000000061408723c */ /* 0x008ff60000041808 */
[----:B------:R-:W-:Y:S11]  /*64650*/  @!UPT UIADD3 URZ, URZ, URZ, URZ ;  /* 0x0000003f3f3ff290 */ /* 0x000ff6000fffe03f */
[----:B------:R-:W-:Y:S01]  /*64660*/  @!UPT UIADD3 URZ, URZ, URZ, URZ ;  /* 0x0000003f3f3ff290 */ /* 0x000fe2000fffe03f */
[----:B------:R0:W-:Y:S04]  /*64670*/  STL.64 [R1+0x880], R8 ;  /* 0x0008800801007387 */ /* 0x0001e80000100a00 */
[----:B------:R1:W-:Y:S01]  /*64680*/  STL.64 [R1+0x888], R10 ;  /* 0x0008880a01007387 */ /* 0x0003e20000100a00 */
[----:B0-----:R-:W-:-:S03]  /*64690*/  IMAD.MOV.U32 R9, RZ, RZ, R6 ;  /* 0x000000ffff097224 */ /* 0x001fc600078e0006 */
[----:B-1----:R-:W3:Y:S01]  /*646a0*/  LDL.LU.64 R10, [R1+0x4210] ;  /* 0x00421000010a7983 */ /* 0x002ee20000300a00 */
[----:B------:R-:W-:-:S03]  /*646b0*/  IMAD.MOV.U32 R8, RZ, RZ, R7 ;  /* 0x000000ffff087224 */ /* 0x000fc600078e0007 */
[----:B------:R-:W3:Y:S04]  /*646c0*/  LDL.LU R4, [R1+0x550] ;  /* 0x0005500001047983 */ /* 0x000ee80000300800 */
[----:B------:R-:W3:Y:S04]  /*646d0*/  LDL.LU R5, [R1+0x554] ;  /* 0x0005540001057983 */ /* 0x000ee80000300800 */
[----:B------:R-:W3:Y:S04]  /*646e0*/  LDL.LU R6, [R1+0x558] ;  /* 0x0005580001067983 */ /* 0x000ee80000300800 */
[----:B------:R-:W3:Y:S01]  /*646f0*/  LDL.LU R7, [R1+0x55c] ;  /* 0x00055c0001077983 */ /* 0x000ee20000300800 */
[----:B--2---:R-:W-:Y:S03]  /*64700*/  HMMA.16816.F32.BF16 R16, R20, R26, R16 ;  /* 0x0000001a1410723c */ /* 0x004fe60000041810 */
[----:B---3--:R0:W-:Y:S04]  /*64710*/  STL.64 [R1+0x4120], R6 ;  /* 0x0041200601007387 */ /* 0x0081e80000100a00 */
[----:B------:R1:W-:Y:S01]  /*64720*/  STL.64 [R1+0x4118], R4 ;  /* 0x0041180401007387 */ /* 0x0003e20000100a00 */
[----:B0-----:R-:W-:-:S03]  /*64730*/  IMAD.MOV.U32 R6, RZ, RZ, R10 ;  /* 0x000000ffff067224 */ /* 0x001fc600078e000a */
[----:B------:R-:W2:Y:S01]  /*64740*/  LDL.LU R10, [R1+0x420c] ;  /* 0x00420c00010a7983 */ /* 0x000ea20000300800 */
[----:B------:R-:W-:-:S03]  /*64750*/  IMAD.MOV.U32 R7, RZ, RZ, R11 ;  /* 0x000000ffff077224 */ /* 0x000fc600078e000b */
[----:B------:R-:W3:Y:S01]  /*64760*/  LDL.LU R11, [R1+0x4208] ;  /* 0x00420800010b7983 */ /* 0x000ee20000300800 */
[----:B-1----:R-:W-:-:S07]  /*64770*/  IMAD.MOV.U32 R5, RZ, RZ, R26 ;  /* 0x000000ffff057224 */ /* 0x002fce00078e001a */
[----:B------:R-:W-:Y:S01]  /*64780*/  STL.64 [R1+0x910], R16 ;  /* 0x0009101001007387 */ /* 0x000fe20000100a00 */
[----:B------:R-:W-:-:S03]  /*64790*/  IMAD.MOV.U32 R4, RZ, RZ, R27 ;  /* 0x000000ffff047224 */ /* 0x000fc600078e001b */
[----:B------:R0:W-:Y:S04]  /*647a0*/  STL.64 [R1+0x918], R18 ;  /* 0x0009181201007387 */ /* 0x0001e80000100a00 */
[----:B0-----:R-:W2:Y:S04]  /*647b0*/  LDL.LU.64 R18, [R1+0x4200] ;  /* 0x0042000001127983 */ /* 0x001ea80000300a00 */
[----:B------:R-:W2:Y:S04]  /*647c0*/  LDL.LU.64 R26, [R1+0x41f8] ;  /* 0x0041f800011a7983 */ /* 0x000ea80000300a00 */
[----:B------:R-:W2:Y:S02]  /*647d0*/  LDL.LU.64 R24, [R1+0x41f0] ;  /* 0x0041f00001187983 */ /* 0x000ea40000300a00 */
[C---:B--2---:R-:W-:Y:S11]  /*647e0*/  HMMA.16816.F32.BF16 R24, R20.reuse, R18, R24 ;  /* 0x000000121418723c */ /* 0x044ff60000041818 */
[----:B------:R-:W-:Y:S11]  /*647f0*/  @!UPT UIADD3 URZ, URZ, URZ, URZ ;  /* 0x0000003f3f3ff290 */ /* 0x000ff6000fffe03f */
[----:B------:R-:W-:Y:S01]  /*64800*/  @!UPT UIADD3 URZ, URZ, URZ, URZ ;  /* 0x0000003f3f3ff290 */ /* 0x000fe2000fffe03f */
[----:B------:R0:W-:Y:S04]  /*64810*/  STL.64 [R1+0x940], R24 ;  /* 0x0009401801007387 */ /* 0x0001e80000100a00 */
[----:B------:R1:W-:Y:S01]  /*64820*/  STL.64 [R1+0x948], R26 ;  /* 0x0009481a01007387 */ /* 0x0003e20000100a00 */
[----:B0-----:R-:W-:Y:S02]  /*64830*/  IMAD.MOV.U32 R25, RZ, RZ, R18 ;  /* 0x000000ffff197224 */ /* 0x001fe400078e0012 */
[----:B------:R-:W-:Y:S01]  /*64840*/  IMAD.MOV.U32 R24, RZ, RZ, R19 ;  /* 0x000000ffff187224 */ /* 0x000fe200078e0013 */
[----:B-1----:R-:W2:Y:S04]  /*64850*/  LDL.LU.64 R26, [R1+0x41e8] ;  /* 0x0041e800011a7983 */ /* 0x002ea80000300a00 */
[----:B------:R-:W4:Y:S02]  /*64860*/  LDL.LU.64 R18, [R1+0x41e0] ;  /* 0x0041e00001127983 */ /* 0x000f240000300a00 */
[C---:B----4-:R-:W-:Y:S11]  /*64870*/  HMMA.16816.F32.BF16 R12, R20.reuse, R18, R12 ;  /* 0x00000012140c723c */ /* 0x050ff6000004180c */
[----:B------:R-:W-:Y:S11]  /*64880*/  @!UPT UIADD3 URZ, URZ, URZ, URZ ;  /* 0x0000003f3f3ff290 */ /* 0x000ff6000fffe03f */
[----:B------:R-:W-:Y:S01]  /*64890*/  @!UPT UIADD3 URZ, URZ, URZ, URZ ;  /* 0x0000003f3f3ff290 */ /* 0x000fe2000fffe03f */
[----:B------:R0:W-:Y:S04]  /*648a0*/  STL.64 [R1+0x960], R12 ;  /* 0x0009600c01007387 */ /* 0x0001e80000100a00 */
[----:B------:R1:W-:Y:S01]  /*648b0*/  STL.64 [R1+0x968], R14 ;  /* 0x0009680e01007387 */ /* 0x0003e20000100a00 */
[----:B0-----:R-:W-:Y:S02]  /*648c0*/  IMAD.MOV.U32 R13, RZ, RZ, R18 ;  /* 0x000000ffff0d7224 */ /* 0x001fe400078e0012 */
[----:B------:R-:W-:Y:S01]  /*648d0*/  IMAD.MOV.U32 R12, RZ, RZ, R19 ;  /* 0x000000ffff0c7224 */ /* 0x000fe200078e0013 */
[----:B-1----:R-:W4:Y:S04]  /*648e0*/  LDL.LU.64 R14, [R1+0x41d8] ;  /* 0x0041d800010e7983 */ /* 0x002f280000300a00 */
[----:B------:R-:W2:Y:S04]  /*648f0*/  LDL.LU.64 R18, [R1+0x41d0] ;  /* 0x0041d00001127983 */ /* 0x000ea80000300a00 */
[----:B------:R-:W2:Y:S02]  /*64900*/  LDL.LU.64 R16, [R1+0x41c8] ;  /* 0x0041c80001107983 */ /* 0x000ea40000300a00 */
[----:B--2---:R-:W-:Y:S11]  /*64910*/  HMMA.16816.F32.BF16 R16, R20, R6, R16 ;  /* 0x000000061410723c */ /* 0x004ff60000041810 */
[----:B------:R-:W-:Y:S11]  /*64920*/  @!UPT UIADD3 URZ, URZ, URZ, URZ ;  /* 0x0000003f3f3ff290 */ /* 0x000ff6000fffe03f */
[----:B------:R-:W-:Y:S01]  /*64930*/  @!UPT UIADD3 URZ, URZ, URZ, URZ ;  /* 0x0000003f3f3ff290 */ /* 0x000fe2000fffe03f */
[----:B------:R-:W-:Y:S04]  /*64940*/  STL.64 [R1+0x980], R16 ;  /* 0x0009801001007387 */ /* 0x000fe80000100a00 */
[----:B------:R0:W-:Y:S04]  /*64950*/  STL.64 [R1+0x988], R18 ;  /* 0x0009881201007387 */ /* 0x0001e80000100a00 */
[----:B0-----:R-:W2:Y:S04]  /*64960*/  LDL.LU.64 R18, [R1+0x41c0] ;  /* 0x0041c00001127983 */ /* 0x001ea80000300a00 */
[----:B------:R-:W2:Y:S04]  /*64970*/  LDL.LU.64 R16, [R1+0x41b8] ;  /* 0x0041b80001107983 */ /* 0x000ea80000300a00 */
[----:B------:R0:W-:Y:S02]  /*64980*/  STL.64 [R1+0x4130], R6 ;  /* 0x0041300601007387 */ /* 0x0001e40000100a00 */
[----:B0-----:R-:W-:-:S02]  /*64990*/  IMAD.MOV.U32 R6, RZ, RZ, R13 ;  /* 0x000000ffff067224 */ /* 0x001fc400078e000d */
[----:B------:R-:W-:-:S05]  /*649a0*/  IMAD.MOV.U32 R7, RZ, RZ, R12 ;  /* 0x000000ffff077224 */ /* 0x000fca00078e000c */
[----:B------:R-:W-:Y:S04]  /*649b0*/  STL.64 [R1+0x4148], R6 ;  /* 0x0041480601007387 */ /* 0x000fe80000100a00 */
[----:B------:R-:W2:Y:S04]  /*649c0*/  LDL.64 R12, [R1+0x90] ;  /* 0x00009000010c7983 */ /* 0x000ea80000100a00 */
[----:B--2---:R0:W-:Y:S04]  /*649d0*/  STL.64 [R1+0x40e0], R12 ;  /* 0x0040e00c01007387 */ /* 0x0041e80000100a00 */
[----:B----4-:R1:W-:Y:S04]  /*649e0*/  STL.64 [R1+0x41a8], R14 ;  /* 0x0041a80e01007387 */ /* 0x0103e80000100a00 */
[----:B0-----:R-:W2:Y:S04]  /*649f0*/  LDL.LU R12, [R1+0x970] ;  /* 0x00097000010c7983 */ /* 0x001ea80000300800 */
[----:B------:R-:W2:Y:S04]  /*64a00*/  LDL.LU R13, [R1+0x974] ;  /* 0x00097400010d7983 */ /* 0x000ea80000300800 */
[----:B-1----:R-:W2:Y:S04]  /*64a10*/  LDL.LU R14, [R1+0x978] ;  /* 0x00097800010e7983 */ /* 0x002ea80000300800 */
[----:B------:R-:W2:Y:S01]  /*64a20*/  LDL.LU R15, [R1+0x97c] ;  /* 0x00097c00010f7983 */ /* 0x000ea20000300800 */
[----:B------:R-:W-:-:S02]  /*64a30*/  IMAD.MOV.U32 R6, RZ, RZ, R25 ;  /* 0x000000ffff067224 */ /* 0x000fc400078e0019 */
[----:B------:R-:W-:-:S05]  /*64a40*/  IMAD.MOV.U32 R7, RZ, RZ, R24 ;  /* 0x000000ffff077224 */ /* 0x000fca00078e0018 */
[----:B------:R0:W-:Y:S02]  /*64a50*/  STL.64 [R1+0x4160], R6 ;  /* 0x0041600601007387 */ /* 0x0001e40000100a00 */
[----:B0-----:R-:W-:Y:S02]  /*64a60*/  IMAD.MOV.U32 R6, RZ, RZ, R5 ;  /* 0x000000ffff067224 */ /* 0x001fe400078e0005 */
[----:B------:R-:W-:Y:S01]  /*64a70*/  IMAD.MOV.U32 R7, RZ, RZ, R4 ;  /* 0x000000ffff077224 */ /* 0x000fe200078e0004 */
[----:B--2---:R-:W-:Y:S11]  /*64a80*/  HMMA.16816.F32.BF16 R12, R20, R26, R12 ;  /* 0x0000001a140c723c */ /* 0x004ff6000004180c */
[----:B------:R-:W-:Y:S11]  /*64a90*/  @!UPT UIADD3 URZ, URZ, URZ, URZ ;  /* 0x0000003f3f3ff290 */ /* 0x000ff6000fffe03f */
[----:B------:R-:W-:Y:S01]  /*64aa0*/  @!UPT UIADD3 URZ, URZ, URZ, URZ ;  /* 0x0000003f3f3ff290 */ /* 0x000fe2000fffe03f */
[----:B------:R-:W-:Y:S04]  /*64ab0*/  STL.64 [R1+0x9a0], R12 ;  /* 0x0009a00c01007387 */ /* 0x000fe80000100a00 */
[----:B------:R-:W-:Y:S04]  /*64ac0*/  STL.64 [R1+0x9a8], R14 ;  /* 0x0009a80e01007387 */ /* 0x000fe80000100a00 */
[----:B------:R-:W-:Y:S04]  /*64ad0*/  STL.64 [R1+0x4178], R6 ;  /* 0x0041780601007387 */ /* 0x000fe80000100a00 */
[----:B------:R0:W-:Y:S04]  /*64ae0*/  STL.64 [R1+0x4128], R26 ;  /* 0x0041281a01007387 */ /* 0x0001e80000100a00 */
[----:B------:R-:W2:Y:S04]  /*64af0*/  LDL.LU R24, [R1+0x560] ;  /* 0x0005600001187983 */ /* 0x000ea80000300800 */
[----:B------:R-:W2:Y:S04]  /*64b00*/  LDL.LU R25, [R1+0x564] ;  /* 0x0005640001197983 */ /* 0x000ea80000300800 */
[----:B0-----:R-:W4:Y:S04]  /*64b10*/  LDL.LU R26, [R1+0x568] ;  /* 0x00056800011a7983 */ /* 0x001f280000300800 */
[----:B------:R-:W4:Y:S04]  /*64b20*/  LDL.LU R27, [R1+0x56c] ;  /* 0x00056c00011b7983 */ /* 0x000f280000300800 */
[----:B------:R-:W2:Y:S04]  /*64b30*/  LDL.LU R12, [R1+0x950] ;  /* 0x00095000010c7983 */ /* 0x000ea80000300800 */
[----:B------:R-:W3:Y:S04]  /*64b40*/  LDL.LU R13, [R1+0x954] ;  /* 0x00095400010d7983 */ /* 0x000ee80000300800 */
[----:B------:R-:W3:Y:S04]  /*64b50*/  LDL.LU R14, [R1+0x958] ;  /* 0x00095800010e7983 */ /* 0x000ee80000300800 */
[----:B------:R-:W3:Y:S01]  /*64b60*/  LDL.LU R15, [R1+0x95c] ;  /* 0x00095c00010f7983 */ /* 0x000ee20000300800 */
[----:B------:R-:W-:-:S02]  /*64b70*/  IMAD.MOV.U32 R7, RZ, RZ, R8 ;  /* 0x000000ffff077224 */ /* 0x000fc400078e0008 */
[----:B------:R-:W-:Y:S01]  /*64b80*/  IMAD.MOV.U32 R6, RZ, RZ, R9 ;  /* 0x000000ffff067224 */ /* 0x000fe200078e0009 */
[----:B----4-:R3:W-:Y:S04]  /*64b90*/  STL.64 [R1+0x4140], R26 ;  /* 0x0041401a01007387 */ /* 0x0107e80000100a00 */
[----:B--2---:R0:W-:Y:S01]  /*64ba0*/  STL.64 [R1+0x4138], R24 ;  /* 0x0041381801007387 */ /* 0x0041e20000100a00 */
[----:B---3--:R-:W-:Y:S02]  /*64bb0*/  IMAD.MOV.U32 R26, RZ, RZ, R11 ;  /* 0x000000ffff1a7224 */ /* 0x008fe400078e000b */
[----:B------:R-:W-:Y:S02]  /*64bc0*/  IMAD.MOV.U32 R27, RZ, RZ, R10 ;  /* 0x000000ffff1b7224 */ /* 0x000fe400078e000a */
[----:B0-----:R-:W-:-:S02]  /*64bd0*/  IMAD.MOV.U32 R24, RZ, RZ, R16 ;  /* 0x000000ffff187224 */ /* 0x001fc400078e0010 */
[----:B------:R-:W2:Y:S01]  /*64be0*/  LDL.LU R16, [R1+0x41b4] ;  /* 0x0041b40001107983 */ /* 0x000ea20000300800 */
[----:B------:R-:W-:-:S03]  /*64bf0*/  IMAD.MOV.U32 R25, RZ, RZ, R17 ;  /* 0x000000ffff197224 */ /* 0x000fc600078e0011 */
[----:B------:R-:W3:Y:S04]  /*64c00*/  LDL.LU R17, [R1+0x41b0] ;  /* 0x0041b00001117983 */ /* 0x000ee80000300800 */
[----:B------:R-:W4:Y:S04]  /*64c10*/  LDL.LU R8, [R1+0x930] ;  /* 0x0009300001087983 */ /* 0x000f280000300800 */
[----:B------:R-:W4:Y:S04]  /*64c20*/  LDL.LU R9, [R1+0x934] ;  /* 0x0009340001097983 */ /* 0x000f280000300800 */
[----:B------:R-:W4:Y:S04]  /*64c30*/  LDL.LU R10, [R1+0x938] ;  /* 0x00093800010a7983 */ /* 0x000f280000300800 */
[----:B------:R-:W4:Y:S04]  /*64c40*/  LDL.LU R11, [R1+0x93c] ;  /* 0x00093c00010b7983 */ /* 0x000f280000300800 */
[----:B------:R-:W-:Y:S04]  /*64c50*/  STL.64 [R1+0x4158], R26 ;  /* 0x0041581a01007387 */ /* 0x000fe80000100a00 */
[----:B------:R0:W-:Y:S04]  /*64c60*/  STL.64 [R1+0x4150], R24 ;  /* 0x0041501801007387 */ /* 0x0001e80000100a00 */
[----:B0-----:R-:W2:Y:S04]  /*64c70*/  LDL.LU R24, [R1+0x580] ;  /* 0x0005800001187983 */ /* 0x001ea80000300800 */
[----:B------:R-:W2:Y:S04]  /*64c80*/  LDL.LU R25, [R1+0x584] ;  /* 0x0005840001197983 */ /* 0x000ea80000300800 */
[----:B------:R-:W2:Y:S04]  /*64c90*/  LDL.LU R26, [R1+0x588] ;  /* 0x00058800011a7983 */ /* 0x000ea80000300800 */
[----:B------:R-:W2:Y:S01]  /*64ca0*/  LDL.LU R27, [R1+0x58c] ;  /* 0x00058c00011b7983 */ /* 0x000ea20000300800 */
[----:B------:R-:W-:Y:S03]  /*64cb0*/  HMMA.16816.F32.BF16 R12, R20, R18, R12 ;  /* 0x00000012140c723c */ /* 0x000fe6000004180c */
[----:B--2---:R-:W-:Y:S04]  /*64cc0*/  STL.64 [R1+0x4170], R26 ;  /* 0x0041701a01007387 */ /* 0x004fe80000100a00 */
[----:B------:R0:W-:Y:S04]  /*64cd0*/  STL.64 [R1+0x4168], R24 ;  /* 0x0041681801007387 */ /* 0x0001e80000100a00 */
[----:B0-----:R-:W2:Y:S04]  /*64ce0*/  LDL.LU R24, [R1+0x590] ;  /* 0x0005900001187983 */ /* 0x001ea80000300800 */
[----:B------:R-:W2:Y:S01]  /*64cf0*/  LDL.LU R25, [R1+0x594] ;  /* 0x0005940001197983 */ /* 0x000ea20000300800 */
[----:B---3--:R-:W-:-:S02]  /*64d00*/  IMAD.MOV.U32 R26, RZ, RZ, R17 ;  /* 0x000000ffff1a7224 */ /* 0x008fc400078e0011 */
[----:B------:R-:W-:-:S05]  /*64d10*/  IMAD.MOV.U32 R27, RZ, RZ, R16 ;  /* 0x000000ffff1b7224 */ /* 0x000fca00078e0010 */
[----:B------:R-:W-:Y:S04]  /*64d20*/  STL.64 [R1+0x4188], R26 ;  /* 0x0041881a01007387 */ /* 0x000fe80000100a00 */
[----:B--2---:R0:W-:Y:S04]  /*64d30*/  STL.64 [R1+0x4180], R24 ;  /* 0x0041801801007387 */ /* 0x0041e80000100a00 */
[----:B0-----:R-:W2:Y:S04]  /*64d40*/  LDL.LU R24, [R1+0x5a0] ;  /* 0x0005a00001187983 */ /* 0x001ea80000300800 */
[----:B------:R-:W2:Y:S04]  /*64d50*/  LDL.LU R25, [R1+0x5a4] ;  /* 0x0005a40001197983 */ /* 0x000ea80000300800 */
[----:B------:R-:W2:Y:S04]  /*64d60*/  LDL.LU R26, [R1+0x5a8] ;  /* 0x0005a800011a7983 */ /* 0x000ea80000300800 */
[----:B------:R-:W2:Y:S04]  /*64d70*/  LDL.LU R27, [R1+0x5ac] ;  /* 0x0005ac00011b7983 */ /* 0x000ea80000300800 */
[----:B------:R-:W-:Y:S04]  /*64d80*/  STL.64 [R1+0x9c0], R12 ;  /* 0x0009c00c01007387 */ /* 0x000fe80000100a00 */
[----:B------:R0:W-:Y:S04]  /*64d90*/  STL.64 [R1+0x9c8], R14 ;  /* 0x0009c80e01007387 */ /* 0x0001e80000100a00 */
[----:B0-----:R-:W4:Y:S04]  /*64da0*/  LDL.LU.64 R14, [R1+0x41a8] ;  /* 0x0041a800010e7983 */ /* 0x001f280000300a00 */
[----:B------:R-:W3:Y:S04]  /*64db0*/  LDL R16, [R1+0x70] ;  /* 0x0000700001107983 */ /* 0x000ee80000100800 */
[----:B------:R-:W3:Y:S01]  /*64dc0*/  LDL R17, [R1+0x74] ;  /* 0x0000740001117983 */ /* 0x000ee20000100800 */
[----:B------:R-:W-:-:S02]  /*64dd0*/  IMAD.MOV.U32 R5, RZ, RZ, R18 ;  /* 0x000000ffff057224 */ /* 0x000fc400078e0012 */
[----:B------:R-:W-:Y:S01]  /*64de0*/  IMAD.MOV.U32 R4, RZ, RZ, R19 ;  /* 0x000000ffff047224 */ /* 0x000fe200078e0013 */
[----:B---3--:R0:W-:Y:S04]  /*64df0*/  STL.64 [R1+0x40e8], R16 ;  /* 0x0040e81001007387 */ /* 0x0081e80000100a00 */
[----:B0-----:R-:W3:Y:S04]  /*64e00*/  LDL.LU R16, [R1+0x530] ;  /* 0x0005300001107983 */ /* 0x001ee80000300800 */
[----:B------:R-:W3:Y:S04]  /*64e10*/  LDL.LU R17, [R1+0x534] ;  /* 0x0005340001117983 */ /* 0x000ee80000300800 */
[----:B------:R-:W2:Y:S04]  /*64e20*/  LDL.LU R18, [R1+0x538] ;  /* 0x0005380001127983 */ /* 0x000ea80000300800 */
[----:B------:R-:W2:Y:S01]  /*64e30*/  LDL.LU R19, [R1+0x53c] ;  /* 0x00053c0001137983 */ /* 0x000ea20000300800 */
[----:B----4-:R-:W-:Y:S11]  /*64e40*/  HMMA.16816.F32.BF16 R20, R20, R14, R8 ;  /* 0x0000000e1414723c */ /* 0x010ff60000041808 */
[----:B------:R-:W-:Y:S11]  /*64e50*/  @!UPT UIADD3 URZ, URZ, URZ, URZ ;  /* 0x0000003f3f3ff290 */ /* 0x000ff6000fffe03f */
[----:B------:R-:W-:Y:S02]  /*64e60*/  @!UPT UIADD3 URZ, URZ, URZ, URZ ;  /* 0x0000003f3f3ff290 */ /* 0x000fe4000fffe03f */
[----:B------:R-:W-:Y:S02]  /*64e70*/  IMAD.MOV.U32 R10, RZ, RZ, R22 ;  /* 0x000000ffff0a7224 */ /* 0x000fe400078e0016 */
[----:B------:R-:W-:Y:S01]  /*64e80*/  IMAD.MOV.U32 R11, RZ, RZ, R23 ;  /* 0x000000ffff0b7224 */ /* 0x000fe200078e0017 */
[----:B--2---:R-:W-:Y:S04]  /*64e90*/  STL.64 [R1+0x40f8], R18 ;  /* 0x0040f81201007387 */ /* 0x004fe80000100a00 */
[----:B---3--:R-:W-:Y:S04]  /*64ea0*/  STL.64 [R1+0x40f0], R16 ;  /* 0x0040f01001007387 */ /* 0x008fe80000100a00 */
[----:B------:R-:W2:Y:S04]  /*64eb0*/  LDL.LU.64 R8, [R1+0x41a0] ;  /* 0x0041a00001087983 */ /* 0x000ea80000300a00 */
[----:B------:R0:W-:Y:S04]  /*64ec0*/  STL.64 [R1+0x9b0], R20 ;  /* 0x0009b01401007387 */ /* 0x0001e80000100a00 */
[----:B------:R-:W3:Y:S04]  /*64ed0*/  LDL.LU.64 R22, [R1+0x4198] ;  /* 0x0041980001167983 */ /* 0x000ee80000300a00 */
[----:B0-----:R-:W3:Y:S01]  /*64ee0*/  LDL.LU.64 R20, [R1+0x4190] ;  /* 0x0041900001147983 */ /* 0x001ee20000300a00 */
[----:B------:R-:W-:-:S02]  /*64ef0*/  IMAD.MOV.U32 R18, RZ, RZ, R5 ;  /* 0x000000ffff127224 */ /* 0x000fc400078e0005 */
[----:B------:R-:W-:Y:S01]  /*64f00*/  IMAD.MOV.U32 R19, RZ, RZ, R4 ;  /* 0x000000ffff137224 */ /* 0x000fe200078e0004 */
[----:B------:R-:W-:Y:S01]  /*64f10*/  STL.64 [R1+0x4028], R10 ;  /* 0x0040280a01007387 */ /* 0x000fe20000100a00 */
[C---:B---3--:R-:W-:Y:S03]  /*64f20*/  HMMA.16816.F32.BF16 R4, R20.reuse, R6, R24 ;  /* 0x000000061404723c */ /* 0x048fe60000041818 */
[----:B------:R-:W3:Y:S04]  /*64f30*/  LDL.LU.64 R26, [R1+0x4188] ;  /* 0x00418800011a7983 */ /* 0x000ee80000300a00 */
[----:B------:R-:W3:Y:S11]  /*64f40*/  LDL.LU.64 R24, [R1+0x4180] ;  /* 0x0041800001187983 */ /* 0x000ef60000300a00 */
[----:B------:R-:W-:Y:S05]  /*64f50*/  @!UPT UIADD3 URZ, URZ, URZ, URZ ;  /* 0x0000003f3f3ff290 */ /* 0x000fea000fffe03f */
        /* <DEDUP_REMOVED lines=25> */
[----:B------:R-:W3:Y:S11]  /*650f0*/  LDL.LU.64 R26, [R1+0x4128] ;  /* 0x00412800011a7983 */ /* 0x000ef60000300a00 */
[----:B------:R-:W-:Y:S10]  /*65100*/  @!UPT UIADD3 URZ, URZ, URZ, URZ ;  /* 0x0000003f3f3ff290 */ /* 0x000ff4000fffe03f */
[----:B------:R-:W-:Y:S04]  /*65110*/  STL.64 [R1+0x900], R4 ;  /* 0x0009000401007387 */ /* 0x000fe80000100a00 */
[----:B------:R0:W-:Y:S04]  /*65120*/  STL.64 [R1+0x908], R6 ;  /* 0x0009080601007387 */ /* 0x0001e80000100a00 */
[----:B0-----:R-:W3:Y:S04]  /*65130*/  LDL.LU.64 R6, [R1+0x4120] ;  /* 0x0041200001067983 */ /* 0x001ee80000300a00 */
[----:B------:R-:W3:Y:S02]  /*65140*/  LDL.LU.64 R4, [R1+0x4118] ;  /* 0x0041180001047983 */ /* 0x000ee40000300a00 */
[C---:B---3--:R-:W-:Y:S02]  /*65150*/  HMMA.16816.F32.BF16 R24, R20.reuse, R26, R4 ;  /* 0x0000001a1418723c */ /* 0x048fe40000041804 */
[----:B------:R-:W3:Y:S04]  /*65160*/  LDL.LU.64 R6, [R1+0x4110] ;  /* 0x0041100001067983 */ /* 0x000ee80000300a00 */
[----:B------:R-:W3:Y:S11]  /*65170*/  LDL.LU.64 R4, [R1+0x4108] ;  /* 0x0041080001047983 */ /* 0x000ef60000300a00 */
[----:B------:R-:W-:Y:S06]  /*65180*/  @!UPT UIADD3 URZ, URZ, URZ, URZ ;  /* 0x0000003f3f3ff290 */ /* 0x000fec000fffe03f */
[----:B------:R-:W-:Y:S04]  /*65190*/  STL [R1+0x3cfc], R24 ;  /* 0x003cfc1801007387 */ /* 0x000fe80000100800 */
[----:B------:R0:W-:Y:S04]  /*651a0*/  STL [R1+0x3cf8], R25 ;  /* 0x003cf81901007387 */ /* 0x0001e80000100800 */
[----:B------:R-:W-:Y:S04]  /*651b0*/  STL [R1+0x3cf4], R26 ;  /* 0x003cf41a01007387 */ /* 0x000fe80000100800 */
[----:B------:R1:W-:Y:S04]  /*651c0*/  STL [R1+0x3cf0], R27 ;  /* 0x003cf01b01007387 */ /* 0x0003e80000100800 */
[----:B0-----:R-:W4:Y:S04]  /*651d0*/  LDL.LU.64 R24, [R1+0x480] ;  /* 0x0004800001187983 */ /* 0x001f280000300a00 */
[----:B-1----:R-:W4:Y:S01]  /*651e0*/  LDL.LU.64 R26, [R1+0x488] ;  /* 0x00048800011a7983 */ /* 0x002f220000300a00 */
[C---:B---3--:R-:W-:Y:S03]  /*651f0*/  HMMA.16816.F32.BF16 R16, R20.reuse, R18, R4 ;  /* 0x000000121410723c */ /* 0x048fe60000041804 */
[----:B------:R-:W3:Y:S11]  /*65200*/  LDL.LU.64 R4, [R1+0x4100] ;  /* 0x0041000001047983 */ /* 0x000ef60000300a00 */
[----:B------:R-:W-:Y:S09]  /*65210*/  @!UPT UIADD3 URZ, URZ, URZ, URZ ;  /* 0x0000003f3f3ff290 */ /* 0x000ff2000fffe03f */
[----:B------:R0:W-:Y:S01]  /*65220*/  STL.64 [R1+0x650], R16 ;  /* 0x0006501001007387 */ /* 0x0001e20000100a00 */
[----:B------:R-:W-:Y:S02]  /*65230*/  IMAD.MOV.U32 R7, RZ, RZ, R18 ;  /* 0x000000ffff077224 */ /* 0x000fe400078e0012 */
[----:B------:R-:W-:Y:S02]  /*65240*/  IMAD.MOV.U32 R6, RZ, RZ, R19 ;  /* 0x000000ffff067224 */ /* 0x000fe400078e0013 */
[----:B------:R-:W2:Y:S04]  /*65250*/  LDL.LU.64 R18, [R1+0x40f8] ;  /* 0x0040f80001127983 */ /* 0x000ea80000300a00 */
[----:B0-----:R-:W2:Y:S04]  /*65260*/  LDL.LU.64 R16, [R1+0x40f0] ;  /* 0x0040f00001107983 */ /* 0x001ea80000300a00 */
[----:B------:R-:W-:Y:S04]  /*65270*/  STL [R1+0x3d34], R7 ;  /* 0x003d340701007387 */ /* 0x000fe80000100800 */
[----:B------:R-:W-:Y:S04]  /*65280*/  STL [R1+0x3d30], R6 ;  /* 0x003d300601007387 */ /* 0x000fe80000100800 */
[----:B---3--:R0:W-:Y:S04]  /*65290*/  STL.64 [R1+0x4078], R4 ;  /* 0x0040780401007387 */ /* 0x0081e80000100a00 */
[----:B0-----:R-:W4:Y:S01]  /*652a0*/  LDL.LU R4, [R1+0x4a0] ;  /* 0x0004a00001047983 */ /* 0x001f220000300800 */
[----:B--2---:R-:W-:Y:S03]  /*652b0*/  HMMA.16816.F32.BF16 R20, R20, R14, R16 ;  /* 0x0000000e1414723c */ /* 0x004fe60000041810 */
[----:B------:R-:W2:Y:S04]  /*652c0*/  LDL.LU.64 R16, [R1+0x40e8] ;  /* 0x0040e80001107983 */ /* 0x000ea80000300a00 */
[----:B------:R-:W4:Y:S01]  /*652d0*/  LDL.LU.64 R12, [R1+0x40e0] ;  /* 0x0040e000010c7983 */ /* 0x000f220000300a00 */
[----:B------:R-:W-:Y:S11]  /*652e0*/  IMAD.MOV.U32 R5, RZ, RZ, R3 ;  /* 0x000000ffff057224 */ /* 0x000ff600078e0003 */
[----:B------:R-:W-:Y:S04]  /*652f0*/  @!UPT UIADD3 URZ, URZ, URZ, URZ ;  /* 0x0000003f3f3ff290 */ /* 0x000fe8000fffe03f */
[----:B------:R0:W-:Y:S01]  /*65300*/  STL [R1+0x570], R20 ;  /* 0x0005701401007387 */ /* 0x0001e20000100800 */
[----:B------:R-:W-:-:S03]  /*65310*/  IMAD.MOV.U32 R3, RZ, RZ, R21 ;  /* 0x000000ffff037224 */ /* 0x000fc600078e0015 */
[----:B0-----:R-:W3:Y:S01]  /*65320*/  LDL.LU.64 R20, [R1+0x40d8] ;  /* 0x0040d80001147983 */ /* 0x001ee20000300a00 */
[----:B------:R-:W-:Y:S02]  /*65330*/  IMAD.MOV.U32 R6, RZ, RZ, R2 ;  /* 0x000000ffff067224 */ /* 0x000fe400078e0002 */
[----:B------:R-:W-:Y:S02]  /*65340*/  IMAD.MOV.U32 R7, RZ, RZ, R0 ;  /* 0x000000ffff077224 */ /* 0x000fe400078e0000 */
[----:B------:R-:W-:-:S05]  /*65350*/  IMAD.MOV.U32 R2, RZ, RZ, R22 ;  /* 0x000000ffff027224 */ /* 0x000fca00078e0016 */
[----:B------:R-:W-:Y:S04]  /*65360*/  STL [R1+0x3e24], R2 ;  /* 0x003e240201007387 */ /* 0x000fe80000100800 */
[----:B------:R-:W-:Y:S01]  /*65370*/  STL [R1+0x3e20], R3 ;  /* 0x003e200301007387 */ /* 0x000fe20000100800 */
[----:B----4-:R-:W-:Y:S01]  /*65380*/  HMMA.16816.F32.BF16 R4, R24, R12, R4 ;  /* 0x0000000c1804723c */ /* 0x010fe20000041804 */
[----:B------:R-:W-:Y:S02]  /*65390*/  IMAD.MOV.U32 R18, RZ, RZ, R12 ;  /* 0x000000ffff127224 */ /* 0x000fe400078e000c */
[----:B------:R-:W-:Y:S11]  /*653a0*/  IMAD.MOV.U32 R19, RZ, RZ, R13 ;  /* 0x000000ffff137224 */ /* 0x000ff600078e000d */
[----:B------:R-:W-:Y:S09]  /*653b0*/  @!UPT UIADD3 URZ, URZ, URZ, URZ ;  /* 0x0000003f3f3ff290 */ /* 0x000ff2000fffe03f */
[----:B------:R-:W-:Y:S01]  /*653c0*/  STL [R1+0x550], R4 ;  /* 0x0005500401007387 */ /* 0x000fe20000100800 */
[----:B---3--:R-:W-:-:S03]  /*653d0*/  IMAD.MOV.U32 R10, RZ, RZ, R20 ;  /* 0x000000ffff0a7224 */ /* 0x008fc600078e0014 */
[----:B------:R-:W3:Y:S01]  /*653e0*/  LDL.LU R20, [R1+0x40d4] ;  /* 0x0040d40001147983 */ /* 0x000ee20000300800 */
[----:B------:R-:W-:-:S03]  /*653f0*/  IMAD.MOV.U32 R11, RZ, RZ, R21 ;  /* 0x000000ffff0b7224 */ /* 0x000fc600078e0015 */
[----:B------:R-:W4:Y:S04]  /*65400*/  LDL.LU R21, [R1+0x40d0] ;  /* 0x0040d00001157983 */ /* 0x000f280000300800 */
[----:B------:R-:W2:Y:S04]  /*65410*/  LDL.LU R12, [R1+0x620] ;  /* 0x00062000010c7983 */ /* 0x000ea80000300800 */
[----:B------:R-:W2:Y:S04]  /*65420*/  LDL.LU R13, [R1+0x624] ;  /* 0x00062400010d7983 */ /* 0x000ea80000300800 */
[----:B------:R-:W2:Y:S04]  /*65430*/  LDL.LU R14, [R1+0x628] ;  /* 0x00062800010e7983 */ /* 0x000ea80000300800 */
[----:B------:R-:W2:Y:S04]  /*65440*/  LDL.LU R15, [R1+0x62c] ;  /* 0x00062c00010f7983 */ /* 0x000ea80000300800 */
[----:B--2---:R-:W-:Y:S04]  /*65450*/  STL.64 [R1+0x4088], R14 ;  /* 0x0040880e01007387 */ /* 0x004fe80000100a00 */
[----:B------:R0:W-:Y:S04]  /*65460*/  STL.64 [R1+0x4080], R12 ;  /* 0x0040800c01007387 */ /* 0x0001e80000100a00 */
[----:B0-----:R-:W2:Y:S01]  /*65470*/  LDL.64 R12, [R1+0x30] ;  /* 0x00003000010c7983 */ /* 0x001ea20000100a00 */
[----:B------:R-:W-:-:S02]  /*65480*/  IMAD.MOV.U32 R0, RZ, RZ, R23 ;  /* 0x000000ffff007224 */ /* 0x000fc400078e0017 */
[----:B------:R-:W-:Y:S02]  /*65490*/  IMAD.MOV.U32 R23, RZ, RZ, R24 ;  /* 0x000000ffff177224 */ /* 0x000fe400078e0018 */
[----:B------:R-:W-:Y:S02]  /*654a0*/  IMAD.MOV.U32 R22, RZ, RZ, R25 ;  /* 0x000000ffff167224 */ /* 0x000fe400078e0019 */
[----:B------:R-:W-:Y:S02]  /*654b0*/  IMAD.MOV.U32 R3, RZ, RZ, R26 ;  /* 0x000000ffff037224 */ /* 0x000fe400078e001a */
[----:B------:R-:W-:Y:S02]  /*654c0*/  IMAD.MOV.U32 R24, RZ, RZ, R5 ;  /* 0x000000ffff187224 */ /* 0x000fe400078e0005 */
[----:B------:R-:W-:Y:S02]  /*654d0*/  IMAD.MOV.U32 R25, RZ, RZ, R6 ;  /* 0x000000ffff197224 */ /* 0x000fe400078e0006 */
[----:B------:R-:W-:-:S02]  /*654e0*/  IMAD.MOV.U32 R26, RZ, RZ, R7 ;  /* 0x000000ffff1a7224 */ /* 0x000fc400078e0007 */
[----:B----4-:R-:W-:Y:S02]  /*654f0*/  IMAD.MOV.U32 R6, RZ, RZ, R21 ;  /* 0x000000ffff067224 */ /* 0x010fe400078e0015 */
[----:B---3--:R-:W-:Y:S01]  /*65500*/  IMAD.MOV.U32 R7, RZ, RZ, R20 ;  /* 0x000000ffff077224 */ /* 0x008fe200078e0014 */
[----:B--2---:R0:W-:Y:S04]  /*65510*/  STL.64 [R1+0x40a0], R12 ;  /* 0x0040a00c01007387 */ /* 0x0041e80000100a00 */
[----:B------:R-:W2:Y:S04]  /*65520*/  LDL.LU R4, [R1+0x600] ;  /* 0x0006000001047983 */ /* 0x000ea80000300800 */
[----:B------:R-:W2:Y:S04]  /*65530*/  LDL.LU R5, [R1+0x604] ;  /* 0x0006040001057983 */ /* 0x000ea80000300800 */
[----:B------:R-:W3:Y:S04]  /*65540*/  LDL.LU R21, [R1+0x40cc] ;  /* 0x0040cc0001157983 */ /* 0x000ee80000300800 */
[----:B------:R-:W4:Y:S04]  /*65550*/  LDL.LU R20, [R1+0x40c8] ;  /* 0x0040c80001147983 */ /* 0x000f280000300800 */
[----:B0-----:R-:W2:Y:S04]  /*65560*/  LDL.LU.64 R12, [R1+0x50] ;  /* 0x00005000010c7983 */ /* 0x001ea80000300a00 */
[----:B--2---:R0:W-:Y:S04]  /*65570*/  STL.64 [R1+0x40b8], R12 ;  /* 0x0040b80c01007387 */ /* 0x0041e80000100a00 */
[----:B0-----:R-:W2:Y:S04]  /*65580*/  LDL.LU R12, [R1+0x5b0] ;  /* 0x0005b000010c7983 */ /* 0x001ea80000300800 */
[----:B------:R-:W2:Y:S04]  /*65590*/  LDL.LU R13, [R1+0x5b4] ;  /* 0x0005b400010d7983 */ /* 0x000ea80000300800 */
[----:B------:R-:W2:Y:S04]  /*655a0*/  LDL.LU R14, [R1+0x5b8] ;  /* 0x0005b800010e7983 */ /* 0x000ea80000300800 */
[----:B------:R-:W2:Y:S04]  /*655b0*/  LDL.LU R15, [R1+0x5bc] ;  /* 0x0005bc00010f7983 */ /* 0x000ea80000300800 */
[----:B------:R-:W-:Y:S04]  /*655c0*/  STL.64 [R1+0x4098], R6 ;  /* 0x0040980601007387 */ /* 0x000fe80000100a00 */
[----:B------:R0:W-:Y:S04]  /*655d0*/  STL.64 [R1+0x4090], R4 ;  /* 0x0040900401007387 */ /* 0x0001e80000100a00 */
[----:B0-----:R-:W2:Y:S04]  /*655e0*/  LDL.LU R4, [R1+0x5e0] ;  /* 0x0005e00001047983 */ /* 0x001ea80000300800 */
[----:B------:R-:W2:Y:S04]  /*655f0*/  LDL.LU R5, [R1+0x5e4] ;  /* 0x0005e40001057983 */ /* 0x000ea80000300800 */
[----:B------:R-:W2:Y:S04]  /*65600*/  LDL.LU R6, [R1+0x5e8] ;  /* 0x0005e80001067983 */ /* 0x000ea80000300800 */
[----:B------:R-:W2:Y:S01]  /*65610*/  LDL.LU R7, [R1+0x5ec] ;  /* 0x0005ec0001077983 */ /* 0x000ea20000300800 */
[----:B------:R-:W-:-:S03]  /*65620*/  IMAD.MOV.U32 R2, RZ, RZ, R27 ;  /* 0x000000ffff027224 */ /* 0x000fc600078e001b */
[----:B--2---:R4:W-:Y:S04]  /*65630*/  STL.64 [R1+0x40b0], R6 ;  /* 0x0040b00601007387 */ /* 0x0049e80000100a00 */
[----:B------:R0:W-:Y:S01]  /*65640*/  STL.64 [R1+0x40a8], R4 ;  /* 0x0040a80401007387 */ /* 0x0001e20000100a00 */
[----:B----4-:R-:W-:Y:S02]  /*65650*/  IMAD.MOV.U32 R6, RZ, RZ, R20 ;  /* 0x000000ffff067224 */ /* 0x010fe400078e0014 */
[----:B---3--:R-:W-:Y:S01]  /*65660*/  IMAD.MOV.U32 R7, RZ, RZ, R21 ;  /* 0x000000ffff077224 */ /* 0x008fe200078e0015 */
[----:B0-----:R-:W2:Y:S04]  /*65670*/  LDL.LU R4, [R1+0x5d0] ;  /* 0x0005d00001047983 */ /* 0x001ea80000300800 */
[----:B------:R-:W2:Y:S04]  /*65680*/  LDL.LU R5, [R1+0x5d4] ;  /* 0x0005d40001057983 */ /* 0x000ea80000300800 */
[----:B------:R-:W3:Y:S04]  /*65690*/  LDL.LU R20, [R1+0x40c4] ;  /* 0x0040c40001147983 */ /* 0x000ee80000300800 */
[----:B------:R-:W3:Y:S04]  /*656a0*/  LDL.LU R21, [R1+0x40c0] ;  /* 0x0040c00001157983 */ /* 0x000ee80000300800 */
[----:B------:R0:W-:Y:S04]  /*656b0*/  STL.64 [R1+0x4040], R10 ;  /* 0x0040400a01007387 */ /* 0x0001e80000100a00 */
[----:B------:R1:W-:Y:S01]  /*656c0*/  STL.64 [R1+0x4038], R8 ;  /* 0x0040380801007387 */ /* 0x0003e20000100a00 */
[----:B0-----:R-:W-:-:S02]  /*656d0*/  IMAD.MOV.U32 R10, RZ, RZ, R3 ;  /* 0x000000ffff0a7224 */ /* 0x001fc400078e0003 */
[----:B------:R-:W-:Y:S02]  /*656e0*/  IMAD.MOV.U32 R11, RZ, RZ, R2 ;  /* 0x000000ffff0b7224 */ /* 0x000fe400078e0002 */
[----:B-1----:R-:W-:Y:S02]  /*656f0*/  IMAD.MOV.U32 R8, RZ, RZ, R23 ;  /* 0x000000ffff087224 */ /* 0x002fe400078e0017 */
[----:B------:R-:W-:-:S07]  /*65700*/  IMAD.MOV.U32 R9, RZ, RZ, R22 ;  /* 0x000000ffff097224 */ /* 0x000fce00078e0016 */
[----:B------:R-:W-:Y:S01]  /*65710*/  HMMA.16816.F32.BF16 R12, R8, R16, R12 ;  /* 0x00000010080c723c */ /* 0x000fe2000004180c */
[----:B------:R-:W-:Y:S04]  /*65720*/  STL [R1+0x3d18], R26 ;  /* 0x003d181a01007387 */ /* 0x000fe80000100800 */
[----:B------:R0:W-:Y:S04]  /*65730*/  STL.64 [R1+0x3d10], R24 ;  /* 0x003d101801007387 */ /* 0x0001e80000100a00 */
[----:B0-----:R-:W4:Y:S11]  /*65740*/  LDL.64 R24, [R1+0x10] ;  /* 0x0000100001187983 */ /* 0x001f360000100a00 */
[----:B------:R-:W-:Y:S03]  /*65750*/  @!UPT UIADD3 URZ, URZ, URZ, URZ ;  /* 0x0000003f3f3ff290 */ /* 0x000fe6000fffe03f */
[----:B------:R0:W-:Y:S04]  /*65760*/  STL.64 [R1+0x540], R12 ;  /* 0x0005400c01007387 */ /* 0x0001e80000100a00 */
[----:B0-----:R-:W2:Y:S01]  /*65770*/  LDL.LU.64 R12, [R1+0x40b8] ;  /* 0x0040b800010c7983 */ /* 0x001ea20000300a00 */
[----:B------:R-:W-:Y:S02]  /*65780*/  IMAD.MOV.U32 R22, RZ, RZ, R14 ;  /* 0x000000ffff167224 */ /* 0x000fe400078e000e */
[----:B------:R-:W-:-:S05]  /*65790*/  IMAD.MOV.U32 R23, RZ, RZ, R15 ;  /* 0x000000ffff177224 */ /* 0x000fca00078e000f */
[----:B------:R-:W-:Y:S04]  /*657a0*/  STL.64 [R1+0x4060], R22 ;  /* 0x0040601601007387 */ /* 0x000fe80000100a00 */
[----:B---3--:R0:W-:Y:S04]  /*657b0*/  STL.64 [R1+0x4058], R20 ;  /* 0x0040581401007387 */ /* 0x0081e80000100a00 */
[----:B0-----:R-:W3:Y:S04]  /*657c0*/  LDL.LU R20, [R1+0x640] ;  /* 0x0006400001147983 */ /* 0x001ee80000300800 */
[----:B------:R-:W3:Y:S04]  /*657d0*/  LDL.LU R21, [R1+0x644] ;  /* 0x0006440001157983 */ /* 0x000ee80000300800 */
[----:B------:R-:W3:Y:S04]  /*657e0*/  LDL.LU R22, [R1+0x648] ;  /* 0x0006480001167983 */ /* 0x000ee80000300800 */
[----:B------:R-:W3:Y:S04]  /*657f0*/  LDL.LU R23, [R1+0x64c] ;  /* 0x00064c0001177983 */ /* 0x000ee80000300800 */
[----:B------:R-:W-:Y:S04]  /*65800*/  STL.64 [R1+0x4050], R18 ;  /* 0x0040501201007387 */ /* 0x000fe80000100a00 */
[----:B------:R0:W-:Y:S04]  /*65810*/  STL.64 [R1+0x4048], R16 ;  /* 0x0040481001007387 */ /* 0x0001e80000100a00 */
[----:B0-----:R-:W3:Y:S04]  /*65820*/  LDL.LU R16, [R1+0x490] ;  /* 0x0004900001107983 */ /* 0x001ee80000300800 */
[----:B------:R-:W3:Y:S01]  /*65830*/  LDL.LU R17, [R1+0x494] ;  /* 0x0004940001117983 */ /* 0x000ee20000300800 */
[----:B--2---:R-:W-:Y:S01]  /*65840*/  HMMA.16816.F32.BF16 R4, R8, R12, R4 ;  /* 0x0000000c0804723c */ /* 0x004fe20000041804 */
[----:B------:R-:W-:-:S02]  /*65850*/  IMAD.MOV.U32 R3, RZ, RZ, R12 ;  /* 0x000000ffff037224 */ /* 0x000fc400078e000c */
[----:B------:R-:W-:Y:S11]  /*65860*/  IMAD.MOV.U32 R2, RZ, RZ, R13 ;  /* 0x000000ffff027224 */ /* 0x000ff600078e000d */
[----:B------:R-:W-:Y:S09]  /*65870*/  @!UPT UIADD3 URZ, URZ, URZ, URZ ;  /* 0x0000003f3f3ff290 */ /* 0x000ff2000fffe03f */
[----:B------:R-:W-:Y:S04]  /*65880*/  STL.64 [R1+0x530], R4 ;  /* 0x0005300401007387 */ /* 0x000fe80000100a00 */
[----:B------:R0:W-:Y:S04]  /*65890*/  STL.64 [R1+0x538], R6 ;  /* 0x0005380601007387 */ /* 0x0001e80000100a00 */
[----:B0-----:R-:W2:Y:S04]  /*658a0*/  LDL.LU.64 R6, [R1+0x40b0] ;  /* 0x0040b00001067983 */ /* 0x001ea80000300a00 */
[----:B------:R-:W2:Y:S04]  /*658b0*/  LDL.LU.64 R4, [R1+0x40a8] ;  /* 0x0040a80001047983 */ /* 0x000ea80000300a00 */
[----:B------:R-:W2:Y:S02]  /*658c0*/  LDL.LU.64 R12, [R1+0x40a0] ;  /* 0x0040a000010c7983 */ /* 0x000ea40000300a00 */
[----:B--2---:R-:W-:Y:S11]  /*658d0*/  HMMA.16816.F32.BF16 R4, R8, R12, R4 ;  /* 0x0000000c0804723c */ /* 0x004ff60000041804 */
[----:B------:R-:W-:Y:S11]  /*658e0*/  @!UPT UIADD3 URZ, URZ, URZ, URZ ;  /* 0x0000003f3f3ff290 */ /* 0x000ff6000fffe03f */
[----:B------:R-:W-:Y:S01]  /*658f0*/  @!UPT UIADD3 URZ, URZ, URZ, URZ ;  /* 0x0000003f3f3ff290 */ /* 0x000fe2000fffe03f */
[----:B------:R-:W-:Y:S04]  /*65900*/  STL.64 [R1+0x520], R4 ;  /* 0x0005200401007387 */ /* 0x000fe80000100a00 */
[----:B------:R0:W-:Y:S04]  /*65910*/  STL.64 [R1+0x528], R6 ;  /* 0x0005280601007387 */ /* 0x0001e80000100a00 */
[----:B0-----:R-:W4:Y:S04]  /*65920*/  LDL.LU.64 R6, [R1+0x4098] ;  /* 0x0040980001067983 */ /* 0x001f280000300a00 */
[----:B------:R-:W4:Y:S01]  /*65930*/  LDL.LU.64 R4, [R1+0x4090] ;  /* 0x0040900001047983 */ /* 0x000f220000300a00 */
[----:B------:R-:W-:-:S02]  /*65940*/  IMAD.MOV.U32 R27, RZ, RZ, R12 ;  /* 0x000000ffff1b7224 */ /* 0x000fc400078e000c */
[----:B------:R-:W-:Y:S01]  /*65950*/  IMAD.MOV.U32 R26, RZ, RZ, R13 ;  /* 0x000000ffff1a7224 */ /* 0x000fe200078e000d */
[----:B------:R-:W2:Y:S04]  /*65960*/  LDL.LU.64 R14, [R1+0x4088] ;  /* 0x00408800010e7983 */ /* 0x000ea80000300a00 */
[----:B------:R-:W2:Y:S01]  /*65970*/  LDL.LU.64 R12, [R1+0x4080] ;  /* 0x00408000010c7983 */ /* 0x000ea20000300a00 */
[C---:B----4-:R-:W-:Y:S11]  /*65980*/  HMMA.16816.F32.BF16 R4, R8.reuse, R24, R4 ;  /* 0x000000180804723c */ /* 0x050ff60000041804 */
[----:B------:R-:W-:Y:S11]  /*65990*/  @!UPT UIADD3 URZ, URZ, URZ, URZ ;  /* 0x0000003f3f3ff290 */ /* 0x000ff6000fffe03f */
[----:B------:R-:W-:Y:S01]  /*659a0*/  @!UPT UIADD3 URZ, URZ, URZ, URZ ;  /* 0x0000003f3f3ff290 */ /* 0x000fe2000fffe03f */
[----:B------:R0:W-:Y:S04]  /*659b0*/  STL.64 [R1+0x510], R4 ;  /* 0x0005100401007387 */ /* 0x0001e80000100a00 */
[----:B------:R-:W-:Y:S04]  /*659c0*/  STL.64 [R1+0x518], R6 ;  /* 0x0005180601007387 */ /* 0x000fe80000100a00 */
[----:B0-----:R-:W2:Y:S01]  /*659d0*/  LDL.LU.64 R4, [R1+0x4078] ;  /* 0x0040780001047983 */ /* 0x001ea20000300a00 */
[----:B------:R-:W-:Y:S02]  /*659e0*/  IMAD.MOV.U32 R18, RZ, RZ, R29 ;  /* 0x000000ffff127224 */ /* 0x000fe400078e001d */
[----:B------:R-:W-:Y:S01]  /*659f0*/  IMAD.MOV.U32 R19, RZ, RZ, R28 ;  /* 0x000000ffff137224 */ /* 0x000fe200078e001c */
[----:B------:R-:W-:Y:S01]  /*65a00*/  STL.64 [R1+0x4008], R24 ;  /* 0x0040081801007387 */ /* 0x000fe20000100a00 */
[C---:B--2---:R-:W-:Y:S11]  /*65a10*/  HMMA.16816.F32.BF16 R12, R8.reuse, R4, R12 ;  /* 0x00000004080c723c */ /* 0x044ff6000004180c */
[----:B------:R-:W-:Y:S11]  /*65a20*/  @!UPT UIADD3 URZ, URZ, URZ, URZ ;  /* 0x0000003f3f3ff290 */ /* 0x000ff6000fffe03f */
[----:B------:R-:W-:Y:S01]  /*65a30*/  @!UPT UIADD3 URZ, URZ, URZ, URZ ;  /* 0x0000003f3f3ff290 */ /* 0x000fe2000fffe03f */
[----:B------:R0:W-:Y:S01]  /*65a40*/  STL.64 [R1+0x500], R12 ;  /* 0x0005000c01007387 */ /* 0x0001e20000100a00 */
[----:B------:R-:W-:Y:S02]  /*65a50*/  IMAD.MOV.U32 R29, RZ, RZ, R14 ;  /* 0x000000ffff1d7224 */ /* 0x000fe400078e000e */
[----:B------:R-:W-:Y:S02]  /*65a60*/  IMAD.MOV.U32 R28, RZ, RZ, R15 ;  /* 0x000000ffff1c7224 */ /* 0x000fe400078e000f */
[----:B------:R-:W2:Y:S04]  /*65a70*/  LDL.LU.64 R14, [R1+0x4070] ;  /* 0x00407000010e7983 */ /* 0x000ea80000300a00 */
[----:B0-----:R-:W3:Y:S04]  /*65a80*/  LDL.LU.64 R12, [R1+0x4068] ;  /* 0x00406800010c7983 */ /* 0x001ee80000300a00 */
[----:B------:R0:W-:Y:S04]  /*65a90*/  STL.64 [R1+0x4000], R4 ;  /* 0x0040000401007387 */ /* 0x0001e80000100a00 */
[----:B0-----:R-:W4:Y:S04]  /*65aa0*/  LDL.LU R4, [R1+0x680] ;  /* 0x0006800001047983 */ /* 0x001f280000300800 */
[----:B------:R-:W4:Y:S01]  /*65ab0*/  LDL.LU R5, [R1+0x684] ;  /* 0x0006840001057983 */ /* 0x000f220000300800 */
[----:B---3--:R-:W-:Y:S11]  /*65ac0*/  HMMA.16816.F32.BF16 R20, R8, R12, R20 ;  /* 0x0000000c0814723c */ /* 0x008ff60000041814 */
[----:B------:R-:W-:Y:S11]  /*65ad0*/  @!UPT UIADD3 URZ, URZ, URZ, URZ ;  /* 0x0000003f3f3ff290 */ /* 0x000ff6000fffe03f */
[----:B------:R-:W-:Y:S01]  /*65ae0*/  @!UPT UIADD3 URZ, URZ, URZ, URZ ;  /* 0x0000003f3f3ff290 */ /* 0x000fe2000fffe03f */
[----:B------:R-:W-:Y:S04]  /*65af0*/  STL.64 [R1+0x4f0], R20 ;  /* 0x0004f01401007387 */ /* 0x000fe80000100a00 */
[----:B------:R0:W-:Y:S04]  /*65b00*/  STL.64 [R1+0x4f8], R22 ;  /* 0x0004f81601007387 */ /* 0x0001e80000100a00 */
[----:B0-----:R-:W3:Y:S04]  /*65b10*/  LDL.LU.64 R22, [R1+0x4060] ;  /* 0x0040600001167983 */ /* 0x001ee80000300a00 */
[----:B------:R-:W3:Y:S01]  /*65b20*/  LDL.LU.64 R20, [R1+0x4058] ;  /* 0x0040580001147983 */ /* 0x000ee20000300a00 */
[----:B--2---:R-:W-:-:S02]  /*65b30*/  IMAD.MOV.U32 R6, RZ, RZ, R15 ;  /* 0x000000ffff067224 */ /* 0x004fc400078e000f */
[----:B------:R-:W-:Y:S01]  /*65b40*/  IMAD.MOV.U32 R7, RZ, RZ, R14 ;  /* 0x000000ffff077224 */ /* 0x000fe200078e000e */
[----:B---3--:R-:W-:Y:S01]  /*65b50*/  HMMA.16816.F32.BF16 R8, R8, R20, R16 ;  /* 0x000000140808723c */ /* 0x008fe20000041810 */
[----:B------:R-:W2:Y:S04]  /*65b60*/  LDL.LU.64 R18, [R1+0x4050] ;  /* 0x0040500001127983 */ /* 0x000ea80000300a00 */
[----:B------:R-:W4:Y:S11]  /*65b70*/  LDL.LU.64 R16, [R1+0x4048] ;  /* 0x0040480001107983 */ /* 0x000f360000300a00 */
[----:B------:R-:W-:Y:S07]  /*65b80*/  @!UPT UIADD3 URZ, URZ, URZ, URZ ;  /* 0x0000003f3f3ff290 */ /* 0x000fee000fffe03f */
[----:B------:R0:W-:Y:S01]  /*65b90*/  STL.64 [R1+0x4e0], R8 ;  /* 0x0004e00801007387 */ /* 0x0001e20000100a00 */
[----:B------:R-:W-:Y:S02]  /*65ba0*/  IMAD.MOV.U32 R14, RZ, RZ, R10 ;  /* 0x000000ffff0e7224 */ /* 0x000fe400078e000a */
[----:B------:R-:W-:Y:S02]  /*65bb0*/  IMAD.MOV.U32 R15, RZ, RZ, R11 ;  /* 0x000000ffff0f7224 */ /* 0x000fe400078e000b */
[----:B------:R-:W3:Y:S04]  /*65bc0*/  LDL.LU.64 R10, [R1+0x4040] ;  /* 0x00404000010a7983 */ /* 0x000ee80000300a00 */
[----:B0-----:R-:W3:Y:S04]  /*65bd0*/  LDL.LU.64 R8, [R1+0x4038] ;  /* 0x0040380001087983 */ /* 0x001ee80000300a00 */
[----:B------:R-:W-:Y:S04]  /*65be0*/  STL.64 [R1+0x3ff8], R22 ;  /* 0x003ff81601007387 */ /* 0x000fe80000100a00 */
[----:B------:R2:W-:Y:S02]  /*65bf0*/  STL.64 [R1+0x3ff0], R20 ;  /* 0x003ff01401007387 */ /* 0x0005e40000100a00 */
[----:B--2---:R-:W-:-:S02]  /*65c00*/  IMAD.MOV.U32 R20, RZ, RZ, R18 ;  /* 0x000000ffff147224 */ /* 0x004fc400078e0012 */
[----:B------:R-:W2:Y:S01]  /*65c10*/  LDL.LU R18, [R1+0x4034] ;  /* 0x0040340001127983 */ /* 0x000ea20000300800 */
[----:B------:R-:W-:-:S03]  /*65c20*/  IMAD.MOV.U32 R21, RZ, RZ, R19 ;  /* 0x000000ffff157224 */ /* 0x000fc600078e0013 */
[----:B------:R-:W2:Y:S04]  /*65c30*/  LDL.LU R19, [R1+0x4030] ;  /* 0x0040300001137983 */ /* 0x000ea80000300800 */
[----:B------:R-:W-:Y:S04]  /*65c40*/  STL [R1+0x3c80], R14 ;  /* 0x003c800e01007387 */ /* 0x000fe80000100800 */
[----:B------:R-:W-:Y:S04]  /*65c50*/  STL [R1+0x4018], R15 ;  /* 0x0040180f01007387 */ /* 0x000fe80000100800 */
[----:B------:R0:W-:Y:S04]  /*65c60*/  STL.64 [R1+0x4010], R12 ;  /* 0x0040100c01007387 */ /* 0x0001e80000100a00 */
[----:B0-----:R-:W3:Y:S04]  /*65c70*/  LDL.LU.64 R12, [R1+0x2c0] ;  /* 0x0002c000010c7983 */ /* 0x001ee80000300a00 */
[----:B------:R-:W3:Y:S02]  /*65c80*/  LDL.LU.64 R14, [R1+0x2c8] ;  /* 0x0002c800010e7983 */ /* 0x000ee40000300a00 */
[C---:B---3--:R-:W-:Y:S02]  /*65c90*/  HMMA.16816.F32.BF16 R20, R12.reuse, R20, R8 ;  /* 0x000000140c14723c */ /* 0x048fe40000041808 */
[----:B------:R-:W3:Y:S06]  /*65ca0*/  LDL.LU.64 R10, [R1+0x4028] ;  /* 0x00402800010a7983 */ /* 0x000eec0000300a00 */
[----:B----4-:R-:W-:Y:S11]  /*65cb0*/  HMMA.16816.F32.BF16 R4, R12, R16, R4 ;  /* 0x000000100c04723c */ /* 0x010ff60000041804 */
[----:B------:R-:W-:Y:S05]  /*65cc0*/  @!UPT UIADD3 URZ, URZ, URZ, URZ ;  /* 0x0000003f3f3ff290 */ /* 0x000fea000fffe03f */
[----:B------:R-:W-:Y:S02]  /*65cd0*/  IMAD.MOV.U32 R8, RZ, RZ, R20 ;  /* 0x000000ffff087224 */ /* 0x000fe400078e0014 */
[----:B------:R-:W-:Y:S01]  /*65ce0*/  IMAD.MOV.U32 R9, RZ, RZ, R21 ;  /* 0x000000ffff097224 */ /* 0x000fe200078e0015 */
[----:B------:R-:W-:Y:S04]  /*65cf0*/  STL.64 [R1+0x4d8], R22 ;  /* 0x0004d81601007387 */ /* 0x000fe80000100a00 */
[----:B------:R0:W-:Y:S02]  /*65d00*/  STL.64 [R1+0x3d90], R8 ;  /* 0x003d900801007387 */ /* 0x0001e40000100a00 */
[----:B0-----:R-:W-:Y:S02]  /*65d10*/  IMAD.MOV.U32 R8, RZ, RZ, R27 ;  /* 0x000000ffff087224 */ /* 0x001fe400078e001b */
[----:B------:R-:W-:-:S02]  /*65d20*/  IMAD.MOV.U32 R9, RZ, RZ, R26 ;  /* 0x000000ffff097224 */ /* 0x000fc400078e001a */
[----:B--2---:R-:W-:Y:S02]  /*65d30*/  IMAD.MOV.U32 R26, RZ, RZ, R19 ;  /* 0x000000ffff1a7224 */ /* 0x004fe400078e0013 */
[----:B------:R-:W-:Y:S02]  /*65d40*/  IMAD.MOV.U32 R27, RZ, RZ, R18 ;  /* 0x000000ffff1b7224 */ /* 0x000fe400078e0012 */
[----:B------:R-:W-:Y:S02]  /*65d50*/  IMAD.MOV.U32 R19, RZ, RZ, R4 ;  /* 0x000000ffff137224 */ /* 0x000fe400078e0004 */
[----:B------:R-:W-:Y:S02]  /*65d60*/  IMAD.MOV.U32 R18, RZ, RZ, R5 ;  /* 0x000000ffff127224 */ /* 0x000fe400078e0005 */
[----:B------:R-:W-:Y:S02]  /*65d70*/  IMAD.MOV.U32 R17, RZ, RZ, R6 ;  /* 0x000000ffff117224 */ /* 0x000fe400078e0006 */
[----:B------:R-:W-:Y:S01]  /*65d80*/  IMAD.MOV.U32 R16, RZ, RZ, R7 ;  /* 0x000000ffff107224 */ /* 0x000fe200078e0007 */
[----:B---3--:R-:W-:Y:S04]  /*65d90*/  STL.64 [R1+0x3de8], R10 ;  /* 0x003de80a01007387 */ /* 0x008fe80000100a00 */
[----:B------:R0:W-:Y:S04]  /*65da0*/  STL.64 [R1+0x4020], R8 ;  /* 0x0040200801007387 */ /* 0x0001e80000100a00 */
[----:B0-----:R-:W2:Y:S04]  /*65db0*/  LDL.LU R8, [R1+0x6b0] ;  /* 0x0006b00001087983 */ /* 0x001ea80000300800 */
[----:B------:R-:W2:Y:S04]  /*65dc0*/  LDL.LU R9, [R1+0x6b4] ;  /* 0x0006b40001097983 */ /* 0x000ea80000300800 */
[----:B------:R-:W2:Y:S04]  /*65dd0*/  LDL.LU R10, [R1+0x6b8] ;  /* 0x0006b800010a7983 */ /* 0x000ea80000300800 */
[----:B------:R-:W2:Y:S04]  /*65de0*/  LDL.LU R11, [R1+0x6bc] ;  /* 0x0006bc00010b7983 */ /* 0x000ea80000300800 */
[----:B------:R-:W3:Y:S04]  /*65df0*/  LDL.LU R24, [R1+0x6d0] ;  /* 0x0006d00001187983 */ /* 0x000ee80000300800 */
[----:B------:R-:W3:Y:S04]  /*65e00*/  LDL.LU R25, [R1+0x6d4] ;  /* 0x0006d40001197983 */ /* 0x000ee80000300800 */
[----:B------:R-:W4:Y:S04]  /*65e10*/  LDL.LU R4, [R1+0x6e0] ;  /* 0x0006e00001047983 */ /* 0x000f280000300800 */
[----:B------:R-:W4:Y:S04]  /*65e20*/  LDL.LU R5, [R1+0x6e4] ;  /* 0x0006e40001057983 */ /* 0x000f280000300800 */
[----:B------:R-:W4:Y:S04]  /*65e30*/  LDL.LU R6, [R1+0x6e8] ;  /* 0x0006e80001067983 */ /* 0x000f280000300800 */
[----:B------:R-:W4:Y:S04]  /*65e40*/  LDL.LU R7, [R1+0x6ec] ;  /* 0x0006ec0001077983 */ /* 0x000f280000300800 */
[----:B------:R-:W3:Y:S04]  /*65e50*/  LDL.LU R20, [R1+0x700] ;  /* 0x0007000001147983 */ /* 0x000ee80000300800 */
[----:B------:R-:W3:Y:S04]  /*65e60*/  LDL.LU R21, [R1+0x704] ;  /* 0x0007040001157983 */ /* 0x000ee80000300800 */
[----:B------:R-:W3:Y:S04]  /*65e70*/  LDL.LU R22, [R1+0x708] ;  /* 0x0007080001167983 */ /* 0x000ee80000300800 */
[----:B------:R-:W3:Y:S04]  /*65e80*/  LDL.LU R23, [R1+0x70c] ;  /* 0x00070c0001177983 */ /* 0x000ee80000300800 */
[----:B------:R0:W-:Y:S04]  /*65e90*/  STL.64 [R1+0x3c60], R18 ;  /* 0x003c601201007387 */ /* 0x0001e80000100a00 */
[----:B------:R1:W-:Y:S04]  /*65ea0*/  STL.64 [R1+0x3c58], R16 ;  /* 0x003c581001007387 */ /* 0x0003e80000100a00 */
[----:B0-----:R-:W3:Y:S04]  /*65eb0*/  LDL R18, [R1+0x58] ;  /* 0x0000580001127983 */ /* 0x001ee80000100800 */
[----:B------:R-:W3:Y:S01]  /*65ec0*/  LDL R19, [R1+0x5c] ;  /* 0x00005c0001137983 */ /* 0x000ee20000100800 */
[----:B-1----:R-:W-:-:S02]  /*65ed0*/  IMAD.MOV.U32 R16, RZ, RZ, R3 ;  /* 0x000000ffff107224 */ /* 0x002fc400078e0003 */
[----:B------:R-:W-:Y:S02]  /*65ee0*/  IMAD.MOV.U32 R17, RZ, RZ, R2 ;  /* 0x000000ffff117224 */ /* 0x000fe400078e0002 */
[----:B------:R-:W-:-:S05]  /*65ef0*/  IMAD.MOV.U32 R2, RZ, RZ, R15 ;  /* 0x000000ffff027224 */ /* 0x000fca00078e000f */
[----:B--2---:R-:W-:Y:S11]  /*65f00*/  HMMA.16816.F32.BF16 R8, R12, R16, R8 ;  /* 0x000000100c08723c */ /* 0x004ff60000041808 */
[----:B------:R-:W-:Y:S11]  /*65f10*/  @!UPT UIADD3 URZ, URZ, URZ, URZ ;  /* 0x0000003f3f3ff290 */ /* 0x000ff6000fffe03f */
[----:B------:R-:W-:Y:S01]  /*65f20*/  @!UPT UIADD3 URZ, URZ, URZ, URZ ;  /* 0x0000003f3f3ff290 */ /* 0x000fe2000fffe03f */
[----:B------:R0:W-:Y:S04]  /*65f30*/  STL.64 [R1+0x4b0], R8 ;  /* 0x0004b00801007387 */ /* 0x0001e80000100a00 */
[----:B------:R1:W-:Y:S04]  /*65f40*/  STL.64 [R1+0x4b8], R10 ;  /* 0x0004b80a01007387 */ /* 0x0003e80000100a00 */
[----:B0-----:R-:W2:Y:S01]  /*65f50*/  LDL.LU.64 R8, [R1+0x4020] ;  /* 0x0040200001087983 */ /* 0x001ea20000300a00 */
[----:B-1----:R-:W-:-:S03]  /*65f60*/  IMAD.MOV.U32 R11, RZ, RZ, R12 ;  /* 0x000000ffff0b7224 */ /* 0x002fc600078e000c */
[----:B------:R-:W2:Y:S01]  /*65f70*/  LDL.LU R15, [R1+0x4018] ;  /* 0x00401800010f7983 */ /* 0x000ea20000300800 */
[----:B------:R-:W-:-:S03]  /*65f80*/  IMAD.MOV.U32 R10, RZ, RZ, R13 ;  /* 0x000000ffff0a7224 */ /* 0x000fc600078e000d */
[----:B------:R-:W2:Y:S04]  /*65f90*/  LDL.LU.64 R12, [R1+0x4010] ;  /* 0x00401000010c7983 */ /* 0x000ea80000300a00 */
[----:B---3--:R-:W-:Y:S04]  /*65fa0*/  STL.64 [R1+0x3fc0], R18 ;  /* 0x003fc01201007387 */ /* 0x008fe80000100a00 */
[----:B------:R0:W-:Y:S04]  /*65fb0*/  STL.64 [R1+0x3fb8], R16 ;  /* 0x003fb81001007387 */ /* 0x0001e80000100a00 */
[----:B0-----:R-:W3:Y:S01]  /*65fc0*/  LDL.64 R16, [R1+0x70] ;  /* 0x0000700001107983 */ /* 0x001ee20000100a00 */
[----:B------:R-:W-:-:S03]  /*65fd0*/  IMAD.MOV.U32 R3, RZ, RZ, R14 ;  /* 0x000000ffff037224 */ /* 0x000fc600078e000e */
[----:B---3--:R0:W-:Y:S04]  /*65fe0*/  STL.64 [R1+0x3fd0], R16 ;  /* 0x003fd01001007387 */ /* 0x0081e80000100a00 */
[----:B0-----:R-:W3:Y:S01]  /*65ff0*/  LDL.64 R16, [R1+0x90] ;  /* 0x0000900001107983 */ /* 0x001ee20000100a00 */
[----:B------:R-:W-:Y:S02]  /*66000*/  IMAD.MOV.U32 R18, RZ, RZ, R3 ;  /* 0x000000ffff127224 */ /* 0x000fe400078e0003 */
[----:B------:R-:W-:Y:S01]  /*66010*/  IMAD.MOV.U32 R19, RZ, RZ, R2 ;  /* 0x000000ffff137224 */ /* 0x000fe200078e0002 */
[----:B---3--:R0:W-:Y:S02]  /*66020*/  STL.64 [R1+0x3fd8], R16 ;  /* 0x003fd81001007387 */ /* 0x0081e40000100a00 */
[----:B0-----:R-:W-:-:S02]  /*66030*/  IMAD.MOV.U32 R16, RZ, RZ, R11 ;  /* 0x000000ffff107224 */ /* 0x001fc400078e000b */
[----:B------:R-:W-:-:S07]  /*66040*/  IMAD.MOV.U32 R17, RZ, RZ, R10 ;  /* 0x000000ffff117224 */ /* 0x000fce00078e000a */
[C---:B--2---:R-:W-:Y:S11]  /*66050*/  HMMA.16816.F32.BF16 R24, R16.reuse, R8, R24 ;  /* 0x000000081018723c */ /* 0x044ff60000041818 */
[----:B------:R-:W-:Y:S11]  /*66060*/  @!UPT UIADD3 URZ, URZ, URZ, URZ ;  /* 0x0000003f3f3ff290 */ /* 0x000ff6000fffe03f */
[----:B------:R-:W-:Y:S01]  /*66070*/  @!UPT UIADD3 URZ, URZ, URZ, URZ ;  /* 0x0000003f3f3ff290 */ /* 0x000fe2000fffe03f */
[----:B------:R0:W-:Y:S04]  /*66080*/  STL.64 [R1+0x4a0], R24 ;  /* 0x0004a01801007387 */ /* 0x0001e80000100a00 */
[----:B------:R-:W-:Y:S04]  /*66090*/  STL.64 [R1+0x4a8], R26 ;  /* 0x0004a81a01007387 */ /* 0x000fe80000100a00 */
[----:B0-----:R-:W4:Y:S04]  /*660a0*/  LDL.LU.64 R24, [R1+0x4008] ;  /* 0x0040080001187983 */ /* 0x001f280000300a00 */
[----:B------:R0:W-:Y:S04]  /*660b0*/  STL.64 [R1+0x3fc8], R8 ;  /* 0x003fc80801007387 */ /* 0x0001e80000100a00 */
[----:B0-----:R-:W2:Y:S04]  /*660c0*/  LDL.LU R8, [R1+0x740] ;  /* 0x0007400001087983 */ /* 0x001ea80000300800 */
[----:B------:R-:W2:Y:S04]  /*660d0*/  LDL.LU R9, [R1+0x744] ;  /* 0x0007440001097983 */ /* 0x000ea80000300800 */
[----:B------:R-:W3:Y:S04]  /*660e0*/  LDL.LU R10, [R1+0x748] ;  /* 0x00074800010a7983 */ /* 0x000ee80000300800 */
[----:B------:R-:W3:Y:S01]  /*660f0*/  LDL.LU R11, [R1+0x74c] ;  /* 0x00074c00010b7983 */ /* 0x000ee20000300800 */
[C---:B----4-:R-:W-:Y:S03]  /*66100*/  HMMA.16816.F32.BF16 R4, R16.reuse, R24, R4 ;  /* 0x000000181004723c */ /* 0x050fe60000041804 */
[----:B---3--:R-:W-:Y:S04]  /*66110*/  STL.64 [R1+0x3fe8], R10 ;  /* 0x003fe80a01007387 */ /* 0x008fe80000100a00 */
[----:B--2---:R0:W-:Y:S04]  /*66120*/  STL.64 [R1+0x3fe0], R8 ;  /* 0x003fe00801007387 */ /* 0x0041e80000100a00 */
[----:B0-----:R-:W2:Y:S04]  /*66130*/  LDL.LU R8, [R1+0x2d0] ;  /* 0x0002d00001087983 */ /* 0x001ea80000300800 */
[----:B------:R-:W2:Y:S04]  /*66140*/  LDL.LU R9, [R1+0x2d4] ;  /* 0x0002d40001097983 */ /* 0x000ea80000300800 */
[----:B------:R-:W2:Y:S04]  /*66150*/  LDL.LU R10, [R1+0x2d8] ;  /* 0x0002d800010a7983 */ /* 0x000ea80000300800 */
[----:B------:R-:W2:Y:S04]  /*66160*/  LDL.LU R11, [R1+0x2dc] ;  /* 0x0002dc00010b7983 */ /* 0x000ea80000300800 */
[----:B------:R0:W-:Y:S04]  /*66170*/  STL.64 [R1+0x490], R4 ;  /* 0x0004900401007387 */ /* 0x0001e80000100a00 */
[----:B------:R-:W-:Y:S04]  /*66180*/  STL.64 [R1+0x498], R6 ;  /* 0x0004980601007387 */ /* 0x000fe80000100a00 */
[----:B0-----:R-:W3:Y:S04]  /*66190*/  LDL.LU.64 R4, [R1+0x4000] ;  /* 0x0040000001047983 */ /* 0x001ee80000300a00 */
[----:B------:R0:W-:Y:S04]  /*661a0*/  STL.64 [R1+0x3fb0], R24 ;  /* 0x003fb01801007387 */ /* 0x0001e80000100a00 */
[----:B0-----:R-:W4:Y:S04]  /*661b0*/  LDL.LU R24, [R1+0x720] ;  /* 0x0007200001187983 */ /* 0x001f280000300800 */
[----:B------:R-:W4:Y:S04]  /*661c0*/  LDL.LU R25, [R1+0x724] ;  /* 0x0007240001197983 */ /* 0x000f280000300800 */
[----:B------:R-:W4:Y:S04]  /*661d0*/  LDL.LU R26, [R1+0x728] ;  /* 0x00072800011a7983 */ /* 0x000f280000300800 */
[----:B------:R-:W4:Y:S01]  /*661e0*/  LDL.LU R27, [R1+0x72c] ;  /* 0x00072c00011b7983 */ /* 0x000f220000300800 */
[C---:B---3--:R-:W-:Y:S11]  /*661f0*/  HMMA.16816.F32.BF16 R20, R16.reuse, R4, R20 ;  /* 0x000000041014723c */ /* 0x048ff60000041814 */
[----:B------:R-:W-:Y:S11]  /*66200*/  @!UPT UIADD3 URZ, URZ, URZ, URZ ;  /* 0x0000003f3f3ff290 */ /* 0x000ff6000fffe03f */
[----:B------:R-:W-:Y:S01]  /*66210*/  @!UPT UIADD3 URZ, URZ, URZ, URZ ;  /* 0x0000003f3f3ff290 */ /* 0x000fe2000fffe03f */
[----:B------:R-:W-:Y:S04]  /*66220*/  STL.64 [R1+0x480], R20 ;  /* 0x0004801401007387 */ /* 0x000fe80000100a00 */
[----:B------:R0:W-:Y:S04]  /*66230*/  STL.64 [R1+0x488], R22 ;  /* 0x0004881601007387 */ /* 0x0001e80000100a00 */
[----:B0-----:R-:W3:Y:S04]  /*66240*/  LDL.LU.64 R22, [R1+0x3ff8] ;  /* 0x003ff80001167983 */ /* 0x001ee80000300a00 */
[----:B------:R-:W2:Y:S01]  /*66250*/  LDL.LU.64 R20, [R1+0x3ff0] ;  /* 0x003ff00001147983 */ /* 0x000ea20000300a00 */
[C---:B----4-:R-:W-:Y:S03]  /*66260*/  HMMA.16816.F32.BF16 R24, R16.reuse, R12, R24 ;  /* 0x0000000c1018723c */ /* 0x050fe60000041818 */
[----:B------:R0:W-:Y:S04]  /*66270*/  STL.64 [R1+0x3fa8], R4 ;  /* 0x003fa80401007387 */ /* 0x0001e80000100a00 */
[----:B0-----:R-:W4:Y:S04]  /*66280*/  LDL.LU R4, [R1+0x730] ;  /* 0x0007300001047983 */ /* 0x001f280000300800 */
[----:B------:R-:W4:Y:S04]  /*66290*/  LDL.LU R5, [R1+0x734] ;  /* 0x0007340001057983 */ /* 0x000f280000300800 */
[----:B------:R-:W4:Y:S04]  /*662a0*/  LDL.LU R6, [R1+0x738] ;  /* 0x0007380001067983 */ /* 0x000f280000300800 */
[----:B------:R-:W4:Y:S04]  /*662b0*/  LDL.LU R7, [R1+0x73c] ;  /* 0x00073c0001077983 */ /* 0x000f280000300800 */
[----:B------:R0:W-:Y:S04]  /*662c0*/  STL.64 [R1+0x420], R24 ;  /* 0x0004201801007387 */ /* 0x0001e80000100a00 */
[----:B------:R1:W-:Y:S04]  /*662d0*/  STL.64 [R1+0x428], R26 ;  /* 0x0004281a01007387 */ /* 0x0003e80000100a00 */
[----:B0-----:R-:W4:Y:S04]  /*662e0*/  LDL.LU R24, [R1+0x760] ;  /* 0x0007600001187983 */ /* 0x001f280000300800 */
[----:B------:R-:W4:Y:S04]  /*662f0*/  LDL.LU R25, [R1+0x764] ;  /* 0x0007640001197983 */ /* 0x000f280000300800 */
[----:B-1----:R-:W4:Y:S04]  /*66300*/  LDL.LU R26, [R1+0x768] ;  /* 0x00076800011a7983 */ /* 0x002f280000300800 */
[----:B------:R-:W4:Y:S04]  /*66310*/  LDL.LU R27, [R1+0x76c] ;  /* 0x00076c00011b7983 */ /* 0x000f280000300800 */
[----:B------:R-:W-:Y:S04]  /*66320*/  STL [R1+0x3fa0], R15 ;  /* 0x003fa00f01007387 */ /* 0x000fe80000100800 */
[----:B------:R0:W-:Y:S04]  /*66330*/  STL.64 [R1+0x3f98], R12 ;  /* 0x003f980c01007387 */ /* 0x0001e80000100a00 */
[----:B0-----:R-:W4:Y:S04]  /*66340*/  LDL.LU.64 R12, [R1+0x410] ;  /* 0x00041000010c7983 */ /* 0x001f280000300a00 */
[----:B------:R-:W4:Y:S01]  /*66350*/  LDL.LU.64 R14, [R1+0x418] ;  /* 0x00041800010e7983 */ /* 0x000f220000300a00 */
[----:B--2---:R-:W-:Y:S03]  /*66360*/  HMMA.16816.F32.BF16 R16, R16, R20, R8 ;  /* 0x000000141010723c */ /* 0x004fe60000041808 */
[----:B------:R-:W2:Y:S04]  /*66370*/  LDL.LU.64 R10, [R1+0x3fe8] ;  /* 0x003fe800010a7983 */ /* 0x000ea80000300a00 */
[----:B------:R-:W2:Y:S11]  /*66380*/  LDL.LU.64 R8, [R1+0x3fe0] ;  /* 0x003fe00001087983 */ /* 0x000eb60000300a00 */
[----:B------:R-:W-:Y:S05]  /*66390*/  @!UPT UIADD3 URZ, URZ, URZ, URZ ;  /* 0x0000003f3f3ff290 */ /* 0x000fea000fffe03f */
[----:B------:R0:W-:Y:S04]  /*663a0*/  STL.64 [R1+0x3b0], R16 ;  /* 0x0003b01001007387 */ /* 0x0001e80000100a00 */
[----:B------:R-:W-:Y:S04]  /*663b0*/  STL.64 [R1+0x3b8], R18 ;  /* 0x0003b81201007387 */ /* 0x000fe80000100a00 */
[----:B0-----:R-:W4:Y:S04]  /*663c0*/  LDL.LU.64 R16, [R1+0x3fd8] ;  /* 0x003fd80001107983 */ /* 0x001f280000300a00 */
[----:B---3--:R-:W-:Y:S04]  /*663d0*/  STL.64 [R1+0x3f90], R22 ;  /* 0x003f901601007387 */ /* 0x008fe80000100a00 */
[----:B------:R0:W-:Y:S04]  /*663e0*/  STL.64 [R1+0x3f88], R20 ;  /* 0x003f881401007387 */ /* 0x0001e80000100a00 */
[----:B0-----:R-:W3:Y:S04]  /*663f0*/  LDL.LU R20, [R1+0x750] ;  /* 0x0007500001147983 */ /* 0x001ee80000300800 */
[----:B------:R-:W3:Y:S04]  /*66400*/  LDL.LU R21, [R1+0x754] ;  /* 0x0007540001157983 */ /* 0x000ee80000300800 */
[----:B------:R-:W3:Y:S04]  /*66410*/  LDL.LU R22, [R1+0x758] ;  /* 0x0007580001167983 */ /* 0x000ee80000300800 */
[----:B------:R-:W3:Y:S01]  /*66420*/  LDL.LU R23, [R1+0x75c] ;  /* 0x00075c0001177983 */ /* 0x000ee20000300800 */
        /* <DEDUP_REMOVED lines=12> */
[----:B------:R0:W-:Y:S04]  /*664f0*/  STL.64 [R1+0x2d0], R8 ;  /* 0x0002d00801007387 */ /* 0x0001e80000100a00 */
[----:B------:R1:W-:Y:S04]  /*66500*/  STL.64 [R1+0x2d8], R10 ;  /* 0x0002d80a01007387 */ /* 0x0003e80000100a00 */
[----:B0-----:R-:W2:Y:S04]  /*66510*/  LDL.LU.64 R8, [R1+0x3fc8] ;  /* 0x003fc80001087983 */ /* 0x001ea80000300a00 */
[----:B------:R-:W4:Y:S04]  /*66520*/  LDL.LU.64 R18, [R1+0x3fc0] ;  /* 0x003fc00001127983 */ /* 0x000f280000300a00 */
[----:B------:R-:W3:Y:S01]  /*66530*/  LDL.LU.64 R16, [R1+0x3fb8] ;  /* 0x003fb80001107983 */ /* 0x000ee20000300a00 */
[----:B-1----:R-:W-:-:S02]  /*66540*/  IMAD.MOV.U32 R11, RZ, RZ, R12 ;  /* 0x000000ffff0b7224 */ /* 0x002fc400078e000c */
[----:B------:R-:W-:Y:S02]  /*66550*/  IMAD.MOV.U32 R10, RZ, RZ, R13 ;  /* 0x000000ffff0a7224 */ /* 0x000fe400078e000d */
[----:B------:R-:W-:Y:S02]  /*66560*/  IMAD.MOV.U32 R3, RZ, RZ, R14 ;  /* 0x000000ffff037224 */ /* 0x000fe400078e000e */
[----:B------:R-:W-:Y:S01]  /*66570*/  IMAD.MOV.U32 R2, RZ, RZ, R15 ;  /* 0x000000ffff027224 */ /* 0x000fe200078e000f */
[----:B---3--:R-:W-:Y:S11]  /*66580*/  HMMA.16816.F32.BF16 R20, R12, R16, R20 ;  /* 0x000000100c14723c */ /* 0x008ff60000041814 */
[----:B------:R-:W-:Y:S11]  /*66590*/  @!UPT UIADD3 URZ, URZ, URZ, URZ ;  /* 0x0000003f3f3ff290 */ /* 0x000ff6000fffe03f */
[----:B------:R-:W-:Y:S01]  /*665a0*/  @!UPT UIADD3 URZ, URZ, URZ, URZ ;  /* 0x0000003f3f3ff290 */ /* 0x000fe2000fffe03f */
[----:B------:R-:W-:Y:S04]  /*665b0*/  STL.64 [R1+0x2c0], R20 ;  /* 0x0002c01401007387 */ /* 0x000fe80000100a00 */
[----:B------:R-:W-:Y:S04]  /*665c0*/  STL.64 [R1+0x2c8], R22 ;  /* 0x0002c81601007387 */ /* 0x000fe80000100a00 */
[----:B----4-:R-:W-:Y:S04]  /*665d0*/  STL.64 [R1+0x3f48], R18 ;  /* 0x003f481201007387 */ /* 0x010fe80000100a00 */
[----:B------:R0:W-:Y:S02]  /*665e0*/  STL.64 [R1+0x3f40], R16 ;  /* 0x003f401001007387 */ /* 0x0001e40000100a00 */
[----:B0-----:R-:W-:-:S02]  /*665f0*/  IMAD.MOV.U32 R16, RZ, RZ, R7 ;  /* 0x000000ffff107224 */ /* 0x001fc400078e0007 */
[----:B------:R-:W-:-:S05]  /*66600*/  IMAD.MOV.U32 R17, RZ, RZ, R6 ;  /* 0x000000ffff117224 */ /* 0x000fca00078e0006 */
[----:B------:R0:W-:Y:S02]  /*66610*/  STL.64 [R1+0x3f58], R16 ;  /* 0x003f581001007387 */ /* 0x0001e40000100a00 */
[----:B0-----:R-:W-:Y:S02]  /*66620*/  IMAD.MOV.U32 R17, RZ, RZ, R4 ;  /* 0x000000ffff117224 */ /* 0x001fe400078e0004 */
[----:B------:R-:W-:Y:S01]  /*66630*/  IMAD.MOV.U32 R16, RZ, RZ, R5 ;  /* 0x000000ffff107224 */ /* 0x000fe200078e0005 */
[----:B------:R-:W3:Y:S04]  /*66640*/  LDL.LU R4, [R1+0x770] ;  /* 0x0007700001047983 */ /* 0x000ee80000300800 */
[----:B------:R-:W3:Y:S04]  /*66650*/  LDL.LU R5, [R1+0x774] ;  /* 0x0007740001057983 */ /* 0x000ee80000300800 */
[----:B------:R-:W3:Y:S04]  /*66660*/  LDL.LU R6, [R1+0x778] ;  /* 0x0007780001067983 */ /* 0x000ee80000300800 */
[----:B------:R-:W3:Y:S04]  /*66670*/  LDL.LU R7, [R1+0x77c] ;  /* 0x00077c0001077983 */ /* 0x000ee80000300800 */
[----:B------:R-:W4:Y:S04]  /*66680*/  LDL.LU R12, [R1+0x780] ;  /* 0x00078000010c7983 */ /* 0x000f280000300800 */
[----:B------:R-:W4:Y:S04]  /*66690*/  LDL.LU R13, [R1+0x784] ;  /* 0x00078400010d7983 */ /* 0x000f280000300800 */
[----:B------:R-:W4:Y:S04]  /*666a0*/  LDL.LU R14, [R1+0x788] ;  /* 0x00078800010e7983 */ /* 0x000f280000300800 */
[----:B------:R-:W4:Y:S04]  /*666b0*/  LDL.LU R15, [R1+0x78c] ;  /* 0x00078c00010f7983 */ /* 0x000f280000300800 */
[----:B------:R-:W3:Y:S04]  /*666c0*/  LDL.LU R20, [R1+0x800] ;  /* 0x0008000001147983 */ /* 0x000ee80000300800 */
[----:B------:R-:W3:Y:S01]  /*666d0*/  LDL.LU R21, [R1+0x804] ;  /* 0x0008040001157983 */ /* 0x000ee20000300800 */
[----:B------:R-:W-:-:S03]  /*666e0*/  IMAD.MOV.U32 R18, RZ, RZ, R3 ;  /* 0x000000ffff127224 */ /* 0x000fc600078e0003 */
[----:B------:R-:W3:Y:S01]  /*666f0*/  LDL.LU R22, [R1+0x808] ;  /* 0x0008080001167983 */ /* 0x000ee20000300800 */
[----:B------:R-:W-:-:S03]  /*66700*/  IMAD.MOV.U32 R19, RZ, RZ, R2 ;  /* 0x000000ffff137224 */ /* 0x000fc600078e0002 */
[----:B------:R-:W3:Y:S04]  /*66710*/  LDL.LU R23, [R1+0x80c] ;  /* 0x00080c0001177983 */ /* 0x000ee80000300800 */
[----:B------:R0:W-:Y:S02]  /*66720*/  STL.64 [R1+0x3f70], R16 ;  /* 0x003f701001007387 */ /* 0x0001e40000100a00 */
[----:B0-----:R-:W-:Y:S02]  /*66730*/  IMAD.MOV.U32 R16, RZ, RZ, R11 ;  /* 0x000000ffff107224 */ /* 0x001fe400078e000b */
[----:B------:R-:W-:-:S07]  /*66740*/  IMAD.MOV.U32 R17, RZ, RZ, R10 ;  /* 0x000000ffff117224 */ /* 0x000fce00078e000a */
[C---:B--2---:R-:W-:Y:S11]  /*66750*/  HMMA.16816.F32.BF16 R24, R16.reuse, R8, R24 ;  /* 0x000000081018723c */ /* 0x044ff60000041818 */
[----:B------:R-:W-:Y:S11]  /*66760*/  @!UPT UIADD3 URZ, URZ, URZ, URZ ;  /* 0x0000003f3f3ff290 */ /* 0x000ff6000fffe03f */
[----:B------:R-:W-:Y:S01]  /*66770*/  @!UPT UIADD3 URZ, URZ, URZ, URZ ;  /* 0x0000003f3f3ff290 */ /* 0x000fe2000fffe03f */
[----:B------:R0:W-:Y:S04]  /*66780*/  STL.64 [R1+0x260], R24 ;  /* 0x0002601801007387 */ /* 0x0001e80000100a00 */
[----:B------:R-:W-:Y:S04]  /*66790*/  STL.64 [R1+0x268], R26 ;  /* 0x0002681a01007387 */ /* 0x000fe80000100a00 */
[----:B0-----:R-:W3:Y:S04]  /*667a0*/  LDL.LU.64 R24, [R1+0x3fb0] ;  /* 0x003fb00001187983 */ /* 0x001ee80000300a00 */
[----:B------:R0:W-:Y:S04]  /*667b0*/  STL.64 [R1+0x3f50], R8 ;  /* 0x003f500801007387 */ /* 0x0001e80000100a00 */
[----:B0-----:R-:W2:Y:S04]  /*667c0*/  LDL.LU R8, [R1+0x7d0] ;  /* 0x0007d00001087983 */ /* 0x001ea80000300800 */
        /* <DEDUP_REMOVED lines=8> */
[----:B------:R-:W2:Y:S01]  /*66850*/  LDL.LU R11, [R1+0x7ec] ;  /* 0x0007ec00010b7983 */ /* 0x000ea20000300800 */
[C---:B---3--:R-:W-:Y:S03]  /*66860*/  HMMA.16816.F32.BF16 R4, R16.reuse, R24, R4 ;  /* 0x000000181004723c */ /* 0x048fe60000041804 */
[----:B--2---:R-:W-:Y:S04]  /*66870*/  STL.64 [R1+0x3f80], R10 ;  /* 0x003f800a01007387 */ /* 0x004fe80000100a00 */
[----:B------:R0:W-:Y:S04]  /*66880*/  STL.64 [R1+0x3f78], R8 ;  /* 0x003f780801007387 */ /* 0x0001e80000100a00 */
[----:B0-----:R-:W2:Y:S04]  /*66890*/  LDL.LU R8, [R1+0x7f0] ;  /* 0x0007f00001087983 */ /* 0x001ea80000300800 */
[----:B------:R-:W2:Y:S04]  /*668a0*/  LDL.LU R9, [R1+0x7f4] ;  /* 0x0007f40001097983 */ /* 0x000ea80000300800 */
[----:B------:R-:W2:Y:S04]  /*668b0*/  LDL.LU R10, [R1+0x7f8] ;  /* 0x0007f800010a7983 */ /* 0x000ea80000300800 */
[----:B------:R-:W2:Y:S04]  /*668c0*/  LDL.LU R11, [R1+0x7fc] ;  /* 0x0007fc00010b7983 */ /* 0x000ea80000300800 */
[----:B------:R0:W-:Y:S04]  /*668d0*/  STL.64 [R1+0x1f0], R4 ;  /* 0x0001f00401007387 */ /* 0x0001e80000100a00 */
[----:B------:R-:W-:Y:S04]  /*668e0*/  STL.64 [R1+0x1f8], R6 ;  /* 0x0001f80601007387 */ /* 0x000fe80000100a00 */
[----:B0-----:R-:W4:Y:S04]  /*668f0*/  LDL.LU.64 R4, [R1+0x3fa8] ;  /* 0x003fa80001047983 */ /* 0x001f280000300a00 */
        /* <DEDUP_REMOVED lines=8> */
[----:B------:R-:W-:Y:S04]  /*66980*/  STL.64 [R1+0x180], R12 ;  /* 0x0001800c01007387 */ /* 0x000fe80000100a00 */
[----:B------:R0:W-:Y:S04]  /*66990*/  STL.64 [R1+0x188], R14 ;  /* 0x0001880e01007387 */ /* 0x0001e80000100a00 */
[----:B0-----:R-:W4:Y:S04]  /*669a0*/  LDL.LU R15, [R1+0x3fa0] ;  /* 0x003fa000010f7983 */ /* 0x001f280000300800 */
        /* <DEDUP_REMOVED lines=8> */
[----:B----4-:R-:W-:Y:S04]  /*66a30*/  STL [R1+0x3f20], R15 ;  /* 0x003f200f01007387 */ /* 0x010fe80000100800 */
[----:B------:R0:W-:Y:S04]  /*66a40*/  STL.64 [R1+0x3f18], R12 ;  /* 0x003f180c01007387 */ /* 0x0001e80000100a00 */
[----:B0-----:R-:W4:Y:S04]  /*66a50*/  LDL.LU R12, [R1+0x7c0] ;  /* 0x0007c000010c7983 */ /* 0x001f280000300800 */
[----:B------:R-:W4:Y:S04]  /*66a60*/  LDL.LU R13, [R1+0x7c4] ;  /* 0x0007c400010d7983 */ /* 0x000f280000300800 */
[----:B------:R-:W4:Y:S04]  /*66a70*/  LDL.LU R14, [R1+0x7c8] ;  /* 0x0007c800010e7983 */ /* 0x000f280000300800 */
[----:B------:R-:W4:Y:S01]  /*66a80*/  LDL.LU R15, [R1+0x7cc] ;  /* 0x0007cc00010f7983 */ /* 0x000f220000300800 */
[----:B--2---:R-:W-:Y:S03]  /*66a90*/  HMMA.16816.F32.BF16 R16, R16, R20, R8 ;  /* 0x000000141010723c */ /* 0x004fe60000041808 */
[----:B------:R-:W2:Y:S04]  /*66aa0*/  LDL.LU.64 R10, [R1+0x3f80] ;  /* 0x003f8000010a7983 */ /* 0x000ea80000300a00 */
[----:B------:R-:W2:Y:S11]  /*66ab0*/  LDL.LU.64 R8, [R1+0x3f78] ;  /* 0x003f780001087983 */ /* 0x000eb60000300a00 */
[----:B------:R-:W-:Y:S05]  /*66ac0*/  @!UPT UIADD3 URZ, URZ, URZ, URZ ;  /* 0x0000003f3f3ff290 */ /* 0x000fea000fffe03f */
[----:B------:R0:W-:Y:S04]  /*66ad0*/  STL.64 [R1+0x410], R16 ;  /* 0x0004101001007387 */ /* 0x0001e80000100a00 */
[----:B------:R-:W-:Y:S04]  /*66ae0*/  STL.64 [R1+0x418], R18 ;  /* 0x0004181201007387 */ /* 0x000fe80000100a00 */
[----:B0-----:R-:W2:Y:S04]  /*66af0*/  LDL.LU.64 R16, [R1+0x3f70] ;  /* 0x003f700001107983 */ /* 0x001ea80000300a00 */
[----:B------:R-:W-:Y:S04]  /*66b00*/  STL.64 [R1+0x3f30], R22 ;  /* 0x003f301601007387 */ /* 0x000fe80000100a00 */
[----:B------:R0:W-:Y:S04]  /*66b10*/  STL.64 [R1+0x3f28], R20 ;  /* 0x003f281401007387 */ /* 0x0001e80000100a00 */
[----:B0-----:R-:W2:Y:S04]  /*66b20*/  LDL.LU.64 R20, [R1+0x250] ;  /* 0x0002500001147983 */ /* 0x001ea80000300a00 */
[----:B------:R-:W2:Y:S02]  /*66b30*/  LDL.LU.64 R22, [R1+0x258] ;  /* 0x0002580001167983 */ /* 0x000ea40000300a00 */
[C---:B--2---:R-:W-:Y:S02]  /*66b40*/  HMMA.16816.F32.BF16 R16, R20.reuse, R16, R8 ;  /* 0x000000101410723c */ /* 0x044fe40000041808 */
[----:B------:R-:W2:Y:S04]  /*66b50*/  LDL.LU.64 R10, [R1+0x3f68] ;  /* 0x003f6800010a7983 */ /* 0x000ea80000300a00 */
[----:B------:R-:W2:Y:S11]  /*66b60*/  LDL.LU.64 R8, [R1+0x3f60] ;  /* 0x003f600001087983 */ /* 0x000eb60000300a00 */
[----:B------:R-:W-:Y:S06]  /*66b70*/  @!UPT UIADD3 URZ, URZ, URZ, URZ ;  /* 0x0000003f3f3ff290 */ /* 0x000fec000fffe03f */
[----:B------:R0:W-:Y:S04]  /*66b80*/  STL.64 [R1+0x580], R16 ;  /* 0x0005801001007387 */ /* 0x0001e80000100a00 */
[----:B------:R2:W-:Y:S04]  /*66b90*/  STL.64 [R1+0x588], R18 ;  /* 0x0005881201007387 */ /* 0x0005e80000100a00 */
[----:B0-----:R-:W2:Y:S02]  /*66ba0*/  LDL.LU.64 R16, [R1+0x3f58] ;  /* 0x003f580001107983 */ /* 0x001ea40000300a00 */
[C---:B--2---:R-:W-:Y:S02]  /*66bb0*/  HMMA.16816.F32.BF16 R16, R20.reuse, R16, R8 ;  /* 0x000000101410723c */ /* 0x044fe40000041808 */
[----:B------:R-:W3:Y:S11]  /*66bc0*/  LDL.LU.64 R8, [R1+0x3f50] ;  /* 0x003f500001087983 */ /* 0x000ef60000300a00 */
[----:B------:R-:W-:Y:S10]  /*66bd0*/  @!UPT UIADD3 URZ, URZ, URZ, URZ ;  /* 0x0000003f3f3ff290 */ /* 0x000ff4000fffe03f */
[----:B------:R-:W-:Y:S04]  /*66be0*/  STL.64 [R1+0x590], R16 ;  /* 0x0005901001007387 */ /* 0x000fe80000100a00 */
[----:B------:R0:W-:Y:S04]  /*66bf0*/  STL.64 [R1+0x598], R18 ;  /* 0x0005981201007387 */ /* 0x0001e80000100a00 */
[----:B0-----:R-:W2:Y:S04]  /*66c00*/  LDL.LU.64 R18, [R1+0x3f48] ;  /* 0x003f480001127983 */ /* 0x001ea80000300a00 */
[----:B------:R-:W4:Y:S01]  /*66c10*/  LDL.LU.64 R16, [R1+0x3f40] ;  /* 0x003f400001107983 */ /* 0x000f220000300a00 */
[C---:B---3--:R-:W-:Y:S08]  /*66c20*/  HMMA.16816.F32.BF16 R8, R20.reuse, R8, R24 ;  /* 0x000000081408723c */ /* 0x048ff00000041818 */
[----:B----4-:R-:W-:Y:S11]  /*66c30*/  HMMA.16816.F32.BF16 R12, R20, R16, R12 ;  /* 0x00000010140c723c */ /* 0x010ff6000004180c */
[----:B------:R-:W-:Y:S11]  /*66c40*/  @!UPT UIADD3 URZ, URZ, URZ, URZ ;  /* 0x0000003f3f3ff290 */ /* 0x000ff6000fffe03f */
[----:B------:R-:W-:Y:S01]  /*66c50*/  @!UPT UIADD3 URZ, URZ, URZ, URZ ;  /* 0x0000003f3f3ff290 */ /* 0x000fe2000fffe03f */
[----:B------:R0:W-:Y:S04]  /*66c60*/  STL.64 [R1+0x5a0], R12 ;  /* 0x0005a00c01007387 */ /* 0x0001e80000100a00 */
[----:B------:R1:W-:Y:S04]  /*66c70*/  STL.64 [R1+0x5a8], R14 ;  /* 0x0005a80e01007387 */ /* 0x0003e80000100a00 */
[----:B0-----:R-:W3:Y:S04]  /*66c80*/  LDL.LU R12, [R1+0x790] ;  /* 0x00079000010c7983 */ /* 0x001ee80000300800 */
[----:B------:R-:W3:Y:S04]  /*66c90*/  LDL.LU R13, [R1+0x794] ;  /* 0x00079400010d7983 */ /* 0x000ee80000300800 */
[----:B-1----:R-:W3:Y:S04]  /*66ca0*/  LDL.LU R14, [R1+0x798] ;  /* 0x00079800010e7983 */ /* 0x002ee80000300800 */
[----:B------:R-:W3:Y:S04]  /*66cb0*/  LDL.LU R15, [R1+0x79c] ;  /* 0x00079c00010f7983 */ /* 0x000ee80000300800 */
[----:B--2---:R-:W-:Y:S04]  /*66cc0*/  STL.64 [R1+0x3ef8], R18 ;  /* 0x003ef81201007387 */ /* 0x004fe80000100a00 */
[----:B------:R0:W-:Y:S04]  /*66cd0*/  STL.64 [R1+0x3ef0], R16 ;  /* 0x003ef01001007387 */ /* 0x0001e80000100a00 */
[----:B0-----:R-:W2:Y:S04]  /*66ce0*/  LDL.LU R16, [R1+0x7a0] ;  /* 0x0007a00001107983 */ /* 0x001ea80000300800 */
[----:B------:R-:W2:Y:S04]  /*66cf0*/  LDL.LU R17, [R1+0x7a4] ;  /* 0x0007a40001117983 */ /* 0x000ea80000300800 */
[----:B------:R-:W2:Y:S04]  /*66d00*/  LDL.LU R18, [R1+0x7a8] ;  /* 0x0007a80001127983 */ /* 0x000ea80000300800 */
[----:B------:R-:W2:Y:S04]  /*66d10*/  LDL.LU R19, [R1+0x7ac] ;  /* 0x0007ac0001137983 */ /* 0x000ea80000300800 */
[----:B------:R-:W2:Y:S04]  /*66d20*/  LDL.LU.64 R24, [R1+0x3f38] ;  /* 0x003f380001187983 */ /* 0x000ea80000300a00 */
[----:B------:R0:W-:Y:S04]  /*66d30*/  STL.64 [R1+0x5b0], R8 ;  /* 0x0005b00801007387 */ /* 0x0001e80000100a00 */
[----:B------:R1:W-:Y:S01]  /*66d40*/  STL.64 [R1+0x5b8], R10 ;  /* 0x0005b80a01007387 */ /* 0x0003e20000100a00 */
[----:B------:R-:W-:-:S02]  /*66d50*/  IMAD.MOV.U32 R7, RZ, RZ, R22 ;  /* 0x000000ffff077224 */ /* 0x000fc400078e0016 */
[----:B------:R-:W-:Y:S01]  /*66d60*/  IMAD.MOV.U32 R6, RZ, RZ, R23 ;  /* 0x000000ffff067224 */ /* 0x000fe200078e0017 */
[----:B0-----:R-:W4:Y:S04]  /*66d70*/  LDL.LU R8, [R1+0x710] ;  /* 0x0007100001087983 */ /* 0x001f280000300800 */
[----:B------:R-:W4:Y:S04]  /*66d80*/  LDL.LU R9, [R1+0x714] ;  /* 0x0007140001097983 */ /* 0x000f280000300800 */
[----:B-1----:R-:W4:Y:S04]  /*66d90*/  LDL.LU R10, [R1+0x718] ;  /* 0x00071800010a7983 */ /* 0x002f280000300800 */
[----:B------:R-:W4:Y:S01]  /*66da0*/  LDL.LU R11, [R1+0x71c] ;  /* 0x00071c00010b7983 */ /* 0x000f220000300800 */
[----:B--2---:R-:W-:Y:S01]  /*66db0*/  HMMA.16816.F32.BF16 R16, R20, R24, R16 ;  /* 0x000000181410723c */ /* 0x004fe20000041810 */
[----:B------:R-:W-:-:S02]  /*66dc0*/  IMAD.MOV.U32 R3, RZ, RZ, R24 ;  /* 0x000000ffff037224 */ /* 0x000fc400078e0018 */
[----:B------:R-:W-:Y:S11]  /*66dd0*/  IMAD.MOV.U32 R2, RZ, RZ, R25 ;  /* 0x000000ffff027224 */ /* 0x000ff600078e0019 */
[----:B------:R-:W-:Y:S09]  /*66de0*/  @!UPT UIADD3 URZ, URZ, URZ, URZ ;  /* 0x0000003f3f3ff290 */ /* 0x000ff2000fffe03f */
[----:B------:R-:W-:Y:S04]  /*66df0*/  STL.64 [R1+0x5c0], R16 ;  /* 0x0005c01001007387 */ /* 0x000fe80000100a00 */
[----:B------:R0:W-:Y:S04]  /*66e00*/  STL.64 [R1+0x5c8], R18 ;  /* 0x0005c81201007387 */ /* 0x0001e80000100a00 */
[----:B------:R-:W2:Y:S01]  /*66e10*/  LDL.LU.64 R22, [R1+0x3f30] ;  /* 0x003f300001167983 */ /* 0x000ea20000300a00 */
[----:B0-----:R-:W-:Y:S02]  /*66e20*/  IMAD.MOV.U32 R19, RZ, RZ, R20 ;  /* 0x000000ffff137224 */ /* 0x001fe400078e0014 */
[----:B------:R-:W-:-:S02]  /*66e30*/  IMAD.MOV.U32 R18, RZ, RZ, R21 ;  /* 0x000000ffff127224 */ /* 0x000fc400078e0015 */
[----:B------:R-:W2:Y:S04]  /*66e40*/  LDL.LU.64 R20, [R1+0x3f28] ;  /* 0x003f280001147983 */ /* 0x000ea80000300a00 */
[----:B------:R-:W2:Y:S04]  /*66e50*/  LDL.LU R24, [R1+0x890] ;  /* 0x0008900001187983 */ /* 0x000ea80000300800 */
[----:B------:R-:W2:Y:S04]  /*66e60*/  LDL.LU R25, [R1+0x894] ;  /* 0x0008940001197983 */ /* 0x000ea80000300800 */
[----:B------:R-:W2:Y:S04]  /*66e70*/  LDL.LU R26, [R1+0x898] ;  /* 0x00089800011a7983 */ /* 0x000ea80000300800 */
[----:B------:R-:W2:Y:S04]  /*66e80*/  LDL.LU R27, [R1+0x89c] ;  /* 0x00089c00011b7983 */ /* 0x000ea80000300800 */
[----:B------:R-:W2:Y:S04]  /*66e90*/  LDL.64 R16, [R1+0x90] ;  /* 0x0000900001107983 */ /* 0x000ea80000100a00 */
[----:B--2---:R-:W-:Y:S04]  /*66ea0*/  STL.64 [R1+0x3f00], R16 ;  /* 0x003f001001007387 */ /* 0x004fe80000100a00 */
[----:B------:R-:W-:Y:S04]  /*66eb0*/  STL.64 [R1+0x3e30], R26 ;  /* 0x003e301a01007387 */ /* 0x000fe80000100a00 */
[----:B------:R0:W-:Y:S02]  /*66ec0*/  STL.64 [R1+0x3e28], R24 ;  /* 0x003e281801007387 */ /* 0x0001e40000100a00 */
[----:B0-----:R-:W-:-:S02]  /*66ed0*/  IMAD.MOV.U32 R24, RZ, RZ, R3 ;  /* 0x000000ffff187224 */ /* 0x001fc400078e0003 */
[----:B------:R-:W-:-:S05]  /*66ee0*/  IMAD.MOV.U32 R25, RZ, RZ, R2 ;  /* 0x000000ffff197224 */ /* 0x000fca00078e0002 */
[----:B------:R0:W-:Y:S04]  /*66ef0*/  STL.64 [R1+0x3ed8], R24 ;  /* 0x003ed81801007387 */ /* 0x0001e80000100a00 */
[----:B0-----:R-:W2:Y:S04]  /*66f00*/  LDL.LU.64 R24, [R1+0x3a0] ;  /* 0x0003a00001187983 */ /* 0x001ea80000300a00 */
[----:B------:R-:W2:Y:S01]  /*66f10*/  LDL.LU.64 R26, [R1+0x3a8] ;  /* 0x0003a800011a7983 */ /* 0x000ea20000300a00 */
[----:B------:R-:W-:Y:S02]  /*66f20*/  IMAD.MOV.U32 R16, RZ, RZ, R19 ;  /* 0x000000ffff107224 */ /* 0x000fe400078e0013 */
[----:B------:R-:W-:-:S02]  /*66f30*/  IMAD.MOV.U32 R17, RZ, RZ, R18 ;  /* 0x000000ffff117224 */ /* 0x000fc400078e0012 */
[----:B------:R-:W-:Y:S02]  /*66f40*/  IMAD.MOV.U32 R18, RZ, RZ, R7 ;  /* 0x000000ffff127224 */ /* 0x000fe400078e0007 */
[----:B------:R-:W-:-:S07]  /*66f50*/  IMAD.MOV.U32 R19, RZ, RZ, R6 ;  /* 0x000000ffff137224 */ /* 0x000fce00078e0006 */
[C---:B---3--:R-:W-:Y:S01]  /*66f60*/  HMMA.16816.F32.BF16 R12, R16.reuse, R4, R12 ;  /* 0x00000004100c723c */ /* 0x048fe2000004180c */
        /* <DEDUP_REMOVED lines=8> */
[----:B0-----:R-:W3:Y:S04]  /*66ff0*/  LDL.LU R15, [R1+0x3f20] ;  /* 0x003f2000010f7983 */ /* 0x001ee80000300800 */
[----:B------:R-:W4:Y:S04]  /*67000*/  LDL.LU.64 R12, [R1+0x3f18] ;  /* 0x003f1800010c7983 */ /* 0x000f280000300a00 */
[----:B------:R0:W-:Y:S04]  /*67010*/  STL.64 [R1+0x3ed0], R4 ;  /* 0x003ed00401007387 */ /* 0x0001e80000100a00 */
[----:B0-----:R-:W2:Y:S04]  /*67020*/  LDL.LU R4, [R1+0x6f0] ;  /* 0x0006f00001047983 */ /* 0x001ea80000300800 */
[----:B------:R-:W2:Y:S04]  /*67030*/  LDL.LU R5, [R1+0x6f4] ;  /* 0x0006f40001057983 */ /* 0x000ea80000300800 */
[----:B------:R-:W2:Y:S04]  /*67040*/  LDL.LU R6, [R1+0x6f8] ;  /* 0x0006f80001067983 */ /* 0x000ea80000300800 */
[----:B------:R-:W2:Y:S01]  /*67050*/  LDL.LU R7, [R1+0x6fc] ;  /* 0x0006fc0001077983 */ /* 0x000ea20000300800 */
[C---:B----4-:R-:W-:Y:S03]  /*67060*/  HMMA.16816.F32.BF16 R8, R16.reuse, R12, R8 ;  /* 0x0000000c1008723c */ /* 0x050fe60000041808 */
[----:B---3--:R-:W-:Y:S04]  /*67070*/  STL [R1+0x3ec8], R15 ;  /* 0x003ec80f01007387 */ /* 0x008fe80000100800 */
[----:B------:R0:W-:Y:S11]  /*67080*/  STL.64 [R1+0x3ec0], R12 ;  /* 0x003ec00c01007387 */ /* 0x0001f60000100a00 */
[----:B------:R-:W-:Y:S05]  /*67090*/  @!UPT UIADD3 URZ, URZ, URZ, URZ ;  /* 0x0000003f3f3ff290 */ /* 0x000fea000fffe03f */
[----:B------:R1:W-:Y:S04]  /*670a0*/  STL.64 [R1+0x5e0], R8 ;  /* 0x0005e00801007387 */ /* 0x0003e80000100a00 */
[----:B------:R3:W-:Y:S04]  /*670b0*/  STL.64 [R1+0x5e8], R10 ;  /* 0x0005e80a01007387 */ /* 0x0007e80000100a00 */
[----:B0-----:R-:W4:Y:S04]  /*670c0*/  LDL.LU R12, [R1+0x820] ;  /* 0x00082000010c7983 */ /* 0x001f280000300800 */
[----:B------:R-:W4:Y:S04]  /*670d0*/  LDL.LU R13, [R1+0x824] ;  /* 0x00082400010d7983 */ /* 0x000f280000300800 */
[----:B------:R-:W4:Y:S04]  /*670e0*/  LDL.LU R14, [R1+0x828] ;  /* 0x00082800010e7983 */ /* 0x000f280000300800 */
[----:B------:R-:W4:Y:S04]  /*670f0*/  LDL.LU R15, [R1+0x82c] ;  /* 0x00082c00010f7983 */ /* 0x000f280000300800 */
[----:B-1----:R-:W4:Y:S04]  /*67100*/  LDL.LU R8, [R1+0x6a0] ;  /* 0x0006a00001087983 */ /* 0x002f280000300800 */
[----:B------:R-:W4:Y:S04]  /*67110*/  LDL.LU R9, [R1+0x6a4] ;  /* 0x0006a40001097983 */ /* 0x000f280000300800 */
[----:B---3--:R-:W3:Y:S04]  /*67120*/  LDL.LU R10, [R1+0x6a8] ;  /* 0x0006a800010a7983 */ /* 0x008ee80000300800 */
[----:B------:R-:W3:Y:S01]  /*67130*/  LDL.LU R11, [R1+0x6ac] ;  /* 0x0006ac00010b7983 */ /* 0x000ee20000300800 */
[----:B--2---:R-:W-:Y:S03]  /*67140*/  HMMA.16816.F32.BF16 R16, R16, R20, R24 ;  /* 0x000000141010723c */ /* 0x004fe60000041818 */
[----:B---3--:R-:W-:Y:S04]  /*67150*/  STL.64 [R1+0x3e68], R10 ;  /* 0x003e680a01007387 */ /* 0x008fe80000100a00 */
[----:B----4-:R0:W-:Y:S04]  /*67160*/  STL.64 [R1+0x3e60], R8 ;  /* 0x003e600801007387 */ /* 0x0101e80000100a00 */
[----:B0-----:R-:W2:Y:S04]  /*67170*/  LDL.LU.64 R8, [R1+0x70] ;  /* 0x0000700001087983 */ /* 0x001ea80000300a00 */
[----:B------:R-:W3:Y:S04]  /*67180*/  LDL.LU.64 R26, [R1+0x3f10] ;  /* 0x003f1000011a7983 */ /* 0x000ee80000300a00 */
[----:B------:R-:W3:Y:S04]  /*67190*/  LDL.LU.64 R24, [R1+0x3f08] ;  /* 0x003f080001187983 */ /* 0x000ee80000300a00 */
[----:B------:R0:W-:Y:S04]  /*671a0*/  STL.64 [R1+0x250], R16 ;  /* 0x0002501001007387 */ /* 0x0001e80000100a00 */
[----:B------:R-:W-:Y:S04]  /*671b0*/  STL.64 [R1+0x258], R18 ;  /* 0x0002581201007387 */ /* 0x000fe80000100a00 */
[----:B0-----:R-:W3:Y:S04]  /*671c0*/  LDL.LU.64 R16, [R1+0x3f00] ;  /* 0x003f000001107983 */ /* 0x001ee80000300a00 */
[----:B------:R-:W-:Y:S04]  /*671d0*/  STL.64 [R1+0x3eb8], R22 ;  /* 0x003eb81601007387 */ /* 0x000fe80000100a00 */
[----:B------:R0:W-:Y:S04]  /*671e0*/  STL.64 [R1+0x3eb0], R20 ;  /* 0x003eb01401007387 */ /* 0x0001e80000100a00 */
[----:B0-----:R-:W2:Y:S04]  /*671f0*/  LDL.LU R20, [R1+0x810] ;  /* 0x0008100001147983 */ /* 0x001ea80000300800 */
[----:B------:R-:W2:Y:S04]  /*67200*/  LDL.LU R21, [R1+0x814] ;  /* 0x0008140001157983 */ /* 0x000ea80000300800 */
[----:B------:R-:W2:Y:S04]  /*67210*/  LDL.LU R22, [R1+0x818] ;  /* 0x0008180001167983 */ /* 0x000ea80000300800 */
[----:B------:R-:W2:Y:S01]  /*67220*/  LDL.LU R23, [R1+0x81c] ;  /* 0x00081c0001177983 */ /* 0x000ea20000300800 */
[C---:B---3--:R-:W-:Y:S08]  /*67230*/  HMMA.16816.F32.BF16 R4, R24.reuse, R16, R4 ;  /* 0x000000101804723c */ /* 0x048ff00000041804 */
[----:B--2---:R-:W-:Y:S11]  /*67240*/  HMMA.16816.F32.BF16 R20, R24, R8, R20 ;  /* 0x000000081814723c */ /* 0x004ff60000041814 */
[----:B------:R-:W-:Y:S04]  /*67250*/  @!UPT UIADD3 URZ, URZ, URZ, URZ ;  /* 0x0000003f3f3ff290 */ /* 0x000fe8000fffe03f */
[----:B------:R-:W-:Y:S04]  /*67260*/  STL.64 [R1+0x5f0], R4 ;  /* 0x0005f00401007387 */ /* 0x000fe80000100a00 */
[----:B------:R0:W-:Y:S04]  /*67270*/  STL.64 [R1+0x5f8], R6 ;  /* 0x0005f80601007387 */ /* 0x0001e80000100a00 */
[----:B------:R-:W2:Y:S01]  /*67280*/  LDL.LU.64 R18, [R1+0x3ef8] ;  /* 0x003ef80001127983 */ /* 0x000ea20000300a00 */
[----:B0-----:R-:W-:Y:S02]  /*67290*/  IMAD.MOV.U32 R7, RZ, RZ, R16 ;  /* 0x000000ffff077224 */ /* 0x001fe400078e0010 */
[----:B------:R-:W-:-:S02]  /*672a0*/  IMAD.MOV.U32 R6, RZ, RZ, R17 ;  /* 0x000000ffff067224 */ /* 0x000fc400078e0011 */
[----:B------:R-:W3:Y:S04]  /*672b0*/  LDL.LU.64 R16, [R1+0x3ef0] ;  /* 0x003ef00001107983 */ /* 0x000ee80000300a00 */
[----:B------:R-:W-:Y:S01]  /*672c0*/  STL.64 [R1+0x600], R20 ;  /* 0x0006001401007387 */ /* 0x000fe20000100a00 */
[----:B------:R-:W-:-:S03]  /*672d0*/  IMAD.MOV.U32 R4, RZ, RZ, R25 ;  /* 0x000000ffff047224 */ /* 0x000fc600078e0019 */
[----:B------:R-:W-:Y:S01]  /*672e0*/  STL.64 [R1+0x608], R22 ;  /* 0x0006081601007387 */ /* 0x000fe20000100a00 */
[----:B------:R-:W-:-:S03]  /*672f0*/  IMAD.MOV.U32 R5, RZ, RZ, R24 ;  /* 0x000000ffff057224 */ /* 0x000fc600078e0018 */
[----:B------:R0:W-:Y:S02]  /*67300*/  STL.64 [R1+0x3e80], R8 ;  /* 0x003e800801007387 */ /* 0x0001e40000100a00 */
[----:B0-----:R-:W-:Y:S02]  /*67310*/  IMAD.MOV.U32 R8, RZ, RZ, R7 ;  /* 0x000000ffff087224 */ /* 0x001fe400078e0007 */
[----:B------:R-:W-:-:S05]  /*67320*/  IMAD.MOV.U32 R9, RZ, RZ, R6 ;  /* 0x000000ffff097224 */ /* 0x000fca00078e0006 */
[----:B------:R0:W-:Y:S04]  /*67330*/  STL.64 [R1+0x3e98], R8 ;  /* 0x003e980801007387 */ /* 0x0001e80000100a00 */
[----:B------:R-:W4:Y:S01]  /*67340*/  LDL.64 R24, [R1+0x30] ;  /* 0x0000300001187983 */ /* 0x000f220000100a00 */
[----:B0-----:R-:W-:Y:S02]  /*67350*/  IMAD.MOV.U32 R9, RZ, RZ, R4 ;  /* 0x000000ffff097224 */ /* 0x001fe400078e0004 */
[----:B------:R-:W-:Y:S01]  /*67360*/  IMAD.MOV.U32 R8, RZ, RZ, R5 ;  /* 0x000000ffff087224 */ /* 0x000fe200078e0005 */
[----:B------:R-:W2:Y:S04]  /*67370*/  LDL.LU R4, [R1+0x850] ;  /* 0x0008500001047983 */ /* 0x000ea80000300800 */
[----:B------:R-:W2:Y:S04]  /*67380*/  LDL.LU R5, [R1+0x854] ;  /* 0x0008540001057983 */ /* 0x000ea80000300800 */
[----:B------:R-:W2:Y:S04]  /*67390*/  LDL.LU R6, [R1+0x858] ;  /* 0x0008580001067983 */ /* 0x000ea80000300800 */
[----:B------:R-:W2:Y:S01]  /*673a0*/  LDL.LU R7, [R1+0x85c] ;  /* 0x00085c0001077983 */ /* 0x000ea20000300800 */
[----:B------:R-:W-:-:S02]  /*673b0*/  IMAD.MOV.U32 R3, RZ, RZ, R26 ;  /* 0x000000ffff037224 */ /* 0x000fc400078e001a */
[----:B------:R-:W-:Y:S02]  /*673c0*/  IMAD.MOV.U32 R2, RZ, RZ, R27 ;  /* 0x000000ffff027224 */ /* 0x000fe400078e001b */
[----:B------:R-:W-:Y:S02]  /*673d0*/  IMAD.MOV.U32 R10, RZ, RZ, R3 ;  /* 0x000000ffff0a7224 */ /* 0x000fe400078e0003 */
[----:B------:R-:W-:-:S07]  /*673e0*/  IMAD.MOV.U32 R11, RZ, RZ, R2 ;  /* 0x000000ffff0b7224 */ /* 0x000fce00078e0002 */
[C---:B---3--:R-:W-:Y:S01]  /*673f0*/  HMMA.16816.F32.BF16 R20, R8.reuse, R16, R12 ;  /* 0x000000100814723c */ /* 0x048fe2000004180c */
[----:B--2---:R-:W-:Y:S04]  /*67400*/  STL.64 [R1+0x3ee8], R6 ;  /* 0x003ee80601007387 */ /* 0x004fe80000100a00 */
[----:B------:R0:W-:Y:S04]  /*67410*/  STL.64 [R1+0x3ee0], R4 ;  /* 0x003ee00401007387 */ /* 0x0001e80000100a00 */
[----:B0-----:R-:W4:Y:S04]  /*67420*/  LDL.LU R4, [R1+0x840] ;  /* 0x0008400001047983 */ /* 0x001f280000300800 */
[----:B------:R-:W4:Y:S04]  /*67430*/  LDL.LU R5, [R1+0x844] ;  /* 0x0008440001057983 */ /* 0x000f280000300800 */
[----:B------:R-:W4:Y:S04]  /*67440*/  LDL.LU R6, [R1+0x848] ;  /* 0x0008480001067983 */ /* 0x000f280000300800 */
[----:B------:R-:W4:Y:S04]  /*67450*/  LDL.LU R7, [R1+0x84c] ;  /* 0x00084c0001077983 */ /* 0x000f280000300800 */
[----:B------:R-:W2:Y:S04]  /*67460*/  LDL.LU R12, [R1+0x870] ;  /* 0x00087000010c7983 */ /* 0x000ea80000300800 */
[----:B------:R-:W-:Y:S04]  /*67470*/  STL.64 [R1+0x610], R20 ;  /* 0x0006101401007387 */ /* 0x000fe80000100a00 */
[----:B------:R-:W-:Y:S04]  /*67480*/  STL.64 [R1+0x618], R22 ;  /* 0x0006181601007387 */ /* 0x000fe80000100a00 */
[----:B------:R-:W2:Y:S04]  /*67490*/  LDL.LU R13, [R1+0x874] ;  /* 0x00087400010d7983 */ /* 0x000ea80000300800 */
[----:B------:R-:W2:Y:S04]  /*674a0*/  LDL.LU R14, [R1+0x878] ;  /* 0x00087800010e7983 */ /* 0x000ea80000300800 */
[----:B------:R-:W2:Y:S04]  /*674b0*/  LDL.LU R15, [R1+0x87c] ;  /* 0x00087c00010f7983 */ /* 0x000ea80000300800 */
[----:B------:R-:W-:Y:S04]  /*674c0*/  STL.64 [R1+0x3e78], R18 ;  /* 0x003e781201007387 */ /* 0x000fe80000100a00 */
[----:B------:R0:W-:Y:S04]  /*674d0*/  STL.64 [R1+0x3e70], R16 ;  /* 0x003e701001007387 */ /* 0x0001e80000100a00 */
[----:B0-----:R-:W3:Y:S04]  /*674e0*/  LDL.LU R16, [R1+0x690] ;  /* 0x0006900001107983 */ /* 0x001ee80000300800 */
[----:B------:R-:W3:Y:S04]  /*674f0*/  LDL.LU R17, [R1+0x694] ;  /* 0x0006940001117983 */ /* 0x000ee80000300800 */
[----:B------:R-:W2:Y:S04]  /*67500*/  LDL.LU R18, [R1+0x698] ;  /* 0x0006980001127983 */ /* 0x000ea80000300800 */
[----:B------:R-:W2:Y:S04]  /*67510*/  LDL.LU R19, [R1+0x69c] ;  /* 0x00069c0001137983 */ /* 0x000ea80000300800 */
[----:B------:R-:W3:Y:S04]  /*67520*/  LDL.LU R20, [R1+0x8f0] ;  /* 0x0008f00001147983 */ /* 0x000ee80000300800 */
[----:B------:R-:W4:Y:S04]  /*67530*/  LDL.LU R21, [R1+0x8f4] ;  /* 0x0008f40001157983 */ /* 0x000f280000300800 */
[----:B------:R-:W4:Y:S04]  /*67540*/  LDL.LU R22, [R1+0x8f8] ;  /* 0x0008f80001167983 */ /* 0x000f280000300800 */
[----:B------:R-:W4:Y:S04]  /*67550*/  LDL.LU R23, [R1+0x8fc] ;  /* 0x0008fc0001177983 */ /* 0x000f280000300800 */
[----:B--2---:R-:W-:Y:S04]  /*67560*/  STL.64 [R1+0x3e90], R18 ;  /* 0x003e901201007387 */ /* 0x004fe80000100a00 */
[----:B---3--:R0:W-:Y:S04]  /*67570*/  STL.64 [R1+0x3e88], R16 ;  /* 0x003e881001007387 */ /* 0x0081e80000100a00 */
[----:B0-----:R-:W2:Y:S04]  /*67580*/  LDL.LU R16, [R1+0x8d0] ;  /* 0x0008d00001107983 */ /* 0x001ea80000300800 */
[----:B------:R-:W2:Y:S04]  /*67590*/  LDL.LU R17, [R1+0x8d4] ;  /* 0x0008d40001117983 */ /* 0x000ea80000300800 */
[----:B------:R-:W3:Y:S04]  /*675a0*/  LDL.LU R18, [R1+0x8d8] ;  /* 0x0008d80001127983 */ /* 0x000ee80000300800 */
[----:B------:R-:W3:Y:S01]  /*675b0*/  LDL.LU R19, [R1+0x8dc] ;  /* 0x0008dc0001137983 */ /* 0x000ee20000300800 */
[----:B----4-:R-:W-:Y:S01]  /*675c0*/  HMMA.16816.F32.BF16 R4, R8, R24, R4 ;  /* 0x000000180804723c */ /* 0x010fe20000041804 */
[----:B------:R-:W-:-:S02]  /*675d0*/  IMAD.MOV.U32 R3, RZ, RZ, R24 ;  /* 0x000000ffff037224 */ /* 0x000fc400078e0018 */
[----:B------:R-:W-:Y:S01]  /*675e0*/  IMAD.MOV.U32 R2, RZ, RZ, R25 ;  /* 0x000000ffff027224 */ /* 0x000fe200078e0019 */
[----:B---3--:R-:W-:Y:S04]  /*675f0*/  STL.64 [R1+0x3ea8], R18 ;  /* 0x003ea81201007387 */ /* 0x008fe80000100a00 */
[----:B--2---:R0:W-:Y:S04]  /*67600*/  STL.64 [R1+0x3ea0], R16 ;  /* 0x003ea01001007387 */ /* 0x0041e80000100a00 */
[----:B0-----:R-:W2:Y:S04]  /*67610*/  LDL.LU R16, [R1+0x8e0] ;  /* 0x0008e00001107983 */ /* 0x001ea80000300800 */
[----:B------:R-:W2:Y:S04]  /*67620*/  LDL.LU R17, [R1+0x8e4] ;  /* 0x0008e40001117983 */ /* 0x000ea80000300800 */
[----:B------:R-:W2:Y:S04]  /*67630*/  LDL.LU R18, [R1+0x8e8] ;  /* 0x0008e80001127983 */ /* 0x000ea80000300800 */
[----:B------:R-:W2:Y:S04]  /*67640*/  LDL.LU R19, [R1+0x8ec] ;  /* 0x0008ec0001137983 */ /* 0x000ea80000300800 */
[----:B------:R-:W-:Y:S04]  /*67650*/  STL.64 [R1+0x620], R4 ;  /* 0x0006200401007387 */ /* 0x000fe80000100a00 */
[----:B------:R0:W-:Y:S04]  /*67660*/  STL.64 [R1+0x628], R6 ;  /* 0x0006280601007387 */ /* 0x0001e80000100a00 */
[----:B0-----:R-:W3:Y:S04]  /*67670*/  LDL.LU.64 R6, [R1+0x3ee8] ;  /* 0x003ee80001067983 */ /* 0x001ee80000300a00 */
[----:B------:R-:W3:Y:S04]  /*67680*/  LDL.LU.64 R4, [R1+0x3ee0] ;  /* 0x003ee00001047983 */ /* 0x000ee80000300a00 */
[----:B------:R-:W3:Y:S02]  /*67690*/  LDL.LU.64 R24, [R1+0x3ed8] ;  /* 0x003ed80001187983 */ /* 0x000ee40000300a00 */
[----:B---3--:R-:W-:Y:S11]  /*676a0*/  HMMA.16816.F32.BF16 R4, R8, R24, R4 ;  /* 0x000000180804723c */ /* 0x008ff60000041804 */
[----:B------:R-:W-:Y:S11]  /*676b0*/  @!UPT UIADD3 URZ, URZ, URZ, URZ ;  /* 0x0000003f3f3ff290 */ /* 0x000ff6000fffe03f */
[----:B------:R-:W-:Y:S01]  /*676c0*/  @!UPT UIADD3 URZ, URZ, URZ, URZ ;  /* 0x0000003f3f3ff290 */ /* 0x000fe2000fffe03f */
[----:B------:R0:W-:Y:S04]  /*676d0*/  STL.64 [R1+0x630], R4 ;  /* 0x0006300401007387 */ /* 0x0001e80000100a00 */
[----:B------:R-:W-:Y:S04]  /*676e0*/  STL.64 [R1+0x638], R6 ;  /* 0x0006380601007387 */ /* 0x000fe80000100a00 */
[----:B0-----:R-:W3:Y:S04]  /*676f0*/  LDL.LU.64 R4, [R1+0x3ed0] ;  /* 0x003ed00001047983 */ /* 0x001ee80000300a00 */
[----:B------:R0:W-:Y:S02]  /*67700*/  STL.64 [R1+0x3e40], R24 ;  /* 0x003e401801007387 */ /* 0x0001e40000100a00 */
[----:B0-----:R-:W-:-:S02]  /*67710*/  IMAD.MOV.U32 R24, RZ, RZ, R3 ;  /* 0x000000ffff187224 */ /* 0x001fc400078e0003 */
[----:B------:R-:W-:-:S05]  /*67720*/  IMAD.MOV.U32 R25, RZ, RZ, R2 ;  /* 0x000000ffff197224 */ /* 0x000fca00078e0002 */
[----:B------:R0:W-:Y:S04]  /*67730*/  STL.64 [R1+0x3e58], R24 ;  /* 0x003e581801007387 */ /* 0x0001e80000100a00 */
[----:B0-----:R-:W4:Y:S04]  /*67740*/  LDL.LU.64 R24, [R1+0x1e0] ;  /* 0x0001e00001187983 */ /* 0x001f280000300a00 */
[----:B------:R-:W4:Y:S01]  /*67750*/  LDL.LU.64 R26, [R1+0x1e8] ;  /* 0x0001e800011a7983 */ /* 0x000f220000300a00 */
[C---:B---3--:R-:W-:Y:S11]  /*67760*/  HMMA.16816.F32.BF16 R12, R8.reuse, R4, R12 ;  /* 0x00000004080c723c */ /* 0x048ff6000004180c */
[----:B------:R-:W-:Y:S11]  /*67770*/  @!UPT UIADD3 URZ, URZ, URZ, URZ ;  /* 0x0000003f3f3ff290 */ /* 0x000ff6000fffe03f */
[----:B------:R-:W-:Y:S01]  /*67780*/  @!UPT UIADD3 URZ, URZ, URZ, URZ ;  /* 0x0000003f3f3ff290 */ /* 0x000fe2000fffe03f */
[----:B------:R-:W-:Y:S04]  /*67790*/  STL.64 [R1+0x640], R12 ;  /* 0x0006400c01007387 */ /* 0x000fe80000100a00 */
[----:B------:R0:W-:Y:S04]  /*677a0*/  STL.64 [R1+0x648], R14 ;  /* 0x0006480e01007387 */ /* 0x0001e80000100a00 */
[----:B0-----:R-:W3:Y:S04]  /*677b0*/  LDL.LU R15, [R1+0x3ec8] ;  /* 0x003ec800010f7983 */ /* 0x001ee80000300800 */
[----:B------:R-:W2:Y:S04]  /*677c0*/  LDL.LU.64 R12, [R1+0x3ec0] ;  /* 0x003ec000010c7983 */ /* 0x000ea80000300a00 */
[----:B------:R0:W-:Y:S04]  /*677d0*/  STL.64 [R1+0x3e38], R4 ;  /* 0x003e380401007387 */ /* 0x0001e80000100a00 */
[----:B0-----:R-:W3:Y:S04]  /*677e0*/  LDL.LU R4, [R1+0x8b0] ;  /* 0x0008b00001047983 */ /* 0x001ee80000300800 */
[----:B------:R-:W3:Y:S04]  /*677f0*/  LDL.LU R5, [R1+0x8b4] ;  /* 0x0008b40001057983 */ /* 0x000ee80000300800 */
[----:B------:R-:W3:Y:S04]  /*67800*/  LDL.LU R6, [R1+0x8b8] ;  /* 0x0008b80001067983 */ /* 0x000ee80000300800 */
[----:B------:R-:W3:Y:S01]  /*67810*/  LDL.LU R7, [R1+0x8bc] ;  /* 0x0008bc0001077983 */ /* 0x000ee20000300800 */
[C---:B--2---:R-:W-:Y:S03]  /*67820*/  HMMA.16816.F32.BF16 R20, R8.reuse, R12, R20 ;  /* 0x0000000c0814723c */ /* 0x044fe60000041814 */
[----:B---3--:R-:W-:Y:S04]  /*67830*/  STL.64 [R1+0x3e50], R6 ;  /* 0x003e500601007387 */ /* 0x008fe80000100a00 */
        /* <DEDUP_REMOVED lines=8> */
[----:B------:R-:W2:Y:S02]  /*678c0*/  LDL.LU.64 R20, [R1+0x3eb0] ;  /* 0x003eb00001147983 */ /* 0x000ea40000300a00 */
[----:B--2---:R-:W-:Y:S02]  /*678d0*/  HMMA.16816.F32.BF16 R8, R8, R20, R16 ;  /* 0x000000140808723c */ /* 0x004fe40000041810 */
[----:B------:R-:W4:Y:S04]  /*678e0*/  LDL.LU.64 R18, [R1+0x3ea8] ;  /* 0x003ea80001127983 */ /* 0x000f280000300a00 */
[----:B------:R-:W4:Y:S11]  /*678f0*/  LDL.LU.64 R16, [R1+0x3ea0] ;  /* 0x003ea00001107983 */ /* 0x000f360000300a00 */
[----:B------:R-:W-:Y:S06]  /*67900*/  @!UPT UIADD3 URZ, URZ, URZ, URZ ;  /* 0x0000003f3f3ff290 */ /* 0x000fec000fffe03f */
[----:B------:R0:W-:Y:S04]  /*67910*/  STL.64 [R1+0x660], R8 ;  /* 0x0006600801007387 */ /* 0x0001e80000100a00 */
[----:B------:R4:W-:Y:S04]  /*67920*/  STL.64 [R1+0x668], R10 ;  /* 0x0006680a01007387 */ /* 0x0009e80000100a00 */
[----:B0-----:R-:W4:Y:S02]  /*67930*/  LDL.LU.64 R8, [R1+0x3e98] ;  /* 0x003e980001087983 */ /* 0x001f240000300a00 */
[C---:B----4-:R-:W-:Y:S02]  /*67940*/  HMMA.16816.F32.BF16 R8, R24.reuse, R8, R16 ;  /* 0x000000081808723c */ /* 0x050fe40000041810 */
[----:B------:R-:W2:Y:S04]  /*67950*/  LDL.LU.64 R18, [R1+0x3e90] ;  /* 0x003e900001127983 */ /* 0x000ea80000300a00 */
[----:B------:R-:W2:Y:S11]  /*67960*/  LDL.LU.64 R16, [R1+0x3e88] ;  /* 0x003e880001107983 */ /* 0x000eb60000300a00 */
[----:B------:R-:W-:Y:S06]  /*67970*/  @!UPT UIADD3 URZ, URZ, URZ, URZ ;  /* 0x0000003f3f3ff290 */ /* 0x000fec000fffe03f */
[----:B------:R0:W-:Y:S04]  /*67980*/  STL.64 [R1+0x680], R8 ;  /* 0x0006800801007387 */ /* 0x0001e80000100a00 */
[----:B------:R-:W-:Y:S04]  /*67990*/  STL.64 [R1+0x688], R10 ;  /* 0x0006880a01007387 */ /* 0x000fe80000100a00 */
[----:B0-----:R-:W2:Y:S02]  /*679a0*/  LDL.LU.64 R8, [R1+0x3e80] ;  /* 0x003e800001087983 */ /* 0x001ea40000300a00 */
[----:B--2---:R-:W-:Y:S01]  /*679b0*/  HMMA.16816.F32.BF16 R16, R24, R8, R16 ;  /* 0x000000081810723c */ /* 0x004fe20000041810 */
[----:B------:R-:W-:-:S02]  /*679c0*/  IMAD.MOV.U32 R2, RZ, RZ, R8 ;  /* 0x000000ffff027224 */ /* 0x000fc400078e0008 */
[----:B------:R-:W-:Y:S11]  /*679d0*/  IMAD.MOV.U32 R3, RZ, RZ, R9 ;  /* 0x000000ffff037224 */ /* 0x000ff600078e0009 */
[----:B------:R-:W-:Y:S09]  /*679e0*/  @!UPT UIADD3 URZ, URZ, URZ, URZ ;  /* 0x0000003f3f3ff290 */ /* 0x000ff2000fffe03f */
[----:B------:R-:W-:Y:S04]  /*679f0*/  STL.64 [R1+0x690], R16 ;  /* 0x0006901001007387 */ /* 0x000fe80000100a00 */
[----:B------:R0:W-:Y:S04]  /*67a00*/  STL.64 [R1+0x698], R18 ;  /* 0x0006981201007387 */ /* 0x0001e80000100a00 */
[----:B0-----:R-:W2:Y:S04]  /*67a10*/  LDL.LU.64 R18, [R1+0x3e78] ;  /* 0x003e780001127983 */ /* 0x001ea80000300a00 */
[----:B------:R-:W4:Y:S04]  /*67a20*/  LDL.LU.64 R16, [R1+0x3e70] ;  /* 0x003e700001107983 */ /* 0x000f280000300a00 */
[----:B------:R-:W4:Y:S04]  /*67a30*/  LDL.LU.64 R10, [R1+0x3e68] ;  /* 0x003e6800010a7983 */ /* 0x000f280000300a00 */
[----:B------:R-:W4:Y:S02]  /*67a40*/  LDL.LU.64 R8, [R1+0x3e60] ;  /* 0x003e600001087983 */ /* 0x000f240000300a00 */
[----:B----4-:R-:W-:Y:S11]  /*67a50*/  HMMA.16816.F32.BF16 R8, R24, R16, R8 ;  /* 0x000000101808723c */ /* 0x010ff60000041808 */
[----:B------:R-:W-:Y:S11]  /*67a60*/  @!UPT UIADD3 URZ, URZ, URZ, URZ ;  /* 0x0000003f3f3ff290 */ /* 0x000ff6000fffe03f */
[----:B------:R-:W-:Y:S01]  /*67a70*/  @!UPT UIADD3 URZ, URZ, URZ, URZ ;  /* 0x0000003f3f3ff290 */ /* 0x000fe2000fffe03f */
[----:B------:R-:W-:Y:S04]  /*67a80*/  STL.64 [R1+0x6a0], R8 ;  /* 0x0006a00801007387 */ /* 0x000fe80000100a00 */
[----:B------:R0:W-:Y:S02]  /*67a90*/  STL.64 [R1+0x6a8], R10 ;  /* 0x0006a80a01007387 */ /* 0x0001e40000100a00 */
[----:B0-----:R-:W-:Y:S02]  /*67aa0*/  IMAD.MOV.U32 R11, RZ, RZ, R24 ;  /* 0x000000ffff0b7224 */ /* 0x001fe400078e0018 */
[----:B------:R-:W-:Y:S02]  /*67ab0*/  IMAD.MOV.U32 R10, RZ, RZ, R25 ;  /* 0x000000ffff0a7224 */ /* 0x000fe400078e0019 */
[----:B------:R-:W4:Y:S01]  /*67ac0*/  LDL.LU.64 R24, [R1+0x3e58] ;  /* 0x003e580001187983 */ /* 0x000f220000300a00 */
[----:B------:R-:W-:-:S02]  /*67ad0*/  IMAD.MOV.U32 R9, RZ, RZ, R26 ;  /* 0x000000ffff097224 */ /* 0x000fc400078e001a */
[----:B------:R-:W-:Y:S01]  /*67ae0*/  IMAD.MOV.U32 R8, RZ, RZ, R27 ;  /* 0x000000ffff087224 */ /* 0x000fe200078e001b */
[----:B--2---:R0:W-:Y:S04]  /*67af0*/  STL.64 [R1+0x3e08], R18 ;  /* 0x003e081201007387 */ /* 0x0041e80000100a00 */
[----:B------:R1:W-:Y:S01]  /*67b00*/  STL.64 [R1+0x3e00], R16 ;  /* 0x003e001001007387 */ /* 0x0003e20000100a00 */
[----:B0-----:R-:W-:Y:S02]  /*67b10*/  IMAD.MOV.U32 R18, RZ, RZ, R9 ;  /* 0x000000ffff127224 */ /* 0x001fe400078e0009 */
[----:B------:R-:W-:Y:S02]  /*67b20*/  IMAD.MOV.U32 R19, RZ, RZ, R8 ;  /* 0x000000ffff137224 */ /* 0x000fe400078e0008 */
[----:B-1----:R-:W-:Y:S01]  /*67b30*/  IMAD.MOV.U32 R16, RZ, RZ, R11 ;  /* 0x000000ffff107224 */ /* 0x002fe200078e000b */
[----:B------:R-:W2:Y:S01]  /*67b40*/  LDL.LU.64 R8, [R1+0x330] ;  /* 0x0003300001087983 */ /* 0x000ea20000300a00 */
[----:B------:R-:W-:-:S03]  /*67b50*/  IMAD.MOV.U32 R17, RZ, RZ, R10 ;  /* 0x000000ffff117224 */ /* 0x000fc600078e000a */
[----:B------:R-:W2:Y:S04]  /*67b60*/  LDL.LU.64 R10, [R1+0x338] ;  /* 0x00033800010a7983 */ /* 0x000ea80000300a00 */
[C---:B----4-:R-:W-:Y:S01]  /*67b70*/  HMMA.16816.F32.BF16 R24, R16.reuse, R24, R4 ;  /* 0x000000181018723c */ /* 0x050fe20000041804 */
[----:B--2---:R-:W-:Y:S04]  /*67b80*/  STL.64 [R1+0x3e18], R10 ;  /* 0x003e180a01007387 */ /* 0x004fe80000100a00 */
[----:B------:R0:W-:Y:S04]  /*67b90*/  STL.64 [R1+0x3e10], R8 ;  /* 0x003e100801007387 */ /* 0x0001e80000100a00 */
[----:B0-----:R-:W2:Y:S04]  /*67ba0*/  LDL.LU R8, [R1+0x8a0] ;  /* 0x0008a00001087983 */ /* 0x001ea80000300800 */
[----:B------:R-:W2:Y:S04]  /*67bb0*/  LDL.LU R9, [R1+0x8a4] ;  /* 0x0008a40001097983 */ /* 0x000ea80000300800 */
[----:B------:R-:W2:Y:S04]  /*67bc0*/  LDL.LU R10, [R1+0x8a8] ;  /* 0x0008a800010a7983 */ /* 0x000ea80000300800 */
[----:B------:R-:W2:Y:S04]  /*67bd0*/  LDL.LU R11, [R1+0x8ac] ;  /* 0x0008ac00010b7983 */ /* 0x000ea80000300800 */
[----:B------:R-:W4:Y:S04]  /*67be0*/  LDL.LU.64 R6, [R1+0x3e50] ;  /* 0x003e500001067983 */ /* 0x000f280000300a00 */
[----:B------:R-:W4:Y:S04]  /*67bf0*/  LDL.LU.64 R4, [R1+0x3e48] ;  /* 0x003e480001047983 */ /* 0x000f280000300a00 */
[----:B------:R0:W-:Y:S04]  /*67c00*/  STL.64 [R1+0x6b0], R24 ;  /* 0x0006b01801007387 */ /* 0x0001e80000100a00 */
[----:B------:R4:W-:Y:S04]  /*67c10*/  STL.64 [R1+0x6b8], R26 ;  /* 0x0006b81a01007387 */ /* 0x0009e80000100a00 */
[----:B0-----:R-:W4:Y:S02]  /*67c20*/  LDL.LU.64 R24, [R1+0x3e40] ;  /* 0x003e400001187983 */ /* 0x001f240000300a00 */
[C---:B----4-:R-:W-:Y:S02]  /*67c30*/  HMMA.16816.F32.BF16 R24, R16.reuse, R24, R4 ;  /* 0x000000181018723c */ /* 0x050fe40000041804 */
[----:B------:R-:W2:Y:S11]  /*67c40*/  LDL.LU.64 R4, [R1+0x3e38] ;  /* 0x003e380001047983 */ /* 0x000eb60000300a00 */
[----:B------:R-:W-:Y:S10]  /*67c50*/  @!UPT UIADD3 URZ, URZ, URZ, URZ ;  /* 0x0000003f3f3ff290 */ /* 0x000ff4000fffe03f */
[----:B------:R-:W-:Y:S04]  /*67c60*/  STL.64 [R1+0x6c0], R24 ;  /* 0x0006c01801007387 */ /* 0x000fe80000100a00 */
[----:B------:R0:W-:Y:S04]  /*67c70*/  STL.64 [R1+0x6c8], R26 ;  /* 0x0006c81a01007387 */ /* 0x0001e80000100a00 */
[----:B0-----:R-:W4:Y:S04]  /*67c80*/  LDL.LU.64 R26, [R1+0x3e30] ;  /* 0x003e3000011a7983 */ /* 0x001f280000300a00 */
[----:B------:R-:W4:Y:S01]  /*67c90*/  LDL.LU.64 R24, [R1+0x3e28] ;  /* 0x003e280001187983 */ /* 0x000f220000300a00 */
[C---:B--2---:R-:W-:Y:S03]  /*67ca0*/  HMMA.16816.F32.BF16 R8, R16.reuse, R4, R8 ;  /* 0x000000041008723c */ /* 0x044fe60000041808 */
[----:B------:R4:W-:Y:S05]  /*67cb0*/  STL.64 [R1+0x3dc8], R4 ;  /* 0x003dc80401007387 */ /* 0x0009ea0000100a00 */
[C---:B----4-:R-:W-:Y:S11]  /*67cc0*/  HMMA.16816.F32.BF16 R4, R16.reuse, R12, R24 ;  /* 0x0000000c1004723c */ /* 0x050ff60000041818 */
[----:B------:R-:W-:Y:S04]  /*67cd0*/  @!UPT UIADD3 URZ, URZ, URZ, URZ ;  /* 0x0000003f3f3ff290 */ /* 0x000fe8000fffe03f */
[----:B------:R0:W-:Y:S04]  /*67ce0*/  STL.64 [R1+0x6d0], R8 ;  /* 0x0006d00801007387 */ /* 0x0001e80000100a00 */
[----:B------:R1:W-:Y:S04]  /*67cf0*/  STL.64 [R1+0x6d8], R10 ;  /* 0x0006d80a01007387 */ /* 0x0003e80000100a00 */
[----:B0-----:R-:W2:Y:S04]  /*67d00*/  LDL.LU R8, [R1+0x860] ;  /* 0x0008600001087983 */ /* 0x001ea80000300800 */
[----:B------:R0:W-:Y:S04]  /*67d10*/  STL.64 [R1+0x6f0], R4 ;  /* 0x0006f00401007387 */ /* 0x0001e80000100a00 */
[----:B------:R4:W-:Y:S04]  /*67d20*/  STL.64 [R1+0x6f8], R6 ;  /* 0x0006f80601007387 */ /* 0x0009e80000100a00 */
[----:B------:R-:W2:Y:S04]  /*67d30*/  LDL.LU R9, [R1+0x864] ;  /* 0x0008640001097983 */ /* 0x000ea80000300800 */
[----:B-1----:R-:W2:Y:S04]  /*67d40*/  LDL.LU R10, [R1+0x868] ;  /* 0x00086800010a7983 */ /* 0x002ea80000300800 */
[----:B------:R-:W2:Y:S04]  /*67d50*/  LDL.LU R11, [R1+0x86c] ;  /* 0x00086c00010b7983 */ /* 0x000ea80000300800 */
[----:B0-----:R-:W2:Y:S04]  /*67d60*/  LDL.LU R4, [R1+0x880] ;  /* 0x0008800001047983 */ /* 0x001ea80000300800 */
[----:B------:R-:W2:Y:S04]  /*67d70*/  LDL.LU R5, [R1+0x884] ;  /* 0x0008840001057983 */ /* 0x000ea80000300800 */
[----:B----4-:R-:W4:Y:S04]  /*67d80*/  LDL.LU R6, [R1+0x888] ;  /* 0x0008880001067983 */ /* 0x010f280000300800 */
[----:B------:R-:W4:Y:S04]  /*67d90*/  LDL.LU R7, [R1+0x88c] ;  /* 0x00088c0001077983 */ /* 0x000f280000300800 */
[----:B------:R-:W-:Y:S04]  /*67da0*/  STL [R1+0x3db0], R15 ;  /* 0x003db00f01007387 */ /* 0x000fe80000100800 */
[----:B------:R0:W-:Y:S04]  /*67db0*/  STL.64 [R1+0x3da8], R12 ;  /* 0x003da80c01007387 */ /* 0x0001e80000100a00 */
        /* <DEDUP_REMOVED lines=18> */
[----:B------:R-:W2:Y:S04]  /*67ee0*/  LDL.LU R25, [R1+0x954] ;  /* 0x0009540001197983 */ /* 0x000ea80000300800 */
[----:B------:R-:W2:Y:S04]  /*67ef0*/  LDL.LU R26, [R1+0x958] ;  /* 0x00095800011a7983 */ /* 0x000ea80000300800 */
[----:B------:R-:W2:Y:S04]  /*67f00*/  LDL.LU R27, [R1+0x95c] ;  /* 0x00095c00011b7983 */ /* 0x000ea80000300800 */
[----:B--2---:R-:W-:Y:S04]  /*67f10*/  STL.64 [R1+0x3d50], R26 ;  /* 0x003d501a01007387 */ /* 0x004fe80000100a00 */
[----:B------:R0:W-:Y:S02]  /*67f20*/  STL.64 [R1+0x3d48], R24 ;  /* 0x003d481801007387 */ /* 0x0001e40000100a00 */
[----:B0-----:R-:W-:-:S02]  /*67f30*/  IMAD.MOV.U32 R24, RZ, RZ, R2 ;  /* 0x000000ffff187224 */ /* 0x001fc400078e0002 */
[----:B------:R-:W2:Y:S01]  /*67f40*/  LDL.LU R2, [R1+0x3e24] ;  /* 0x003e240001027983 */ /* 0x000ea20000300800 */
[----:B------:R-:W-:-:S03]  /*67f50*/  IMAD.MOV.U32 R25, RZ, RZ, R3 ;  /* 0x000000ffff197224 */ /* 0x000fc600078e0003 */
[----:B------:R-:W2:Y:S04]  /*67f60*/  LDL.LU R3, [R1+0x3e20] ;  /* 0x003e200001037983 */ /* 0x000ea80000300800 */
[----:B------:R-:W2:Y:S04]  /*67f70*/  LDL.LU.64 R10, [R1+0x3e18] ;  /* 0x003e1800010a7983 */ /* 0x000ea80000300a00 */
[----:B------:R-:W2:Y:S04]  /*67f80*/  LDL.LU.64 R8, [R1+0x3e10] ;  /* 0x003e100001087983 */ /* 0x000ea80000300a00 */
[----:B------:R-:W-:Y:S04]  /*67f90*/  STL.64 [R1+0x6e0], R16 ;  /* 0x0006e01001007387 */ /* 0x000fe80000100a00 */
[----:B------:R0:W-:Y:S04]  /*67fa0*/  STL.64 [R1+0x6e8], R18 ;  /* 0x0006e81201007387 */ /* 0x0001e80000100a00 */
[----:B0-----:R-:W4:Y:S04]  /*67fb0*/  LDL.LU.64 R18, [R1+0x3e08] ;  /* 0x003e080001127983 */ /* 0x001f280000300a00 */
[----:B------:R-:W4:Y:S04]  /*67fc0*/  LDL.LU.64 R16, [R1+0x3e00] ;  /* 0x003e000001107983 */ /* 0x000f280000300a00 */
[----:B---3--:R-:W-:Y:S04]  /*67fd0*/  STL.64 [R1+0x3da0], R22 ;  /* 0x003da01601007387 */ /* 0x008fe80000100a00 */
[----:B------:R0:W-:Y:S04]  /*67fe0*/  STL.64 [R1+0x3d98], R20 ;  /* 0x003d981401007387 */ /* 0x0001e80000100a00 */
[----:B0-----:R-:W4:Y:S01]  /*67ff0*/  LDL.LU.64 R20, [R1+0x90] ;  /* 0x0000900001147983 */ /* 0x001f220000300a00 */
[C---:B--2---:R-:W-:Y:S08]  /*68000*/  HMMA.16816.F32.BF16 R12, R8.reuse, R24, R12 ;  /* 0x00000018080c723c */ /* 0x044ff0000004180c */
[----:B----4-:R-:W-:Y:S11]  /*68010*/  HMMA.16816.F32.BF16 R4, R8, R20, R4 ;  /* 0x000000140804723c */ /* 0x010ff60000041804 */
[----:B------:R-:W-:Y:S11]  /*68020*/  @!UPT UIADD3 URZ, URZ, URZ, URZ ;  /* 0x0000003f3f3ff290 */ /* 0x000ff6000fffe03f */
[----:B------:R-:W-:Y:S01]  /*68030*/  @!UPT UIADD3 URZ, URZ, URZ, URZ ;  /* 0x0000003f3f3ff290 */ /* 0x000fe2000fffe03f */
[----:B------:R0:W-:Y:S04]  /*68040*/  STL.64 [R1+0x700], R4 ;  /* 0x0007000401007387 */ /* 0x0001e80000100a00 */
[----:B------:R-:W-:Y:S04]  /*68050*/  STL.64 [R1+0x708], R6 ;  /* 0x0007080601007387 */ /* 0x000fe80000100a00 */
[----:B------:R1:W-:Y:S01]  /*68060*/  STL.64 [R1+0x3d68], R24 ;  /* 0x003d681801007387 */ /* 0x0003e20000100a00 */
[----:B0-----:R-:W-:Y:S02]  /*68070*/  IMAD.MOV.U32 R5, RZ, RZ, R20 ;  /* 0x000000ffff057224 */ /* 0x001fe400078e0014 */
[----:B------:R-:W-:Y:S01]  /*68080*/  IMAD.MOV.U32 R4, RZ, RZ, R21 ;  /* 0x000000ffff047224 */ /* 0x000fe200078e0015 */
[----:B------:R0:W-:Y:S01]  /*68090*/  STL.64 [R1+0x720], R12 ;  /* 0x0007200c01007387 */ /* 0x0001e20000100a00 */
[----:B-1----:R-:W-:-:S02]  /*680a0*/  IMAD.MOV.U32 R24, RZ, RZ, R5 ;  /* 0x000000ffff187224 */ /* 0x002fc400078e0005 */
[----:B------:R-:W-:Y:S01]  /*680b0*/  IMAD.MOV.U32 R25, RZ, RZ, R4 ;  /* 0x000000ffff197224 */ /* 0x000fe200078e0004 */
[----:B------:R1:W-:Y:S04]  /*680c0*/  STL.64 [R1+0x728], R14 ;  /* 0x0007280e01007387 */ /* 0x0003e80000100a00 */
[----:B------:R2:W-:Y:S04]  /*680d0*/  STL.64 [R1+0x3de0], R24 ;  /* 0x003de01801007387 */ /* 0x0005e80000100a00 */
[----:B0-----:R-:W3:Y:S04]  /*680e0*/  LDL.LU R12, [R1+0x9a0] ;  /* 0x0009a000010c7983 */ /* 0x001ee80000300800 */
[----:B------:R-:W3:Y:S04]  /*680f0*/  LDL.LU R13, [R1+0x9a4] ;  /* 0x0009a400010d7983 */ /* 0x000ee80000300800 */
[----:B-1----:R-:W4:Y:S04]  /*68100*/  LDL.LU R14, [R1+0x9a8] ;  /* 0x0009a800010e7983 */ /* 0x002f280000300800 */
[----:B------:R-:W4:Y:S04]  /*68110*/  LDL.LU R15, [R1+0x9ac] ;  /* 0x0009ac00010f7983 */ /* 0x000f280000300800 */
[----:B------:R-:W3:Y:S04]  /*68120*/  LDL.LU R4, [R1+0x980] ;  /* 0x0009800001047983 */ /* 0x000ee80000300800 */
[----:B------:R-:W3:Y:S04]  /*68130*/  LDL.LU R5, [R1+0x984] ;  /* 0x0009840001057983 */ /* 0x000ee80000300800 */
[----:B------:R-:W3:Y:S04]  /*68140*/  LDL.LU R6, [R1+0x988] ;  /* 0x0009880001067983 */ /* 0x000ee80000300800 */
[----:B------:R-:W3:Y:S04]  /*68150*/  LDL.LU R7, [R1+0x98c] ;  /* 0x00098c0001077983 */ /* 0x000ee80000300800 */
[----:B--2---:R-:W2:Y:S04]  /*68160*/  LDL.LU R24, [R1+0x960] ;  /* 0x0009600001187983 */ /* 0x004ea80000300800 */
        /* <DEDUP_REMOVED lines=9> */
[----:B---3--:R-:W-:Y:S04]  /*68200*/  STL.64 [R1+0x3dd8], R6 ;  /* 0x003dd80601007387 */ /* 0x008fe80000100a00 */
[----:B------:R0:W-:Y:S04]  /*68210*/  STL.64 [R1+0x3dd0], R4 ;  /* 0x003dd00401007387 */ /* 0x0001e80000100a00 */
[----:B0-----:R-:W3:Y:S04]  /*68220*/  LDL.LU.64 R4, [R1+0x30] ;  /* 0x0000300001047983 */ /* 0x001ee80000300a00 */
[----:B----4-:R-:W-:Y:S04]  /*68230*/  STL.64 [R1+0x3dc0], R14 ;  /* 0x003dc00e01007387 */ /* 0x010fe80000100a00 */
[----:B------:R0:W-:Y:S01]  /*68240*/  STL.64 [R1+0x3db8], R12 ;  /* 0x003db80c01007387 */ /* 0x0001e20000100a00 */
[----:B------:R-:W-:-:S02]  /*68250*/  IMAD.MOV.U32 R7, RZ, RZ, R10 ;  /* 0x000000ffff077224 */ /* 0x000fc400078e000a */
[----:B------:R-:W-:Y:S01]  /*68260*/  IMAD.MOV.U32 R6, RZ, RZ, R11 ;  /* 0x000000ffff067224 */ /* 0x000fe200078e000b */
[----:B0-----:R-:W4:Y:S04]  /*68270*/  LDL.LU.64 R12, [R1+0x10] ;  /* 0x00001000010c7983 */ /* 0x001f280000300a00 */
[----:B------:R-:W3:Y:S04]  /*68280*/  LDL.LU R20, [R1+0x9c0] ;  /* 0x0009c00001147983 */ /* 0x000ee80000300800 */
[----:B------:R-:W3:Y:S04]  /*68290*/  LDL.LU R21, [R1+0x9c4] ;  /* 0x0009c40001157983 */ /* 0x000ee80000300800 */
[----:B------:R-:W3:Y:S04]  /*682a0*/  LDL.LU R22, [R1+0x9c8] ;  /* 0x0009c80001167983 */ /* 0x000ee80000300800 */
[----:B------:R-:W3:Y:S01]  /*682b0*/  LDL.LU R23, [R1+0x9cc] ;  /* 0x0009cc0001177983 */ /* 0x000ee20000300800 */
[----:B------:R-:W-:-:S02]  /*682c0*/  IMAD.MOV.U32 R15, RZ, RZ, R8 ;  /* 0x000000ffff0f7224 */ /* 0x000fc400078e0008 */
[----:B------:R-:W-:Y:S01]  /*682d0*/  IMAD.MOV.U32 R14, RZ, RZ, R9 ;  /* 0x000000ffff0e7224 */ /* 0x000fe200078e0009 */
[----:B--2---:R-:W-:Y:S11]  /*682e0*/  HMMA.16816.F32.BF16 R24, R8, R16, R24 ;  /* 0x000000100818723c */ /* 0x004ff60000041818 */
[----:B------:R-:W-:Y:S11]  /*682f0*/  @!UPT UIADD3 URZ, URZ, URZ, URZ ;  /* 0x0000003f3f3ff290 */ /* 0x000ff6000fffe03f */
[----:B------:R-:W-:Y:S01]  /*68300*/  @!UPT UIADD3 URZ, URZ, URZ, URZ ;  /* 0x0000003f3f3ff290 */ /* 0x000fe2000fffe03f */
[----:B------:R-:W-:Y:S04]  /*68310*/  STL.64 [R1+0x730], R24 ;  /* 0x0007301801007387 */ /* 0x000fe80000100a00 */
[----:B------:R0:W-:Y:S04]  /*68320*/  STL.64 [R1+0x738], R26 ;  /* 0x0007381a01007387 */ /* 0x0001e80000100a00 */
[----:B0-----:R-:W3:Y:S04]  /*68330*/  LDL.LU.64 R26, [R1+0x3df8] ;  /* 0x003df800011a7983 */ /* 0x001ee80000300a00 */
[----:B------:R-:W3:Y:S04]  /*68340*/  LDL.LU.64 R24, [R1+0x3df0] ;  /* 0x003df00001187983 */ /* 0x000ee80000300a00 */
[----:B------:R-:W2:Y:S04]  /*68350*/  LDL.LU.64 R10, [R1+0x3de8] ;  /* 0x003de800010a7983 */ /* 0x000ea80000300a00 */
[----:B------:R-:W2:Y:S04]  /*68360*/  LDL.LU R8, [R1+0x9b0] ;  /* 0x0009b00001087983 */ /* 0x000ea80000300800 */
[----:B------:R-:W2:Y:S04]  /*68370*/  LDL.LU R9, [R1+0x9b4] ;  /* 0x0009b40001097983 */ /* 0x000ea80000300800 */
[----:B------:R-:W-:Y:S04]  /*68380*/  STL.64 [R1+0x3d60], R18 ;  /* 0x003d601201007387 */ /* 0x000fe80000100a00 */
        /* <DEDUP_REMOVED lines=11> */
[----:B--2---:R0:W-:Y:S04]  /*68440*/  STL.64 [R1+0x3d88], R18 ;  /* 0x003d881201007387 */ /* 0x0041e80000100a00 */
[----:B------:R1:W-:Y:S01]  /*68450*/  STL.64 [R1+0x3d80], R16 ;  /* 0x003d801001007387 */ /* 0x0003e20000100a00 */
[----:B0-----:R-:W-:-:S02]  /*68460*/  IMAD.MOV.U32 R18, RZ, RZ, R7 ;  /* 0x000000ffff127224 */ /* 0x001fc400078e0007 */
[----:B------:R-:W-:Y:S02]  /*68470*/  IMAD.MOV.U32 R19, RZ, RZ, R6 ;  /* 0x000000ffff137224 */ /* 0x000fe400078e0006 */
[----:B-1----:R-:W-:Y:S02]  /*68480*/  IMAD.MOV.U32 R16, RZ, RZ, R15 ;  /* 0x000000ffff107224 */ /* 0x002fe400078e000f */
[----:B------:R-:W-:-:S07]  /*68490*/  IMAD.MOV.U32 R17, RZ, RZ, R14 ;  /* 0x000000ffff117224 */ /* 0x000fce00078e000e */
[----:B---3--:R-:W-:Y:S11]  /*684a0*/  HMMA.16816.F32.BF16 R24, R16, R4, R24 ;  /* 0x000000041018723c */ /* 0x008ff60000041818 */
[----:B------:R-:W-:Y:S11]  /*684b0*/  @!UPT UIADD3 URZ, URZ, URZ, URZ ;  /* 0x0000003f3f3ff290 */ /* 0x000ff6000fffe03f */
[----:B------:R-:W-:Y:S01]  /*684c0*/  @!UPT UIADD3 URZ, URZ, URZ, URZ ;  /* 0x0000003f3f3ff290 */ /* 0x000fe2000fffe03f */
[----:B------:R0:W-:Y:S04]  /*684d0*/  STL.64 [R1+0x740], R24 ;  /* 0x0007401801007387 */ /* 0x0001e80000100a00 */
[----:B------:R1:W-:Y:S04]  /*684e0*/  STL.64 [R1+0x748], R26 ;  /* 0x0007481a01007387 */ /* 0x0003e80000100a00 */
[----:B0-----:R-:W2:Y:S01]  /*684f0*/  LDL.LU.64 R24, [R1+0x3de0] ;  /* 0x003de00001187983 */ /* 0x001ea20000300a00 */
[----:B-1----:R-:W-:-:S03]  /*68500*/  IMAD.MOV.U32 R27, RZ, RZ, R4 ;  /* 0x000000ffff1b7224 */ /* 0x002fc600078e0004 */
[----:B------:R-:W4:Y:S01]  /*68510*/  LDL.LU.64 R6, [R1+0x3dd8] ;  /* 0x003dd80001067983 */ /* 0x000f220000300a00 */
[----:B------:R-:W-:-:S03]  /*68520*/  IMAD.MOV.U32 R26, RZ, RZ, R5 ;  /* 0x000000ffff1a7224 */ /* 0x000fc600078e0005 */
[----:B------:R-:W4:Y:S02]  /*68530*/  LDL.LU.64 R4, [R1+0x3dd0] ;  /* 0x003dd00001047983 */ /* 0x000f240000300a00 */
[----:B----4-:R-:W-:Y:S11]  /*68540*/  HMMA.16816.F32.BF16 R4, R16, R12, R4 ;  /* 0x0000000c1004723c */ /* 0x010ff60000041804 */
[----:B------:R-:W-:Y:S11]  /*68550*/  @!UPT UIADD3 URZ, URZ, URZ, URZ ;  /* 0x0000003f3f3ff290 */ /* 0x000ff6000fffe03f */
[----:B------:R-:W-:Y:S01]  /*68560*/  @!UPT UIADD3 URZ, URZ, URZ, URZ ;  /* 0x0000003f3f3ff290 */ /* 0x000fe2000fffe03f */
[----:B------:R0:W-:Y:S04]  /*68570*/  STL.64 [R1+0x760], R4 ;  /* 0x0007600401007387 */ /* 0x0001e80000100a00 */
[----:B------:R1:W-:Y:S04]  /*68580*/  STL.64 [R1+0x768], R6 ;  /* 0x0007680601007387 */ /* 0x0003e80000100a00 */
[----:B0-----:R-:W3:Y:S01]  /*68590*/  LDL.LU.64 R4, [R1+0x3dc8] ;  /* 0x003dc80001047983 */ /* 0x001ee20000300a00 */
[----:B-1----:R-:W-:-:S03]  /*685a0*/  IMAD.MOV.U32 R7, RZ, RZ, R12 ;  /* 0x000000ffff077224 */ /* 0x002fc600078e000c */
[----:B------:R-:W3:Y:S01]  /*685b0*/  LDL.LU.64 R14, [R1+0x3dc0] ;  /* 0x003dc000010e7983 */ /* 0x000ee20000300a00 */
[----:B------:R-:W-:-:S03]  /*685c0*/  IMAD.MOV.U32 R6, RZ, RZ, R13 ;  /* 0x000000ffff067224 */ /* 0x000fc600078e000d */
[----:B------:R-:W3:Y:S02]  /*685d0*/  LDL.LU.64 R12, [R1+0x3db8] ;  /* 0x003db800010c7983 */ /* 0x000ee40000300a00 */
[C---:B---3--:R-:W-:Y:S11]  /*685e0*/  HMMA.16816.F32.BF16 R12, R16.reuse, R4, R12 ;  /* 0x00000004100c723c */ /* 0x048ff6000004180c */
[----:B------:R-:W-:Y:S11]  /*685f0*/  @!UPT UIADD3 URZ, URZ, URZ, URZ ;  /* 0x0000003f3f3ff290 */ /* 0x000ff6000fffe03f */
[----:B------:R-:W-:Y:S01]  /*68600*/  @!UPT UIADD3 URZ, URZ, URZ, URZ ;  /* 0x0000003f3f3ff290 */ /* 0x000fe2000fffe03f */
[----:B------:R-:W-:Y:S04]  /*68610*/  STL.64 [R1+0x770], R12 ;  /* 0x0007700c01007387 */ /* 0x000fe80000100a00 */
[----:B------:R0:W-:Y:S04]  /*68620*/  STL.64 [R1+0x778], R14 ;  /* 0x0007780e01007387 */ /* 0x0001e80000100a00 */
[----:B0-----:R-:W3:Y:S04]  /*68630*/  LDL.LU R15, [R1+0x3db0] ;  /* 0x003db000010f7983 */ /* 0x001ee80000300800 */
[----:B------:R-:W4:Y:S02]  /*68640*/  LDL.LU.64 R12, [R1+0x3da8] ;  /* 0x003da800010c7983 */ /* 0x000f240000300a00 */
[C---:B----4-:R-:W-:Y:S11]  /*68650*/  HMMA.16816.F32.BF16 R20, R16.reuse, R12, R20 ;  /* 0x0000000c1014723c */ /* 0x050ff60000041814 */
[----:B------:R-:W-:Y:S11]  /*68660*/  @!UPT UIADD3 URZ, URZ, URZ, URZ ;  /* 0x0000003f3f3ff290 */ /* 0x000ff6000fffe03f */
[----:B------:R-:W-:Y:S01]  /*68670*/  @!UPT UIADD3 URZ, URZ, URZ, URZ ;  /* 0x0000003f3f3ff290 */ /* 0x000fe2000fffe03f */
[----:B------:R-:W-:Y:S04]  /*68680*/  STL.64 [R1+0x7a0], R20 ;  /* 0x0007a01401007387 */ /* 0x000fe80000100a00 */
[----:B------:R0:W-:Y:S04]  /*68690*/  STL.64 [R1+0x7a8], R22 ;  /* 0x0007a81601007387 */ /* 0x0001e80000100a00 */
[----:B0-----:R-:W4:Y:S04]  /*686a0*/  LDL.LU.64 R22, [R1+0x3da0] ;  /* 0x003da00001167983 */ /* 0x001f280000300a00 */
[----:B------:R-:W2:Y:S04]  /*686b0*/  LDL.LU.64 R20, [R1+0x3d98] ;  /* 0x003d980001147983 */ /* 0x000ea80000300a00 */
[----:B---3--:R-:W-:Y:S04]  /*686c0*/  STL [R1+0x3d08], R15 ;  /* 0x003d080f01007387 */ /* 0x008fe80000100800 */
[----:B------:R0:W-:Y:S04]  /*686d0*/  STL.64 [R1+0x3d00], R12 ;  /* 0x003d000c01007387 */ /* 0x0001e80000100a00 */
[----:B0-----:R-:W3:Y:S04]  /*686e0*/  LDL.LU.64 R12, [R1+0x170] ;  /* 0x00017000010c7983 */ /* 0x001ee80000300a00 */
[----:B------:R-:W3:Y:S01]  /*686f0*/  LDL.LU.64 R14, [R1+0x178] ;  /* 0x00017800010e7983 */ /* 0x000ee20000300a00 */
[----:B--2---:R-:W-:Y:S03]  /*68700*/  HMMA.16816.F32.BF16 R16, R16, R20, R8 ;  /* 0x000000141010723c */ /* 0x004fe60000041808 */
[----:B------:R-:W2:Y:S11]  /*68710*/  LDL.LU.64 R8, [R1+0x3d90] ;  /* 0x003d900001087983 */ /* 0x000eb60000300a00 */
[----:B------:R-:W-:Y:S09]  /*68720*/  @!UPT UIADD3 URZ, URZ, URZ, URZ ;  /* 0x0000003f3f3ff290 */ /* 0x000ff2000fffe03f */
[----:B------:R0:W-:Y:S01]  /*68730*/  STL.64 [R1+0x790], R16 ;  /* 0x0007901001007387 */ /* 0x0001e20000100a00 */
[----:B------:R-:W-:Y:S02]  /*68740*/  IMAD.MOV.U32 R10, RZ, RZ, R18 ;  /* 0x000000ffff0a7224 */ /* 0x000fe400078e0012 */
[----:B------:R-:W-:Y:S02]  /*68750*/  IMAD.MOV.U32 R11, RZ, RZ, R19 ;  /* 0x000000ffff0b7224 */ /* 0x000fe400078e0013 */
[----:B------:R-:W3:Y:S04]  /*68760*/  LDL.LU.64 R18, [R1+0x3d88] ;  /* 0x003d880001127983 */ /* 0x000ee80000300a00 */
[----:B0-----:R-:W3:Y:S04]  /*68770*/  LDL.LU.64 R16, [R1+0x3d80] ;  /* 0x003d800001107983 */ /* 0x001ee80000300a00 */
[----:B----4-:R-:W-:Y:S04]  /*68780*/  STL.64 [R1+0x3ce0], R22 ;  /* 0x003ce01601007387 */ /* 0x010fe80000100a00 */
[----:B------:R0:W-:Y:S02]  /*68790*/  STL.64 [R1+0x3cd8], R20 ;  /* 0x003cd81401007387 */ /* 0x0001e40000100a00 */
[----:B0-----:R-:W-:-:S02]  /*687a0*/  IMAD.MOV.U32 R20, RZ, RZ, R27 ;  /* 0x000000ffff147224 */ /* 0x001fc400078e001b */
[----:B------:R-:W-:Y:S01]  /*687b0*/  IMAD.MOV.U32 R21, RZ, RZ, R26 ;  /* 0x000000ffff157224 */ /* 0x000fe200078e001a */
[----:B------:R-:W-:Y:S04]  /*687c0*/  STL [R1+0x393c], R11 ;  /* 0x00393c0b01007387 */ /* 0x000fe80000100800 */
[----:B------:R-:W-:Y:S01]  /*687d0*/  STL [R1+0x3938], R10 ;  /* 0x0039380a01007387 */ /* 0x000fe20000100800 */
[C---:B---3--:R-:W-:Y:S03]  /*687e0*/  HMMA.16816.F32.BF16 R24, R12.reuse, R24, R16 ;  /* 0x000000180c18723c */ /* 0x048fe60000041810 */
[----:B------:R-:W3:Y:S04]  /*687f0*/  LDL.LU.64 R18, [R1+0x3d78] ;  /* 0x003d780001127983 */ /* 0x000ee80000300a00 */
[----:B------:R-:W3:Y:S11]  /*68800*/  LDL.LU.64 R16, [R1+0x3d70] ;  /* 0x003d700001107983 */ /* 0x000ef60000300a00 */
[----:B------:R-:W-:Y:S05]  /*68810*/  @!UPT UIADD3 URZ, URZ, URZ, URZ ;  /* 0x0000003f3f3ff290 */ /* 0x000fea000fffe03f */
[----:B------:R0:W-:Y:S04]  /*68820*/  STL.64 [R1+0x7c0], R24 ;  /* 0x0007c01801007387 */ /* 0x0001e80000100a00 */
[----:B------:R3:W-:Y:S04]  /*68830*/  STL.64 [R1+0x7c8], R26 ;  /* 0x0007c81a01007387 */ /* 0x0007e80000100a00 */
[----:B0-----:R-:W3:Y:S02]  /*68840*/  LDL.LU.64 R24, [R1+0x3d68] ;  /* 0x003d680001187983 */ /* 0x001ee40000300a00 */
[C---:B---3--:R-:W-:Y:S02]  /*68850*/  HMMA.16816.F32.BF16 R24, R12.reuse, R24, R16 ;  /* 0x000000180c18723c */ /* 0x048fe40000041810 */
[----:B------:R-:W3:Y:S04]  /*68860*/  LDL.LU.64 R18, [R1+0x3d60] ;  /* 0x003d600001127983 */ /* 0x000ee80000300a00 */
[----:B------:R-:W4:Y:S11]  /*68870*/  LDL.LU.64 R16, [R1+0x3d58] ;  /* 0x003d580001107983 */ /* 0x000f360000300a00 */
[----:B------:R-:W-:Y:S06]  /*68880*/  @!UPT UIADD3 URZ, URZ, URZ, URZ ;  /* 0x0000003f3f3ff290 */ /* 0x000fec000fffe03f */
[----:B------:R-:W-:Y:S04]  /*68890*/  STL.64 [R1+0x7e0], R24 ;  /* 0x0007e01801007387 */ /* 0x000fe80000100a00 */
[----:B------:R0:W-:Y:S04]  /*688a0*/  STL.64 [R1+0x7e8], R26 ;  /* 0x0007e81a01007387 */ /* 0x0001e80000100a00 */
[----:B0-----:R-:W4:Y:S04]  /*688b0*/  LDL.LU.64 R26, [R1+0x3d50] ;  /* 0x003d5000011a7983 */ /* 0x001f280000300a00 */
[----:B------:R-:W4:Y:S02]  /*688c0*/  LDL.LU.64 R24, [R1+0x3d48] ;  /* 0x003d480001187983 */ /* 0x000f240000300a00 */
[----:B----4-:R-:W-:Y:S11]  /*688d0*/  HMMA.16816.F32.BF16 R24, R12, R16, R24 ;  /* 0x000000100c18723c */ /* 0x010ff60000041818 */
        /* <DEDUP_REMOVED lines=8> */
[----:B---3--:R-:W-:Y:S04]  /*68960*/  STL.64 [R1+0x3c98], R18 ;  /* 0x003c981201007387 */ /* 0x008fe80000100a00 */
[----:B------:R-:W3:Y:S04]  /*68970*/  LDL.LU R7, [R1+0x3d34] ;  /* 0x003d340001077983 */ /* 0x000ee80000300800 */
[----:B------:R-:W2:Y:S01]  /*68980*/  LDL.LU R6, [R1+0x3d30] ;  /* 0x003d300001067983 */ /* 0x000ea20000300800 */
[----:B----4-:R-:W-:Y:S03]  /*68990*/  HMMA.16816.F32.BF16 R20, R12, R20, R24 ;  /* 0x000000140c14723c */ /* 0x010fe60000041818 */
[----:B------:R-:W4:Y:S04]  /*689a0*/  LDL.LU.64 R26, [R1+0x3d28] ;  /* 0x003d2800011a7983 */ /* 0x000f280000300a00 */
[----:B------:R-:W4:Y:S11]  /*689b0*/  LDL.LU.64 R24, [R1+0x3d20] ;  /* 0x003d200001187983 */ /* 0x000f360000300a00 */
[----:B------:R-:W-:Y:S05]  /*689c0*/  @!UPT UIADD3 URZ, URZ, URZ, URZ ;  /* 0x0000003f3f3ff290 */ /* 0x000fea000fffe03f */
[----:B------:R0:W-:Y:S04]  /*689d0*/  STL.64 [R1+0x8c0], R20 ;  /* 0x0008c01401007387 */ /* 0x0001e80000100a00 */
[----:B------:R3:W-:Y:S04]  /*689e0*/  STL.64 [R1+0x8c8], R22 ;  /* 0x0008c81601007387 */ /* 0x0007e80000100a00 */
[----:B0-----:R-:W4:Y:S04]  /*689f0*/  LDL.LU R20, [R1+0x650] ;  /* 0x0006500001147983 */ /* 0x001f280000300800 */
[----:B------:R-:W4:Y:S01]  /*68a00*/  LDL.LU R21, [R1+0x654] ;  /* 0x0006540001157983 */ /* 0x000f220000300800 */
[----:B---3--:R-:W-:-:S02]  /*68a10*/  IMAD.MOV.U32 R22, RZ, RZ, R7 ;  /* 0x000000ffff167224 */ /* 0x008fc400078e0007 */
[----:B------:R-:W-:Y:S02]  /*68a20*/  IMAD.MOV.U32 R7, RZ, RZ, R14 ;  /* 0x000000ffff077224 */ /* 0x000fe400078e000e */
[----:B--2---:R-:W-:Y:S02]  /*68a30*/  IMAD.MOV.U32 R23, RZ, RZ, R6 ;  /* 0x000000ffff177224 */ /* 0x004fe400078e0006 */
[----:B------:R-:W-:Y:S01]  /*68a40*/  IMAD.MOV.U32 R6, RZ, RZ, R13 ;  /* 0x000000ffff067224 */ /* 0x000fe200078e000d */
[----:B----4-:R-:W-:Y:S01]  /*68a50*/  HMMA.16816.F32.BF16 R16, R12, R16, R24 ;  /* 0x000000100c10723c */ /* 0x010fe20000041818 */
[----:B------:R-:W2:Y:S04]  /*68a60*/  LDL.LU R26, [R1+0x3d18] ;  /* 0x003d1800011a7983 */ /* 0x000ea80000300800 */
[----:B------:R-:W3:Y:S02]  /*68a70*/  LDL.LU.64 R24, [R1+0x3d10] ;  /* 0x003d100001187983 */ /* 0x000ee40000300a00 */
[----:B------:R-:W-:-:S02]  /*68a80*/  IMAD.MOV.U32 R14, RZ, RZ, R15 ;  /* 0x000000ffff0e7224 */ /* 0x000fc400078e000f */
[----:B------:R-:W-:Y:S01]  /*68a90*/  IMAD.MOV.U32 R27, RZ, RZ, R12 ;  /* 0x000000ffff1b7224 */ /* 0x000fe200078e000c */
[----:B------:R-:W4:Y:S04]  /*68aa0*/  LDL.LU R15, [R1+0x3d08] ;  /* 0x003d0800010f7983 */ /* 0x000f280000300800 */
[----:B------:R-:W2:Y:S09]  /*68ab0*/  LDL.LU.64 R12, [R1+0x3d00] ;  /* 0x003d0000010c7983 */ /* 0x000eb20000300a00 */
[----:B------:R0:W-:Y:S04]  /*68ac0*/  STL.64 [R1+0x8f8], R18 ;  /* 0x0008f81201007387 */ /* 0x0001e80000100a00 */
[----:B0-----:R-:W2:Y:S01]  /*68ad0*/  LDL.64 R18, [R1+0x78] ;  /* 0x0000780001127983 */ /* 0x001ea20000100a00 */
[----:B------:R-:W-:-:S02]  /*68ae0*/  IMAD.MOV.U32 R11, RZ, RZ, R16 ;  /* 0x000000ffff0b7224 */ /* 0x000fc400078e0010 */
[----:B------:R-:W-:Y:S01]  /*68af0*/  IMAD.MOV.U32 R10, RZ, RZ, R17 ;  /* 0x000000ffff0a7224 */ /* 0x000fe200078e0011 */
[----:B--2---:R0:W-:Y:S04]  /*68b00*/  STL.64 [R1+0x3ca8], R18 ;  /* 0x003ca81201007387 */ /* 0x0041e80000100a00 */
[----:B------:R-:W2:Y:S01]  /*68b10*/  LDL.LU R16, [R1+0x550] ;  /* 0x0005500001107983 */ /* 0x000ea20000300800 */
[----:B---3--:R-:W-:-:S03]  /*68b20*/  IMAD.MOV.U32 R17, RZ, RZ, R24 ;  /* 0x000000ffff117224 */ /* 0x008fc600078e0018 */
[----:B------:R-:W3:Y:S01]  /*68b30*/  LDL.LU R24, [R1+0x3cfc] ;  /* 0x003cfc0001187983 */ /* 0x000ee20000300800 */
[----:B0-----:R-:W-:Y:S02]  /*68b40*/  IMAD.MOV.U32 R18, RZ, RZ, R25 ;  /* 0x000000ffff127224 */ /* 0x001fe400078e0019 */
[----:B------:R-:W-:Y:S01]  /*68b50*/  IMAD.MOV.U32 R19, RZ, RZ, R26 ;  /* 0x000000ffff137224 */ /* 0x000fe200078e001a */
[----:B------:R-:W3:Y:S04]  /*68b60*/  LDL.LU R25, [R1+0x3cf8] ;  /* 0x003cf80001197983 */ /* 0x000ee80000300800 */
[----:B------:R-:W3:Y:S04]  /*68b70*/  LDL.LU R26, [R1+0x3cf4] ;  /* 0x003cf400011a7983 */ /* 0x000ee80000300800 */
[----:B------:R0:W-:Y:S02]  /*68b80*/  STL.64 [R1+0x3cc0], R18 ;  /* 0x003cc01201007387 */ /* 0x0001e40000100a00 */
[----:B0-----:R-:W-:-:S02]  /*68b90*/  IMAD.MOV.U32 R18, RZ, RZ, R7 ;  /* 0x000000ffff127224 */ /* 0x001fc400078e0007 */
[----:B--2---:R0:W-:Y:S02]  /*68ba0*/  STL.64 [R1+0x3cb8], R16 ;  /* 0x003cb81001007387 */ /* 0x0041e40000100a00 */
[----:B0-----:R-:W-:Y:S02]  /*68bb0*/  IMAD.MOV.U32 R16, RZ, RZ, R27 ;  /* 0x000000ffff107224 */ /* 0x001fe400078e001b */
[----:B------:R-:W3:Y:S01]  /*68bc0*/  LDL.LU R27, [R1+0x3cf0] ;  /* 0x003cf000011b7983 */ /* 0x000ee20000300800 */
[----:B------:R-:W-:-:S03]  /*68bd0*/  IMAD.MOV.U32 R17, RZ, RZ, R6 ;  /* 0x000000ffff117224 */ /* 0x000fc600078e0006 */
[----:B------:R-:W2:Y:S04]  /*68be0*/  LDL.LU R6, [R1+0x3cec] ;  /* 0x003cec0001067983 */ /* 0x000ea80000300800 */
[----:B------:R-:W2:Y:S04]  /*68bf0*/  LDL.LU R7, [R1+0x3ce8] ;  /* 0x003ce80001077983 */ /* 0x000ea80000300800 */
[----:B------:R-:W-:Y:S04]  /*68c00*/  STL [R1+0x394c], R10 ;  /* 0x00394c0a01007387 */ /* 0x000fe80000100800 */
[----:B------:R-:W-:Y:S04]  /*68c10*/  STL [R1+0x3c28], R11 ;  /* 0x003c280b01007387 */ /* 0x000fe80000100800 */
[----:B------:R0:W-:Y:S04]  /*68c20*/  STL.64 [R1+0x3c88], R8 ;  /* 0x003c880801007387 */ /* 0x0001e80000100a00 */
[----:B0-----:R-:W2:Y:S04]  /*68c30*/  LDL.LU.64 R8, [R1+0x470] ;  /* 0x0004700001087983 */ /* 0x001ea80000300a00 */
[----:B------:R-:W2:Y:S01]  /*68c40*/  LDL.LU.64 R10, [R1+0x478] ;  /* 0x00047800010a7983 */ /* 0x000ea20000300a00 */
[----:B------:R-:W-:-:S07]  /*68c50*/  IMAD.MOV.U32 R19, RZ, RZ, R14 ;  /* 0x000000ffff137224 */ /* 0x000fce00078e000e */
[C---:B------:R-:W-:Y:S08]  /*68c60*/  HMMA.16816.F32.BF16 R20, R16.reuse, R12, R20 ;  /* 0x0000000c1014723c */ /* 0x040ff00000041814 */
[----:B---3--:R-:W-:Y:S01]  /*68c70*/  HMMA.16816.F32.BF16 R24, R16, R4, R24 ;  /* 0x000000041018723c */ /* 0x008fe20000041818 */
[----:B--2---:R-:W-:Y:S04]  /*68c80*/  STL.64 [R1+0x3cd0], R10 ;  /* 0x003cd00a01007387 */ /* 0x004fe80000100a00 */
[----:B------:R0:W-:Y:S04]  /*68c90*/  STL.64 [R1+0x3cc8], R8 ;  /* 0x003cc80801007387 */ /* 0x0001e80000100a00 */
[----:B0-----:R-:W2:Y:S11]  /*68ca0*/  LDL.LU R8, [R1+0x570] ;  /* 0x0005700001087983 */ /* 0x001eb60000300800 */
[----:B------:R-:W-:Y:S03]  /*68cb0*/  @!UPT UIADD3 URZ, URZ, URZ, URZ ;  /* 0x0000003f3f3ff290 */ /* 0x000fe6000fffe03f */
[----:B------:R0:W-:Y:S01]  /*68cc0*/  STL.64 [R1+0x8e0], R24 ;  /* 0x0008e01801007387 */ /* 0x0001e20000100a00 */
[----:B------:R-:W-:-:S03]  /*68cd0*/  IMAD.MOV.U32 R10, RZ, RZ, R2 ;  /* 0x000000ffff0a7224 */ /* 0x000fc600078e0002 */
[----:B------:R-:W-:Y:S01]  /*68ce0*/  STL [R1+0x8e8], R26 ;  /* 0x0008e81a01007387 */ /* 0x000fe20000100800 */
[----:B------:R-:W-:-:S03]  /*68cf0*/  IMAD.MOV.U32 R11, RZ, RZ, R0 ;  /* 0x000000ffff0b7224 */ /* 0x000fc600078e0000 */
[----:B------:R1:W-:Y:S01]  /*68d00*/  STL.64 [R1+0x3cb0], R6 ;  /* 0x003cb00601007387 */ /* 0x0003e20000100a00 */
[----:B0-----:R-:W-:Y:S02]  /*68d10*/  IMAD.MOV.U32 R25, RZ, RZ, R27 ;  /* 0x000000ffff197224 */ /* 0x001fe400078e001b */
[----:B------:R-:W-:Y:S02]  /*68d20*/  IMAD.MOV.U32 R9, RZ, RZ, R3 ;  /* 0x000000ffff097224 */ /* 0x000fe400078e0003 */
[----:B------:R-:W-:Y:S02]  /*68d30*/  IMAD.MOV.U32 R2, RZ, RZ, R22 ;  /* 0x000000ffff027224 */ /* 0x000fe400078e0016 */
[----:B------:R-:W-:Y:S01]  /*68d40*/  IMAD.MOV.U32 R0, RZ, RZ, R23 ;  /* 0x000000ffff007224 */ /* 0x000fe200078e0017 */
[----:B-1----:R-:W3:Y:S01]  /*68d50*/  LDL.64 R6, [R1+0x98] ;  /* 0x0000980001067983 */ /* 0x002ee20000100a00 */
[----:B------:R-:W-:Y:S02]  /*68d60*/  IMAD.MOV.U32 R24, RZ, RZ, R20 ;  /* 0x000000ffff187224 */ /* 0x000fe400078e0014 */
[----:B------:R-:W-:Y:S01]  /*68d70*/  IMAD.MOV.U32 R3, RZ, RZ, R21 ;  /* 0x000000ffff037224 */ /* 0x000fe200078e0015 */
[----:B------:R-:W-:Y:S04]  /*68d80*/  STL [R1+0x3940], R25 ;  /* 0x0039401901007387 */ /* 0x000fe80000100800 */
[----:B------:R-:W2:Y:S04]  /*68d90*/  LDL.LU.64 R22, [R1+0x3ce0] ;  /* 0x003ce00001167983 */ /* 0x000ea80000300a00 */
[----:B------:R-:W2:Y:S04]  /*68da0*/  LDL.LU.64 R20, [R1+0x3cd8] ;  /* 0x003cd80001147983 */ /* 0x000ea80000300a00 */
[----:B------:R-:W-:Y:S04]  /*68db0*/  STL [R1+0x3a5c], R0 ;  /* 0x003a5c0001007387 */ /* 0x000fe80000100800 */
[----:B------:R-:W-:Y:S04]  /*68dc0*/  STL [R1+0x3a58], R2 ;  /* 0x003a580201007387 */ /* 0x000fe80000100800 */
[----:B------:R-:W-:Y:S04]  /*68dd0*/  STL [R1+0x3948], R3 ;  /* 0x0039480301007387 */ /* 0x000fe80000100800 */
[----:B------:R0:W-:Y:S04]  /*68de0*/  STL [R1+0x3944], R24 ;  /* 0x0039441801007387 */ /* 0x0001e80000100800 */
[----:B------:R-:W3:Y:S04]  /*68df0*/  LDL R26, [R1+0x38] ;  /* 0x00003800011a7983 */ /* 0x000ee80000100800 */
[----:B------:R-:W3:Y:S01]  /*68e00*/  LDL R27, [R1+0x3c] ;  /* 0x00003c00011b7983 */ /* 0x000ee20000100800 */
[----:B--2---:R-:W-:Y:S03]  /*68e10*/  HMMA.16816.F32.BF16 R16, R16, R20, R8 ;  /* 0x000000141010723c */ /* 0x004fe60000041808 */
[----:B---3--:R1:W-:Y:S04]  /*68e20*/  STL.64 [R1+0x3c90], R26 ;  /* 0x003c901a01007387 */ /* 0x0083e80000100a00 */
[----:B0-----:R-:W2:Y:S04]  /*68e30*/  LDL.LU R24, [R1+0x530] ;  /* 0x0005300001187983 */ /* 0x001ea80000300800 */
[----:B------:R-:W2:Y:S04]  /*68e40*/  LDL.LU R25, [R1+0x534] ;  /* 0x0005340001197983 */ /* 0x000ea80000300800 */
[----:B-1----:R-:W2:Y:S04]  /*68e50*/  LDL.LU R26, [R1+0x538] ;  /* 0x00053800011a7983 */ /* 0x002ea80000300800 */
[----:B------:R-:W2:Y:S04]  /*68e60*/  LDL.LU R27, [R1+0x53c] ;  /* 0x00053c00011b7983 */ /* 0x000ea80000300800 */
[----:B------:R-:W3:Y:S04]  /*68e70*/  LDL.LU.64 R10, [R1+0x3cd0] ;  /* 0x003cd000010a7983 */ /* 0x000ee80000300a00 */
[----:B------:R-:W3:Y:S04]  /*68e80*/  LDL.LU.64 R8, [R1+0x3cc8] ;  /* 0x003cc80001087983 */ /* 0x000ee80000300a00 */
[----:B------:R-:W-:Y:S04]  /*68e90*/  STL.64 [R1+0x8b0], R16 ;  /* 0x0008b01001007387 */ /* 0x000fe80000100a00 */
[----:B------:R0:W-:Y:S04]  /*68ea0*/  STL.64 [R1+0x8b8], R18 ;  /* 0x0008b81201007387 */ /* 0x0001e80000100a00 */
[----:B0-----:R-:W3:Y:S04]  /*68eb0*/  LDL.LU.64 R18, [R1+0x3cc0] ;  /* 0x003cc00001127983 */ /* 0x001ee80000300a00 */
[----:B------:R-:W3:Y:S01]  /*68ec0*/  LDL.LU.64 R16, [R1+0x3cb8] ;  /* 0x003cb80001107983 */ /* 0x000ee20000300a00 */
[----:B------:R-:W-:-:S02]  /*68ed0*/  IMAD.MOV.U32 R2, RZ, RZ, R6 ;  /* 0x000000ffff027224 */ /* 0x000fc400078e0006 */
[----:B------:R-:W-:Y:S01]  /*68ee0*/  IMAD.MOV.U32 R0, RZ, RZ, R7 ;  /* 0x000000ffff007224 */ /* 0x000fe200078e0007 */
[----:B---3--:R-:W-:Y:S01]  /*68ef0*/  HMMA.16816.F32.BF16 R16, R8, R6, R16 ;  /* 0x000000060810723c */ /* 0x008fe20000041810 */
[----:B------:R-:W3:Y:S11]  /*68f00*/  LDL.LU.64 R6, [R1+0x3cb0] ;  /* 0x003cb00001067983 */ /* 0x000ef60000300a00 */
[----:B------:R-:W-:Y:S11]  /*68f10*/  @!UPT UIADD3 URZ, URZ, URZ, URZ ;  /* 0x0000003f3f3ff290 */ /* 0x000ff6000fffe03f */
[----:B------:R-:W-:Y:S01]  /*68f20*/  @!UPT UIADD3 URZ, URZ, URZ, URZ ;  /* 0x0000003f3f3ff290 */ /* 0x000fe2000fffe03f */
[----:B------:R-:W-:Y:S02]  /*68f30*/  IMAD.MOV.U32 R4, RZ, RZ, R16 ;  /* 0x000000ffff047224 */ /* 0x000fe400078e0010 */
[----:B------:R-:W-:Y:S01]  /*68f40*/  IMAD.MOV.U32 R5, RZ, RZ, R17 ;  /* 0x000000ffff057224 */ /* 0x000fe200078e0011 */
[----:B------:R0:W-:Y:S04]  /*68f50*/  STL.64 [R1+0x8a8], R18 ;  /* 0x0008a81201007387 */ /* 0x0001e80000100a00 */
[----:B0-----:R-:W2:Y:S04]  /*68f60*/  LDL.LU.64 R18, [R1+0x3ca8] ;  /* 0x003ca80001127983 */ /* 0x001ea80000300a00 */
[----:B---3--:R-:W-:Y:S04]  /*68f70*/  STL.64 [R1+0x3c78], R6 ;  /* 0x003c780601007387 */ /* 0x008fe80000100a00 */
[----:B------:R0:W-:Y:S04]  /*68f80*/  STL.64 [R1+0x3c70], R4 ;  /* 0x003c700401007387 */ /* 0x0001e80000100a00 */
[----:B0-----:R-:W3:Y:S04]  /*68f90*/  LDL.LU R4, [R1+0x540] ;  /* 0x0005400001047983 */ /* 0x001ee80000300800 */
[----:B------:R-:W3:Y:S01]  /*68fa0*/  LDL.LU R5, [R1+0x544] ;  /* 0x0005440001057983 */ /* 0x000ee20000300800 */
[----:B------:R-:W-:-:S02]  /*68fb0*/  IMAD.MOV.U32 R6, RZ, RZ, R22 ;  /* 0x000000ffff067224 */ /* 0x000fc400078e0016 */
[----:B------:R-:W-:Y:S01]  /*68fc0*/  IMAD.MOV.U32 R7, RZ, RZ, R23 ;  /* 0x000000ffff077224 */ /* 0x000fe200078e0017 */
[----:B------:R-:W4:Y:S04]  /*68fd0*/  LDL.LU R22, [R1+0x3ca4] ;  /* 0x003ca40001167983 */ /* 0x000f280000300800 */
[----:B------:R-:W4:Y:S01]  /*68fe0*/  LDL.LU R23, [R1+0x3ca0] ;  /* 0x003ca00001177983 */ /* 0x000f220000300800 */
[----:B--2---:R-:W-:Y:S02]  /*68ff0*/  IMAD.MOV.U32 R12, RZ, RZ, R18 ;  /* 0x000000ffff0c7224 */ /* 0x004fe400078e0012 */
[----:B------:R-:W-:Y:S01]  /*69000*/  IMAD.MOV.U32 R3, RZ, RZ, R19 ;  /* 0x000000ffff037224 */ /* 0x000fe200078e0013 */
[C---:B---3--:R-:W-:Y:S01]  /*69010*/  HMMA.16816.F32.BF16 R4, R8.reuse, R18, R4 ;  /* 0x000000120804723c */ /* 0x048fe20000041804 */
[----:B------:R-:W2:Y:S11]  /*69020*/  LDL.LU.64 R18, [R1+0x3c98] ;  /* 0x003c980001127983 */ /* 0x000eb60000300a00 */
[----:B------:R-:W-:Y:S11]  /*69030*/  @!UPT UIADD3 URZ, URZ, URZ, URZ ;  /* 0x0000003f3f3ff290 */ /* 0x000ff6000fffe03f */
[----:B------:R0:W-:Y:S01]  /*69040*/  STL.64 [R1+0x890], R4 ;  /* 0x0008900401007387 */ /* 0x0001e20000100a00 */
[----:B------:R-:W-:Y:S02]  /*69050*/  IMAD.MOV.U32 R21, RZ, RZ, R6 ;  /* 0x000000ffff157224 */ /* 0x000fe400078e0006 */
[----:B------:R-:W-:Y:S01]  /*69060*/  IMAD.MOV.U32 R20, RZ, RZ, R7 ;  /* 0x000000ffff147224 */ /* 0x000fe200078e0007 */
[----:B0-----:R-:W3:Y:S04]  /*69070*/  LDL.LU R4, [R1+0x510] ;  /* 0x0005100001047983 */ /* 0x001ee80000300800 */
[----:B------:R-:W3:Y:S04]  /*69080*/  LDL.LU R5, [R1+0x514] ;  /* 0x0005140001057983 */ /* 0x000ee80000300800 */
[----:B------:R-:W3:Y:S04]  /*69090*/  LDL.LU R6, [R1+0x518] ;  /* 0x0005180001067983 */ /* 0x000ee80000300800 */
[----:B------:R-:W3:Y:S04]  /*690a0*/  LDL.LU R7, [R1+0x51c] ;  /* 0x00051c0001077983 */ /* 0x000ee80000300800 */
[----:B------:R-:W-:Y:S04]  /*690b0*/  STL [R1+0x3a60], R21 ;  /* 0x003a601501007387 */ /* 0x000fe80000100800 */
[----:B----4-:R-:W-:Y:S04]  /*690c0*/  STL.64 [R1+0x3c50], R22 ;  /* 0x003c501601007387 */ /* 0x010fe80000100a00 */
[----:B------:R0:W-:Y:S04]  /*690d0*/  STL [R1+0x3c48], R20 ;  /* 0x003c481401007387 */ /* 0x0001e80000100800 */
[----:B0-----:R-:W4:Y:S04]  /*690e0*/  LDL.LU R20, [R1+0x520] ;  /* 0x0005200001147983 */ /* 0x001f280000300800 */
[----:B------:R-:W4:Y:S04]  /*690f0*/  LDL.LU R21, [R1+0x524] ;  /* 0x0005240001157983 */ /* 0x000f280000300800 */
[----:B------:R-:W4:Y:S04]  /*69100*/  LDL.LU R22, [R1+0x528] ;  /* 0x0005280001167983 */ /* 0x000f280000300800 */
[----:B------:R-:W4:Y:S01]  /*69110*/  LDL.LU R23, [R1+0x52c] ;  /* 0x00052c0001177983 */ /* 0x000f220000300800 */
[----:B--2---:R-:W-:Y:S03]  /*69120*/  HMMA.16816.F32.BF16 R16, R8, R18, R24 ;  /* 0x000000120810723c */ /* 0x004fe60000041818 */
[----:B------:R-:W4:Y:S01]  /*69130*/  LDL.LU.64 R26, [R1+0x3c90] ;  /* 0x003c9000011a7983 */ /* 0x000f220000300a00 */
[----:B------:R-:W-:-:S03]  /*69140*/  IMAD.MOV.U32 R14, RZ, RZ, R8 ;  /* 0x000000ffff0e7224 */ /* 0x000fc600078e0008 */
[----:B------:R-:W-:Y:S02]  /*69150*/  IMAD.MOV.U32 R25, RZ, RZ, R9 ;  /* 0x000000ffff197224 */ /* 0x000fe400078e0009 */
[----:B------:R-:W-:Y:S02]  /*69160*/  IMAD.MOV.U32 R24, RZ, RZ, R10 ;  /* 0x000000ffff187224 */ /* 0x000fe400078e000a */
[----:B------:R-:W-:Y:S11]  /*69170*/  IMAD.MOV.U32 R13, RZ, RZ, R11 ;  /* 0x000000ffff0d7224 */ /* 0x000ff600078e000b */
[----:B------:R-:W-:Y:S01]  /*69180*/  @!UPT UIADD3 URZ, URZ, URZ, URZ ;  /* 0x0000003f3f3ff290 */ /* 0x000fe2000fffe03f */
[----:B------:R0:W-:Y:S04]  /*69190*/  STL.64 [R1+0x880], R16 ;  /* 0x0008801001007387 */ /* 0x0001e80000100a00 */
[----:B------:R-:W-:Y:S04]  /*691a0*/  STL.64 [R1+0x888], R18 ;  /* 0x0008881201007387 */ /* 0x000fe80000100a00 */
[----:B0-----:R-:W2:Y:S04]  /*691b0*/  LDL.LU R16, [R1+0x500] ;  /* 0x0005000001107983 */ /* 0x001ea80000300800 */
[----:B------:R-:W2:Y:S01]  /*691c0*/  LDL.LU R17, [R1+0x504] ;  /* 0x0005040001117983 */ /* 0x000ea20000300800 */
[----:B----4-:R-:W-:Y:S03]  /*691d0*/  HMMA.16816.F32.BF16 R20, R8, R26, R20 ;  /* 0x0000001a0814723c */ /* 0x010fe60000041814 */
[----:B------:R-:W4:Y:S11]  /*691e0*/  LDL.LU.64 R8, [R1+0x3c88] ;  /* 0x003c880001087983 */ /* 0x000f360000300a00 */
[----:B------:R-:W-:Y:S10]  /*691f0*/  @!UPT UIADD3 URZ, URZ, URZ, URZ ;  /* 0x0000003f3f3ff290 */ /* 0x000ff4000fffe03f */
[----:B------:R-:W-:Y:S02]  /*69200*/  IMAD.MOV.U32 R27, RZ, RZ, R22 ;  /* 0x000000ffff1b7224 */ /* 0x000fe400078e0016 */
[----:B------:R-:W-:-:S05]  /*69210*/  IMAD.MOV.U32 R26, RZ, RZ, R23 ;  /* 0x000000ffff1a7224 */ /* 0x000fca00078e0017 */
[----:B------:R0:W-:Y:S04]  /*69220*/  STL.64 [R1+0x38a8], R26 ;  /* 0x0038a81a01007387 */ /* 0x0001e80000100a00 */
[----:B0-----:R-:W3:Y:S04]  /*69230*/  LDL.LU R26, [R1+0x18] ;  /* 0x00001800011a7983 */ /* 0x001ee80000300800 */
[----:B------:R-:W3:Y:S04]  /*69240*/  LDL.LU R27, [R1+0x1c] ;  /* 0x00001c00011b7983 */ /* 0x000ee80000300800 */
[----:B------:R-:W2:Y:S04]  /*69250*/  LDL.LU R10, [R1+0x4d8] ;  /* 0x0004d800010a7983 */ /* 0x000ea80000300800 */
[----:B------:R-:W2:Y:S01]  /*69260*/  LDL.LU R11, [R1+0x4dc] ;  /* 0x0004dc00010b7983 */ /* 0x000ea20000300800 */
[----:B------:R-:W-:-:S02]  /*69270*/  IMAD.MOV.U32 R18, RZ, RZ, R29 ;  /* 0x000000ffff127224 */ /* 0x000fc400078e001d */
[----:B------:R-:W-:Y:S02]  /*69280*/  IMAD.MOV.U32 R19, RZ, RZ, R28 ;  /* 0x000000ffff137224 */ /* 0x000fe400078e001c */
[----:B------:R-:W-:Y:S02]  /*69290*/  IMAD.MOV.U32 R29, RZ, RZ, R20 ;  /* 0x000000ffff1d7224 */ /* 0x000fe400078e0014 */
[----:B------:R-:W-:Y:S01]  /*692a0*/  IMAD.MOV.U32 R28, RZ, RZ, R21 ;  /* 0x000000ffff1c7224 */ /* 0x000fe200078e0015 */
[----:B------:R-:W3:Y:S04]  /*692b0*/  LDL.LU R20, [R1+0x4f0] ;  /* 0x0004f00001147983 */ /* 0x000ee80000300800 */
[----:B------:R-:W3:Y:S04]  /*692c0*/  LDL.LU R21, [R1+0x4f4] ;  /* 0x0004f40001157983 */ /* 0x000ee80000300800 */
[----:B------:R-:W3:Y:S04]  /*692d0*/  LDL.LU R22, [R1+0x4f8] ;  /* 0x0004f80001167983 */ /* 0x000ee80000300800 */
[----:B------:R-:W3:Y:S04]  /*692e0*/  LDL.LU R23, [R1+0x4fc] ;  /* 0x0004fc0001177983 */ /* 0x000ee80000300800 */
[----:B--2---:R0:W-:Y:S04]  /*692f0*/  STL.64 [R1+0x3c38], R10 ;  /* 0x003c380a01007387 */ /* 0x0041e80000100a00 */
[----:B----4-:R1:W-:Y:S01]  /*69300*/  STL.64 [R1+0x3c30], R8 ;  /* 0x003c300801007387 */ /* 0x0103e20000100a00 */
[----:B0-----:R-:W-:-:S02]  /*69310*/  IMAD.MOV.U32 R10, RZ, RZ, R24 ;  /* 0x000000ffff0a7224 */ /* 0x001fc400078e0018 */
[----:B------:R-:W-:Y:S02]  /*69320*/  IMAD.MOV.U32 R11, RZ, RZ, R13 ;  /* 0x000000ffff0b7224 */ /* 0x000fe400078e000d */
[----:B-1----:R-:W-:Y:S02]  /*69330*/  IMAD.MOV.U32 R8, RZ, RZ, R14 ;  /* 0x000000ffff087224 */ /* 0x002fe400078e000e */
[----:B------:R-:W-:Y:S01]  /*69340*/  IMAD.MOV.U32 R9, RZ, RZ, R25 ;  /* 0x000000ffff097224 */ /* 0x000fe200078e0019 */
[----:B------:R-:W2:Y:S06]  /*69350*/  LDL.LU R14, [R1+0x3c80] ;  /* 0x003c8000010e7983 */ /* 0x000eac0000300800 */
[----:B---3--:R-:W-:Y:S11]  /*69360*/  HMMA.16816.F32.BF16 R4, R8, R26, R4 ;  /* 0x0000001a0804723c */ /* 0x008ff60000041804 */
[----:B------:R-:W-:Y:S11]  /*69370*/  @!UPT UIADD3 URZ, URZ, URZ, URZ ;  /* 0x0000003f3f3ff290 */ /* 0x000ff6000fffe03f */
[----:B------:R-:W-:Y:S01]  /*69380*/  @!UPT UIADD3 URZ, URZ, URZ, URZ ;  /* 0x0000003f3f3ff290 */ /* 0x000fe2000fffe03f */
[----:B------:R-:W-:Y:S04]  /*69390*/  STL.64 [R1+0x860], R4 ;  /* 0x0008600401007387 */ /* 0x000fe80000100a00 */
[----:B------:R0:W-:Y:S04]  /*693a0*/  STL.64 [R1+0x868], R6 ;  /* 0x0008680601007387 */ /* 0x0001e80000100a00 */
[----:B0-----:R-:W3:Y:S04]  /*693b0*/  LDL.LU.64 R6, [R1+0x3c78] ;  /* 0x003c780001067983 */ /* 0x001ee80000300a00 */
[----:B------:R-:W4:Y:S04]  /*693c0*/  LDL.LU.64 R4, [R1+0x3c70] ;  /* 0x003c700001047983 */ /* 0x000f280000300a00 */
[----:B------:R0:W-:Y:S02]  /*693d0*/  STL.64 [R1+0x3c10], R26 ;  /* 0x003c101a01007387 */ /* 0x0001e40000100a00 */
[----:B0-----:R-:W-:-:S02]  /*693e0*/  IMAD.MOV.U32 R26, RZ, RZ, R12 ;  /* 0x000000ffff1a7224 */ /* 0x001fc400078e000c */
[----:B------:R-:W-:-:S05]  /*693f0*/  IMAD.MOV.U32 R27, RZ, RZ, R3 ;  /* 0x000000ffff1b7224 */ /* 0x000fca00078e0003 */
[----:B------:R0:W-:Y:S04]  /*69400*/  STL.64 [R1+0x3c40], R26 ;  /* 0x003c401a01007387 */ /* 0x0001e80000100a00 */
[----:B------:R-:W4:Y:S04]  /*69410*/  LDL.LU R24, [R1+0x4e0] ;  /* 0x0004e00001187983 */ /* 0x000f280000300800 */
[----:B------:R-:W4:Y:S01]  /*69420*/  LDL.LU R25, [R1+0x4e4] ;  /* 0x0004e40001197983 */ /* 0x000f220000300800 */
[----:B0-----:R-:W-:Y:S02]  /*69430*/  IMAD.MOV.U32 R27, RZ, RZ, R15 ;  /* 0x000000ffff1b7224 */ /* 0x001fe400078e000f */
[----:B--2---:R-:W-:-:S02]  /*69440*/  IMAD.MOV.U32 R26, RZ, RZ, R14 ;  /* 0x000000ffff1a7224 */ /* 0x004fc400078e000e */
[----:B------:R-:W2:Y:S04]  /*69450*/  LDL.LU R14, [R1+0x3c6c] ;  /* 0x003c6c00010e7983 */ /* 0x000ea80000300800 */
[----:B------:R-:W2:Y:S01]  /*69460*/  LDL.LU R15, [R1+0x3c68] ;  /* 0x003c6800010f7983 */ /* 0x000ea20000300800 */
[----:B---3--:R-:W-:Y:S11]  /*69470*/  HMMA.16816.F32.BF16 R16, R8, R6, R16 ;  /* 0x000000060810723c */ /* 0x008ff60000041810 */
[----:B------:R-:W-:Y:S11]  /*69480*/  @!UPT UIADD3 URZ, URZ, URZ, URZ ;  /* 0x0000003f3f3ff290 */ /* 0x000ff6000fffe03f */
[----:B------:R-:W-:Y:S01]  /*69490*/  @!UPT UIADD3 URZ, URZ, URZ, URZ ;  /* 0x0000003f3f3ff290 */ /* 0x000fe2000fffe03f */
[----:B------:R-:W-:Y:S04]  /*694a0*/  STL.64 [R1+0x650], R16 ;  /* 0x0006501001007387 */ /* 0x000fe80000100a00 */
[----:B------:R0:W-:Y:S04]  /*694b0*/  STL.64 [R1+0x658], R18 ;  /* 0x0006581201007387 */ /* 0x0001e80000100a00 */
[----:B0-----:R-:W3:Y:S04]  /*694c0*/  LDL.LU.64 R18, [R1+0x3c60] ;  /* 0x003c600001127983 */ /* 0x001ee80000300a00 */
[----:B------:R-:W2:Y:S04]  /*694d0*/  LDL.LU.64 R16, [R1+0x3c58] ;  /* 0x003c580001107983 */ /* 0x000ea80000300a00 */
[----:B------:R-:W-:Y:S04]  /*694e0*/  STL.64 [R1+0x3c20], R6 ;  /* 0x003c200601007387 */ /* 0x000fe80000100a00 */
[----:B----4-:R3:W-:Y:S02]  /*694f0*/  STL.64 [R1+0x3c18], R4 ;  /* 0x003c180401007387 */ /* 0x0107e40000100a00 */
[----:B---3--:R-:W-:-:S02]  /*69500*/  IMAD.MOV.U32 R5, RZ, RZ, R18 ;  /* 0x000000ffff057224 */ /* 0x008fc400078e0012 */
[----:B--2---:R-:W-:Y:S02]  /*69510*/  IMAD.MOV.U32 R7, RZ, RZ, R16 ;  /* 0x000000ffff077224 */ /* 0x004fe400078e0010 */
[----:B------:R-:W-:Y:S01]  /*69520*/  IMAD.MOV.U32 R6, RZ, RZ, R17 ;  /* 0x000000ffff067224 */ /* 0x000fe200078e0011 */
[----:B------:R-:W2:Y:S01]  /*69530*/  LDL.LU R16, [R1+0x390] ;  /* 0x0003900001107983 */ /* 0x000ea20000300800 */
[----:B------:R-:W-:-:S03]  /*69540*/  IMAD.MOV.U32 R4, RZ, RZ, R19 ;  /* 0x000000ffff047224 */ /* 0x000fc600078e0013 */
[----:B------:R-:W2:Y:S04]  /*69550*/  LDL.LU R17, [R1+0x394] ;  /* 0x0003940001117983 */ /* 0x000ea80000300800 */
[----:B------:R-:W3:Y:S04]  /*69560*/  LDL.LU R18, [R1+0x398] ;  /* 0x0003980001127983 */ /* 0x000ee80000300800 */
[----:B------:R-:W3:Y:S01]  /*69570*/  LDL.LU R19, [R1+0x39c] ;  /* 0x00039c0001137983 */ /* 0x000ee20000300800 */
[C---:B------:R-:W-:Y:S03]  /*69580*/  HMMA.16816.F32.BF16 R20, R8.reuse, R14, R20 ;  /* 0x0000000e0814723c */ /* 0x040fe60000041814 */
[----:B---3--:R-:W-:Y:S04]  /*69590*/  STL.64 [R1+0x3af0], R18 ;  /* 0x003af01201007387 */ /* 0x008fe80000100a00 */
[----:B--2---:R-:W-:Y:S11]  /*695a0*/  STL.64 [R1+0x3ae8], R16 ;  /* 0x003ae81001007387 */ /* 0x004ff60000100a00 */
[----:B------:R-:W-:Y:S05]  /*695b0*/  @!UPT UIADD3 URZ, URZ, URZ, URZ ;  /* 0x0000003f3f3ff290 */ /* 0x000fea000fffe03f */
[----:B------:R-:W-:Y:S04]  /*695c0*/  STL.64 [R1+0x850], R20 ;  /* 0x0008501401007387 */ /* 0x000fe80000100a00 */
[----:B------:R0:W-:Y:S04]  /*695d0*/  STL.64 [R1+0x858], R22 ;  /* 0x0008581601007387 */ /* 0x0001e80000100a00 */
[----:B0-----:R-:W2:Y:S04]  /*695e0*/  LDL.LU.64 R22, [R1+0x3c50] ;  /* 0x003c500001167983 */ /* 0x001ea80000300a00 */
[----:B------:R-:W3:Y:S04]  /*695f0*/  LDL.LU R20, [R1+0x3c48] ;  /* 0x003c480001147983 */ /* 0x000ee80000300800 */
[----:B------:R0:W-:Y:S04]  /*69600*/  STL.64 [R1+0x3c08], R14 ;  /* 0x003c080e01007387 */ /* 0x0001e80000100a00 */
[----:B------:R-:W4:Y:S04]  /*69610*/  LDL.LU.64 R12, [R1+0x2b0] ;  /* 0x0002b000010c7983 */ /* 0x000f280000300a00 */
[----:B0-----:R-:W4:Y:S01]  /*69620*/  LDL.LU.64 R14, [R1+0x2b8] ;  /* 0x0002b800010e7983 */ /* 0x001f220000300a00 */
[----:B--2---:R-:W-:Y:S03]  /*69630*/  HMMA.16816.F32.BF16 R8, R8, R22, R24 ;  /* 0x000000160808723c */ /* 0x004fe60000041818 */
[----:B------:R-:W2:Y:S11]  /*69640*/  LDL.LU.64 R26, [R1+0x3c40] ;  /* 0x003c4000011a7983 */ /* 0x000eb60000300a00 */
[----:B------:R-:W-:Y:S09]  /*69650*/  @!UPT UIADD3 URZ, URZ, URZ, URZ ;  /* 0x0000003f3f3ff290 */ /* 0x000ff2000fffe03f */
[----:B------:R-:W-:Y:S04]  /*69660*/  STL.64 [R1+0x830], R8 ;  /* 0x0008300801007387 */ /* 0x000fe80000100a00 */
[----:B------:R0:W-:Y:S04]  /*69670*/  STL.64 [R1+0x838], R10 ;  /* 0x0008380a01007387 */ /* 0x0001e80000100a00 */
[----:B0-----:R-:W4:Y:S04]  /*69680*/  LDL.LU.64 R10, [R1+0x3c38] ;  /* 0x003c3800010a7983 */ /* 0x001f280000300a00 */
[----:B------:R-:W4:Y:S01]  /*69690*/  LDL.LU.64 R8, [R1+0x3c30] ;  /* 0x003c300001087983 */ /* 0x000f220000300a00 */
[----:B------:R-:W-:-:S02]  /*696a0*/  IMAD.MOV.U32 R18, RZ, RZ, R2 ;  /* 0x000000ffff127224 */ /* 0x000fc400078e0002 */
[----:B------:R-:W-:Y:S01]  /*696b0*/  IMAD.MOV.U32 R19, RZ, RZ, R0 ;  /* 0x000000ffff137224 */ /* 0x000fe200078e0000 */
[----:B------:R-:W-:Y:S04]  /*696c0*/  STL.64 [R1+0x3c00], R22 ;  /* 0x003c001601007387 */ /* 0x000fe80000100a00 */
[----:B---3--:R0:W-:Y:S04]  /*696d0*/  STL [R1+0x3bf8], R20 ;  /* 0x003bf81401007387 */ /* 0x0081e80000100800 */
[----:B0-----:R-:W3:Y:S04]  /*696e0*/  LDL.LU R20, [R1+0x4b0] ;  /* 0x0004b00001147983 */ /* 0x001ee80000300800 */
[----:B------:R-:W3:Y:S04]  /*696f0*/  LDL.LU R21, [R1+0x4b4] ;  /* 0x0004b40001157983 */ /* 0x000ee80000300800 */
[----:B------:R-:W3:Y:S04]  /*69700*/  LDL.LU R22, [R1+0x4b8] ;  /* 0x0004b80001167983 */ /* 0x000ee80000300800 */
[----:B------:R-:W3:Y:S01]  /*69710*/  LDL.LU R23, [R1+0x4bc] ;  /* 0x0004bc0001177983 */ /* 0x000ee20000300800 */
[C---:B----4-:R-:W-:Y:S03]  /*69720*/  HMMA.16816.F32.BF16 R16, R12.reuse, R18, R8 ;  /* 0x000000120c10723c */ /* 0x050fe60000041808 */
[----:B------:R-:W4:Y:S05]  /*69730*/  LDL.LU R11, [R1+0x3c28] ;  /* 0x003c2800010b7983 */ /* 0x000f2a0000300800 */
[C---:B--2---:R-:W-:Y:S11]  /*69740*/  HMMA.16816.F32.BF16 R4, R12.reuse, R26, R4 ;  /* 0x0000001a0c04723c */ /* 0x044ff60000041804 */
[----:B------:R-:W-:Y:S04]  /*69750*/  @!UPT UIADD3 URZ, URZ, URZ, URZ ;  /* 0x0000003f3f3ff290 */ /* 0x000fe8000fffe03f */
[----:B------:R-:W-:Y:S04]  /*69760*/  STL.64 [R1+0x820], R16 ;  /* 0x0008201001007387 */ /* 0x000fe80000100a00 */
[----:B------:R-:W-:Y:S05]  /*69770*/  STL.64 [R1+0x828], R18 ;  /* 0x0008281201007387 */ /* 0x000fea0000100a00 */
[----:B------:R-:W-:Y:S02]  /*69780*/  IMAD.MOV.U32 R8, RZ, RZ, R4 ;  /* 0x000000ffff087224 */ /* 0x000fe400078e0004 */
[----:B------:R-:W-:Y:S01]  /*69790*/  IMAD.MOV.U32 R9, RZ, RZ, R5 ;  /* 0x000000ffff097224 */ /* 0x000fe200078e0005 */
[----:B------:R-:W-:Y:S04]  /*697a0*/  STL.64 [R1+0x818], R6 ;  /* 0x0008180601007387 */ /* 0x000fe80000100a00 */
[----:B------:R0:W-:Y:S04]  /*697b0*/  STL.64 [R1+0x3930], R8 ;  /* 0x0039300801007387 */ /* 0x0001e80000100a00 */
[----:B----4-:R1:W-:Y:S04]  /*697c0*/  STL [R1+0x39b0], R11 ;  /* 0x0039b00b01007387 */ /* 0x0103e80000100800 */
[----:B0-----:R-:W2:Y:S04]  /*697d0*/  LDL.LU R8, [R1+0x1f0] ;  /* 0x0001f00001087983 */ /* 0x001ea80000300800 */
[----:B------:R-:W2:Y:S04]  /*697e0*/  LDL.LU R9, [R1+0x1f4] ;  /* 0x0001f40001097983 */ /* 0x000ea80000300800 */
[----:B------:R-:W4:Y:S04]  /*697f0*/  LDL.LU R10, [R1+0x1f8] ;  /* 0x0001f800010a7983 */ /* 0x000f280000300800 */
[----:B-1----:R-:W4:Y:S04]  /*69800*/  LDL.LU R11, [R1+0x1fc] ;  /* 0x0001fc00010b7983 */ /* 0x002f280000300800 */
[----:B------:R-:W2:Y:S04]  /*69810*/  LDL.LU R4, [R1+0x4a0] ;  /* 0x0004a00001047983 */ /* 0x000ea80000300800 */
[----:B------:R-:W3:Y:S04]  /*69820*/  LDL.LU R5, [R1+0x4a4] ;  /* 0x0004a40001057983 */ /* 0x000ee80000300800 */
[----:B------:R-:W3:Y:S04]  /*69830*/  LDL.LU R6, [R1+0x4a8] ;  /* 0x0004a80001067983 */ /* 0x000ee80000300800 */
[----:B------:R-:W3:Y:S04]  /*69840*/  LDL.LU R7, [R1+0x4ac] ;  /* 0x0004ac0001077983 */ /* 0x000ee80000300800 */
[----:B------:R-:W3:Y:S04]  /*69850*/  LDL.64 R26, [R1+0x38] ;  /* 0x00003800011a7983 */ /* 0x000ee80000100a00 */
[----:B------:R-:W3:Y:S04]  /*69860*/  LDL.LU R16, [R1+0x490] ;  /* 0x0004900001107983 */ /* 0x000ee80000300800 */
[----:B------:R-:W3:Y:S04]  /*69870*/  LDL.LU R17, [R1+0x494] ;  /* 0x0004940001117983 */ /* 0x000ee80000300800 */
[----:B------:R-:W3:Y:S04]  /*69880*/  LDL.LU R18, [R1+0x498] ;  /* 0x0004980001127983 */ /* 0x000ee80000300800 */
[----:B------:R-:W3:Y:S04]  /*69890*/  LDL.LU R19, [R1+0x49c] ;  /* 0x00049c0001137983 */ /* 0x000ee80000300800 */
[----:B----4-:R-:W-:Y:S04]  /*698a0*/  STL.64 [R1+0x3ba0], R10 ;  /* 0x003ba00a01007387 */ /* 0x010fe80000100a00 */
[----:B--2---:R0:W-:Y:S04]  /*698b0*/  STL.64 [R1+0x3b98], R8 ;  /* 0x003b980801007387 */ /* 0x0041e80000100a00 */
[----:B0-----:R-:W2:Y:S04]  /*698c0*/  LDL.LU R8, [R1+0x260] ;  /* 0x0002600001087983 */ /* 0x001ea80000300800 */
[----:B------:R-:W2:Y:S04]  /*698d0*/  LDL.LU R9, [R1+0x264] ;  /* 0x0002640001097983 */ /* 0x000ea80000300800 */
[----:B------:R-:W4:Y:S04]  /*698e0*/  LDL.LU R10, [R1+0x268] ;  /* 0x00026800010a7983 */ /* 0x000f280000300800 */
[----:B------:R-:W4:Y:S04]  /*698f0*/  LDL.LU R11, [R1+0x26c] ;  /* 0x00026c00010b7983 */ /* 0x000f280000300800 */
[----:B----4-:R0:W-:Y:S04]  /*69900*/  STL.64 [R1+0x3bb0], R10 ;  /* 0x003bb00a01007387 */ /* 0x0101e80000100a00 */
[----:B--2---:R-:W-:Y:S04]  /*69910*/  STL.64 [R1+0x3ba8], R8 ;  /* 0x003ba80801007387 */ /* 0x004fe80000100a00 */
[----:B0-----:R-:W3:Y:S02]  /*69920*/  LDL.64 R10, [R1+0x58] ;  /* 0x00005800010a7983 */ /* 0x001ee40000100a00 */
[----:B---3--:R-:W-:Y:S11]  /*69930*/  HMMA.16816.F32.BF16 R20, R12, R10, R20 ;  /* 0x0000000a0c14723c */ /* 0x008ff60000041814 */
[----:B------:R-:W-:Y:S11]  /*69940*/  @!UPT UIADD3 URZ, URZ, URZ, URZ ;  /* 0x0000003f3f3ff290 */ /* 0x000ff6000fffe03f */
[----:B------:R-:W-:Y:S01]  /*69950*/  @!UPT UIADD3 URZ, URZ, URZ, URZ ;  /* 0x0000003f3f3ff290 */ /* 0x000fe2000fffe03f */
[----:B------:R-:W-:Y:S04]  /*69960*/  STL.64 [R1+0x800], R20 ;  /* 0x0008001401007387 */ /* 0x000fe80000100a00 */
[----:B------:R-:W-:Y:S04]  /*69970*/  STL.64 [R1+0x808], R22 ;  /* 0x0008081601007387 */ /* 0x000fe80000100a00 */
[----:B------:R0:W-:Y:S04]  /*69980*/  STL.64 [R1+0x3bc0], R10 ;  /* 0x003bc00a01007387 */ /* 0x0001e80000100a00 */
[----:B0-----:R-:W2:Y:S01]  /*69990*/  LDL.64 R10, [R1+0x78] ;  /* 0x00007800010a7983 */ /* 0x001ea20000100a00 */
[----:B------:R-:W-:-:S03]  /*699a0*/  IMAD.MOV.U32 R3, RZ, RZ, R13 ;  /* 0x000000ffff037224 */ /* 0x000fc600078e000d */
[----:B--2---:R0:W-:Y:S04]  /*699b0*/  STL.64 [R1+0x3bc8], R10 ;  /* 0x003bc80a01007387 */ /* 0x0041e80000100a00 */
[----:B0-----:R-:W2:Y:S01]  /*699c0*/  LDL.64 R10, [R1+0x98] ;  /* 0x00009800010a7983 */ /* 0x001ea20000100a00 */
[----:B------:R-:W-:Y:S02]  /*699d0*/  IMAD.MOV.U32 R2, RZ, RZ, R14 ;  /* 0x000000ffff027224 */ /* 0x000fe400078e000e */
[----:B------:R-:W-:Y:S02]  /*699e0*/  IMAD.MOV.U32 R0, RZ, RZ, R15 ;  /* 0x000000ffff007224 */ /* 0x000fe400078e000f */
[----:B------:R-:W-:Y:S02]  /*699f0*/  IMAD.MOV.U32 R8, RZ, RZ, R12 ;  /* 0x000000ffff087224 */ /* 0x000fe400078e000c */
[----:B------:R-:W-:Y:S01]  /*69a00*/  IMAD.MOV.U32 R9, RZ, RZ, R3 ;  /* 0x000000ffff097224 */ /* 0x000fe200078e0003 */
[----:B--2---:R0:W-:Y:S04]  /*69a10*/  STL.64 [R1+0x3be0], R10 ;  /* 0x003be00a01007387 */ /* 0x0041e80000100a00 */
[----:B------:R-:W2:Y:S04]  /*69a20*/  LDL.LU R20, [R1+0x420] ;  /* 0x0004200001147983 */ /* 0x000ea80000300800 */
[----:B------:R-:W2:Y:S01]  /*69a30*/  LDL.LU R21, [R1+0x424] ;  /* 0x0004240001157983 */ /* 0x000ea20000300800 */
[----:B0-----:R-:W-:-:S03]  /*69a40*/  IMAD.MOV.U32 R10, RZ, RZ, R2 ;  /* 0x000000ffff0a7224 */ /* 0x001fc600078e0002 */
[----:B------:R-:W2:Y:S01]  /*69a50*/  LDL.LU R22, [R1+0x428] ;  /* 0x0004280001167983 */ /* 0x000ea20000300800 */
[----:B------:R-:W-:-:S03]  /*69a60*/  IMAD.MOV.U32 R11, RZ, RZ, R0 ;  /* 0x000000ffff0b7224 */ /* 0x000fc600078e0000 */
[----:B------:R-:W2:Y:S04]  /*69a70*/  LDL.LU R23, [R1+0x42c] ;  /* 0x00042c0001177983 */ /* 0x000ea80000300800 */
[----:B------:R-:W-:Y:S01]  /*69a80*/  HMMA.16816.F32.BF16 R4, R8, R26, R4 ;  /* 0x0000001a0804723c */ /* 0x000fe20000041804 */
[----:B------:R-:W3:Y:S04]  /*69a90*/  LDL.LU R12, [R1+0x480] ;  /* 0x00048000010c7983 */ /* 0x000ee80000300800 */
[----:B------:R-:W3:Y:S04]  /*69aa0*/  LDL.LU R13, [R1+0x484] ;  /* 0x00048400010d7983 */ /* 0x000ee80000300800 */
[----:B------:R-:W3:Y:S04]  /*69ab0*/  LDL.LU R14, [R1+0x488] ;  /* 0x00048800010e7983 */ /* 0x000ee80000300800 */
[----:B------:R-:W3:Y:S01]  /*69ac0*/  LDL.LU R15, [R1+0x48c] ;  /* 0x00048c00010f7983 */ /* 0x000ee20000300800 */
[----:B------:R-:W-:-:S02]  /*69ad0*/  IMAD.MOV.U32 R2, RZ, RZ, R26 ;  /* 0x000000ffff027224 */ /* 0x000fc400078e001a */
[----:B------:R-:W-:-:S07]  /*69ae0*/  IMAD.MOV.U32 R0, RZ, RZ, R27 ;  /* 0x000000ffff007224 */ /* 0x000fce00078e001b */
[----:B------:R-:W-:Y:S04]  /*69af0*/  STL.64 [R1+0x7f0], R4 ;  /* 0x0007f00401007387 */ /* 0x000fe80000100a00 */
[----:B------:R0:W-:Y:S04]  /*69b00*/  STL.64 [R1+0x7f8], R6 ;  /* 0x0007f80601007387 */ /* 0x0001e80000100a00 */
[----:B0-----:R-:W3:Y:S04]  /*69b10*/  LDL.LU.64 R6, [R1+0x3c20] ;  /* 0x003c200001067983 */ /* 0x001ee80000300a00 */
[----:B------:R-:W4:Y:S04]  /*69b20*/  LDL.LU.64 R4, [R1+0x3c18] ;  /* 0x003c180001047983 */ /* 0x000f280000300a00 */
[----:B------:R-:W2:Y:S02]  /*69b30*/  LDL.LU.64 R26, [R1+0x3c10] ;  /* 0x003c1000011a7983 */ /* 0x000ea40000300a00 */
[C---:B--2---:R-:W-:Y:S02]  /*69b40*/  HMMA.16816.F32.BF16 R16, R8.reuse, R26, R16 ;  /* 0x0000001a0810723c */ /* 0x044fe40000041810 */
[----:B------:R0:W-:Y:S04]  /*69b50*/  STL.64 [R1+0x3bb8], R26 ;  /* 0x003bb81a01007387 */ /* 0x0001e80000100a00 */
[----:B------:R-:W2:Y:S11]  /*69b60*/  LDL.LU R24, [R1+0x2c0] ;  /* 0x0002c00001187983 */ /* 0x000eb60000300800 */
[----:B------:R-:W-:Y:S06]  /*69b70*/  @!UPT UIADD3 URZ, URZ, URZ, URZ ;  /* 0x0000003f3f3ff290 */ /* 0x000fec000fffe03f */
[----:B------:R-:W-:Y:S04]  /*69b80*/  STL.64 [R1+0x7d0], R16 ;  /* 0x0007d01001007387 */ /* 0x000fe80000100a00 */
[----:B------:R-:W-:Y:S04]  /*69b90*/  STL.64 [R1+0x7d8], R18 ;  /* 0x0007d81201007387 */ /* 0x000fe80000100a00 */
        /* <DEDUP_REMOVED lines=16> */
[----:B------:R-:W3:Y:S04]  /*69ca0*/  LDL.LU R16, [R1+0x240] ;  /* 0x0002400001107983 */ /* 0x000ee80000300800 */
[----:B------:R-:W3:Y:S04]  /*69cb0*/  LDL.LU R17, [R1+0x244] ;  /* 0x0002440001117983 */ /* 0x000ee80000300800 */
[----:B------:R-:W2:Y:S04]  /*69cc0*/  LDL.LU R18, [R1+0x248] ;  /* 0x0002480001127983 */ /* 0x000ea80000300800 */
[----:B------:R-:W2:Y:S04]  /*69cd0*/  LDL.LU R19, [R1+0x24c] ;  /* 0x00024c0001137983 */ /* 0x000ea80000300800 */
[----:B--2---:R-:W-:Y:S04]  /*69ce0*/  STL.64 [R1+0x3b70], R18 ;  /* 0x003b701201007387 */ /* 0x004fe80000100a00 */
[----:B---3--:R0:W-:Y:S04]  /*69cf0*/  STL.64 [R1+0x3b68], R16 ;  /* 0x003b681001007387 */ /* 0x0081e80000100a00 */
[----:B0-----:R-:W2:Y:S04]  /*69d00*/  LDL.LU R16, [R1+0x400] ;  /* 0x0004000001107983 */ /* 0x001ea80000300800 */
[----:B------:R-:W2:Y:S04]  /*69d10*/  LDL.LU R17, [R1+0x404] ;  /* 0x0004040001117983 */ /* 0x000ea80000300800 */
[----:B------:R-:W2:Y:S04]  /*69d20*/  LDL.LU R18, [R1+0x408] ;  /* 0x0004080001127983 */ /* 0x000ea80000300800 */
[----:B------:R-:W2:Y:S04]  /*69d30*/  LDL.LU R19, [R1+0x40c] ;  /* 0x00040c0001137983 */ /* 0x000ea80000300800 */
        /* <DEDUP_REMOVED lines=9> */
[----:B------:R-:W2:Y:S04]  /*69dd0*/  LDL.LU R20, [R1+0x3bf8] ;  /* 0x003bf80001147983 */ /* 0x000ea80000300800 */
[----:B------:R0:W-:Y:S04]  /*69de0*/  STL.64 [R1+0x3b90], R14 ;  /* 0x003b900e01007387 */ /* 0x0001e80000100a00 */
[----:B------:R-:W2:Y:S04]  /*69df0*/  LDL.LU R12, [R1+0x2d0] ;  /* 0x0002d000010c7983 */ /* 0x000ea80000300800 */
[----:B------:R-:W2:Y:S04]  /*69e00*/  LDL.LU R13, [R1+0x2d4] ;  /* 0x0002d400010d7983 */ /* 0x000ea80000300800 */
[----:B0-----:R-:W2:Y:S04]  /*69e10*/  LDL.LU R14, [R1+0x2d8] ;  /* 0x0002d800010e7983 */ /* 0x001ea80000300800 */
[----:B------:R-:W2:Y:S01]  /*69e20*/  LDL.LU R15, [R1+0x2dc] ;  /* 0x0002dc00010f7983 */ /* 0x000ea20000300800 */
[----:B---3--:R-:W-:Y:S03]  /*69e30*/  HMMA.16816.F32.BF16 R8, R8, R22, R24 ;  /* 0x000000160808723c */ /* 0x008fe60000041818 */
[----:B------:R-:W3:Y:S04]  /*69e40*/  LDL.LU.64 R26, [R1+0x3bf0] ;  /* 0x003bf000011a7983 */ /* 0x000ee80000300a00 */
[----:B------:R-:W3:Y:S11]  /*69e50*/  LDL.LU.64 R24, [R1+0x3be8] ;  /* 0x003be80001187983 */ /* 0x000ef60000300a00 */
[----:B------:R-:W-:Y:S05]  /*69e60*/  @!UPT UIADD3 URZ, URZ, URZ, URZ ;  /* 0x0000003f3f3ff290 */ /* 0x000fea000fffe03f */
[----:B------:R-:W-:Y:S04]  /*69e70*/  STL.64 [R1+0x750], R8 ;  /* 0x0007500801007387 */ /* 0x000fe80000100a00 */
[----:B------:R0:W-:Y:S04]  /*69e80*/  STL.64 [R1+0x758], R10 ;  /* 0x0007580a01007387 */ /* 0x0001e80000100a00 */
[----:B0-----:R-:W3:Y:S04]  /*69e90*/  LDL.LU.64 R10, [R1+0x3be0] ;  /* 0x003be000010a7983 */ /* 0x001ee80000300a00 */
[----:B------:R0:W-:Y:S04]  /*69ea0*/  STL.64 [R1+0x3b88], R22 ;  /* 0x003b881601007387 */ /* 0x0001e80000100a00 */
[----:B--2---:R-:W-:Y:S01]  /*69eb0*/  STL [R1+0x3b80], R20 ;  /* 0x003b801401007387 */ /* 0x004fe20000100800 */
[----:B0-----:R-:W-:-:S02]  /*69ec0*/  IMAD.MOV.U32 R22, RZ, RZ, R2 ;  /* 0x000000ffff167224 */ /* 0x001fc400078e0002 */
[----:B------:R-:W-:Y:S01]  /*69ed0*/  IMAD.MOV.U32 R23, RZ, RZ, R0 ;  /* 0x000000ffff177224 */ /* 0x000fe200078e0000 */
[C---:B---3--:R-:W-:Y:S01]  /*69ee0*/  HMMA.16816.F32.BF16 R24, R16.reuse, R10, R24 ;  /* 0x0000000a1018723c */ /* 0x048fe20000041818 */
[----:B------:R-:W-:Y:S02]  /*69ef0*/  IMAD.MOV.U32 R2, RZ, RZ, R10 ;  /* 0x000000ffff027224 */ /* 0x000fe400078e000a */
[----:B------:R-:W-:Y:S11]  /*69f00*/  IMAD.MOV.U32 R0, RZ, RZ, R11 ;  /* 0x000000ffff007224 */ /* 0x000ff600078e000b */
[----:B------:R-:W-:Y:S09]  /*69f10*/  @!UPT UIADD3 URZ, URZ, URZ, URZ ;  /* 0x0000003f3f3ff290 */ /* 0x000ff2000fffe03f */
[----:B------:R-:W-:Y:S04]  /*69f20*/  STL.64 [R1+0x710], R24 ;  /* 0x0007101801007387 */ /* 0x000fe80000100a00 */
[----:B------:R0:W-:Y:S04]  /*69f30*/  STL.64 [R1+0x718], R26 ;  /* 0x0007181a01007387 */ /* 0x0001e80000100a00 */
[----:B0-----:R-:W2:Y:S04]  /*69f40*/  LDL.LU.64 R26, [R1+0x3bd8] ;  /* 0x003bd800011a7983 */ /* 0x001ea80000300a00 */
[----:B------:R-:W2:Y:S04]  /*69f50*/  LDL.LU.64 R24, [R1+0x3bd0] ;  /* 0x003bd00001187983 */ /* 0x000ea80000300a00 */
[----:B------:R-:W3:Y:S02]  /*69f60*/  LDL.LU.64 R10, [R1+0x3bc8] ;  /* 0x003bc800010a7983 */ /* 0x000ee40000300a00 */
[----:B---3--:R-:W-:Y:S01]  /*69f70*/  HMMA.16816.F32.BF16 R12, R16, R10, R12 ;  /* 0x0000000a100c723c */ /* 0x008fe2000004180c */
[----:B------:R-:W-:Y:S11]  /*69f80*/  IMAD.MOV.U32 R3, RZ, RZ, R11 ;  /* 0x000000ffff037224 */ /* 0x000ff600078e000b */
[----:B------:R-:W-:Y:S11]  /*69f90*/  @!UPT UIADD3 URZ, URZ, URZ, URZ ;  /* 0x0000003f3f3ff290 */ /* 0x000ff6000fffe03f */
[----:B------:R0:W-:Y:S04]  /*69fa0*/  STL.64 [R1+0x570], R12 ;  /* 0x0005700c01007387 */ /* 0x0001e80000100a00 */
[----:B------:R1:W-:Y:S01]  /*69fb0*/  STL.64 [R1+0x578], R14 ;  /* 0x0005780e01007387 */ /* 0x0003e20000100a00 */
[----:B0-----:R-:W-:-:S03]  /*69fc0*/  IMAD.MOV.U32 R12, RZ, RZ, R10 ;  /* 0x000000ffff0c7224 */ /* 0x001fc600078e000a */
[----:B------:R-:W2:Y:S02]  /*69fd0*/  LDL.LU.64 R10, [R1+0x3bc0] ;  /* 0x003bc000010a7983 */ /* 0x000ea40000300a00 */
[C---:B--2---:R-:W-:Y:S01]  /*69fe0*/  HMMA.16816.F32.BF16 R24, R16.reuse, R10, R24 ;  /* 0x0000000a1018723c */ /* 0x044fe20000041818 */
[----:B-1----:R-:W-:Y:S02]  /*69ff0*/  IMAD.MOV.U32 R14, RZ, RZ, R10 ;  /* 0x000000ffff0e7224 */ /* 0x002fe400078e000a */
[----:B------:R-:W-:Y:S11]  /*6a000*/  IMAD.MOV.U32 R13, RZ, RZ, R11 ;  /* 0x000000ffff0d7224 */ /* 0x000ff600078e000b */
[----:B------:R-:W-:Y:S09]  /*6a010*/  @!UPT UIADD3 URZ, URZ, URZ, URZ ;  /* 0x0000003f3f3ff290 */ /* 0x000ff2000fffe03f */
[----:B------:R-:W-:Y:S04]  /*6a020*/  STL.64 [R1+0x550], R24 ;  /* 0x0005501801007387 */ /* 0x000fe80000100a00 */
[----:B------:R0:W-:Y:S04]  /*6a030*/  STL.64 [R1+0x558], R26 ;  /* 0x0005581a01007387 */ /* 0x0001e80000100a00 */
[----:B0-----:R-:W2:Y:S04]  /*6a040*/  LDL.LU.64 R26, [R1+0x3bb8] ;  /* 0x003bb800011a7983 */ /* 0x001ea80000300a00 */
[----:B------:R-:W3:Y:S04]  /*6a050*/  LDL.LU.64 R10, [R1+0x3bb0] ;  /* 0x003bb000010a7983 */ /* 0x000ee80000300a00 */
[----:B------:R-:W3:Y:S02]  /*6a060*/  LDL.LU.64 R8, [R1+0x3ba8] ;  /* 0x003ba80001087983 */ /* 0x000ee40000300a00 */
[C---:B---3--:R-:W-:Y:S02]  /*6a070*/  HMMA.16816.F32.BF16 R20, R16.reuse, R22, R8 ;  /* 0x000000161014723c */ /* 0x048fe40000041808 */
[----:B------:R-:W3:Y:S04]  /*6a080*/  LDL.LU.64 R10, [R1+0x3ba0] ;  /* 0x003ba000010a7983 */ /* 0x000ee80000300a00 */
[----:B------:R-:W3:Y:S11]  /*6a090*/  LDL.LU.64 R8, [R1+0x3b98] ;  /* 0x003b980001087983 */ /* 0x000ef60000300a00 */
[----:B------:R-:W-:Y:S06]  /*6a0a0*/  @!UPT UIADD3 URZ, URZ, URZ, URZ ;  /* 0x0000003f3f3ff290 */ /* 0x000fec000fffe03f */
[----:B------:R-:W-:Y:S04]  /*6a0b0*/  STL.64 [R1+0x4f0], R20 ;  /* 0x0004f01401007387 */ /* 0x000fe80000100a00 */
[----:B------:R3:W-:Y:S04]  /*6a0c0*/  STL.64 [R1+0x4f8], R22 ;  /* 0x0004f81601007387 */ /* 0x0007e80000100a00 */
[----:B--2---:R0:W-:Y:S01]  /*6a0d0*/  STL.64 [R1+0x3b28], R26 ;  /* 0x003b281a01007387 */ /* 0x0041e20000100a00 */
[----:B---3--:R-:W-:Y:S03]  /*6a0e0*/  HMMA.16816.F32.BF16 R20, R16, R26, R8 ;  /* 0x0000001a1014723c */ /* 0x008fe60000041808 */
[----:B------:R-:W2:Y:S11]  /*6a0f0*/  LDL.LU R8, [R1+0x660] ;  /* 0x0006600001087983 */ /* 0x000eb60000300800 */
[----:B------:R-:W-:Y:S09]  /*6a100*/  @!UPT UIADD3 URZ, URZ, URZ, URZ ;  /* 0x0000003f3f3ff290 */ /* 0x000ff2000fffe03f */
[----:B------:R-:W-:Y:S04]  /*6a110*/  STL.64 [R1+0x4e0], R20 ;  /* 0x0004e01401007387 */ /* 0x000fe80000100a00 */
[----:B------:R-:W-:Y:S04]  /*6a120*/  STL.64 [R1+0x4e8], R22 ;  /* 0x0004e81601007387 */ /* 0x000fe80000100a00 */
[----:B------:R-:W2:Y:S04]  /*6a130*/  LDL.LU R9, [R1+0x664] ;  /* 0x0006640001097983 */ /* 0x000ea80000300800 */
[----:B------:R-:W3:Y:S04]  /*6a140*/  LDL.LU R10, [R1+0x668] ;  /* 0x00066800010a7983 */ /* 0x000ee80000300800 */
[----:B------:R-:W3:Y:S01]  /*6a150*/  LDL.LU R11, [R1+0x66c] ;  /* 0x00066c00010b7983 */ /* 0x000ee20000300800 */
[----:B0-----:R-:W-:-:S02]  /*6a160*/  IMAD.MOV.U32 R26, RZ, RZ, R14 ;  /* 0x000000ffff1a7224 */ /* 0x001fc400078e000e */
[----:B------:R-:W-:Y:S01]  /*6a170*/  IMAD.MOV.U32 R27, RZ, RZ, R13 ;  /* 0x000000ffff1b7224 */ /* 0x000fe200078e000d */
[----:B---3--:R-:W-:Y:S04]  /*6a180*/  STL.64 [R1+0x3a70], R10 ;  /* 0x003a700a01007387 */ /* 0x008fe80000100a00 */
[----:B--2---:R0:W-:Y:S04]  /*6a190*/  STL.64 [R1+0x3a68], R8 ;  /* 0x003a680801007387 */ /* 0x0041e80000100a00 */
[----:B0-----:R-:W2:Y:S04]  /*6a1a0*/  LDL.LU R8, [R1+0x640] ;  /* 0x0006400001087983 */ /* 0x001ea80000300800 */
[----:B------:R-:W2:Y:S04]  /*6a1b0*/  LDL.LU R9, [R1+0x644] ;  /* 0x0006440001097983 */ /* 0x000ea80000300800 */
[----:B------:R-:W3:Y:S04]  /*6a1c0*/  LDL.LU R10, [R1+0x648] ;  /* 0x00064800010a7983 */ /* 0x000ee80000300800 */
[----:B------:R-:W3:Y:S04]  /*6a1d0*/  LDL.LU R11, [R1+0x64c] ;  /* 0x00064c00010b7983 */ /* 0x000ee80000300800 */
[----:B------:R0:W-:Y:S02]  /*6a1e0*/  STL.64 [R1+0x3b38], R26 ;  /* 0x003b381a01007387 */ /* 0x0001e40000100a00 */
[----:B0-----:R-:W-:-:S02]  /*6a1f0*/  IMAD.MOV.U32 R26, RZ, RZ, R12 ;  /* 0x000000ffff1a7224 */ /* 0x001fc400078e000c */
        /* <DEDUP_REMOVED lines=8> */
[----:B------:R-:W-:-:S03]  /*6a280*/  IMAD.MOV.U32 R26, RZ, RZ, R2 ;  /* 0x000000ffff1a7224 */ /* 0x000fc600078e0002 */
[----:B------:R-:W2:Y:S01]  /*6a290*/  LDL.LU R12, [R1+0x180] ;  /* 0x00018000010c7983 */ /* 0x000ea20000300800 */
[----:B------:R-:W-:-:S03]  /*6a2a0*/  IMAD.MOV.U32 R27, RZ, RZ, R0 ;  /* 0x000000ffff1b7224 */ /* 0x000fc600078e0000 */
[----:B------:R-:W4:Y:S04]  /*6a2b0*/  LDL.LU R13, [R1+0x184] ;  /* 0x00018400010d7983 */ /* 0x000f280000300800 */
[----:B------:R-:W4:Y:S04]  /*6a2c0*/  LDL.LU R14, [R1+0x188] ;  /* 0x00018800010e7983 */ /* 0x000f280000300800 */
[----:B------:R-:W4:Y:S04]  /*6a2d0*/  LDL.LU R15, [R1+0x18c] ;  /* 0x00018c00010f7983 */ /* 0x000f280000300800 */
[----:B------:R-:W4:Y:S04]  /*6a2e0*/  LDL.LU R20, [R1+0x560] ;  /* 0x0005600001147983 */ /* 0x000f280000300800 */
[----:B------:R-:W4:Y:S04]  /*6a2f0*/  LDL.LU R21, [R1+0x564] ;  /* 0x0005640001157983 */ /* 0x000f280000300800 */
[----:B------:R-:W4:Y:S04]  /*6a300*/  LDL.LU R22, [R1+0x568] ;  /* 0x0005680001167983 */ /* 0x000f280000300800 */
[----:B------:R-:W4:Y:S04]  /*6a310*/  LDL.LU R23, [R1+0x56c] ;  /* 0x00056c0001177983 */ /* 0x000f280000300800 */
[----:B------:R0:W-:Y:S04]  /*6a320*/  STL.64 [R1+0x3b78], R26 ;  /* 0x003b781a01007387 */ /* 0x0001e80000100a00 */
[----:B------:R-:W4:Y:S04]  /*6a330*/  LDL.LU R24, [R1+0x410] ;  /* 0x0004100001187983 */ /* 0x000f280000300800 */
[----:B------:R-:W4:Y:S04]  /*6a340*/  LDL.LU R25, [R1+0x414] ;  /* 0x0004140001197983 */ /* 0x000f280000300800 */
[----:B0-----:R-:W4:Y:S04]  /*6a350*/  LDL.LU R26, [R1+0x418] ;  /* 0x00041800011a7983 */ /* 0x001f280000300800 */
[----:B------:R-:W4:Y:S04]  /*6a360*/  LDL.LU R27, [R1+0x41c] ;  /* 0x00041c00011b7983 */ /* 0x000f280000300800 */
[----:B---3--:R0:W-:Y:S04]  /*6a370*/  STL.64 [R1+0x3a90], R10 ;  /* 0x003a900a01007387 */ /* 0x0081e80000100a00 */
[----:B--2---:R1:W-:Y:S04]  /*6a380*/  STL.64 [R1+0x3a88], R8 ;  /* 0x003a880801007387 */ /* 0x0043e80000100a00 */
[----:B0-----:R-:W2:Y:S04]  /*6a390*/  LDL.64 R10, [R1+0x38] ;  /* 0x00003800010a7983 */ /* 0x001ea80000100a00 */
[----:B--2---:R0:W-:Y:S04]  /*6a3a0*/  STL.64 [R1+0x3b30], R10 ;  /* 0x003b300a01007387 */ /* 0x0041e80000100a00 */
[----:B-1----:R-:W2:Y:S04]  /*6a3b0*/  LDL.LU R8, [R1+0x5a0] ;  /* 0x0005a00001087983 */ /* 0x002ea80000300800 */
[----:B------:R-:W2:Y:S04]  /*6a3c0*/  LDL.LU R9, [R1+0x5a4] ;  /* 0x0005a40001097983 */ /* 0x000ea80000300800 */
[----:B0-----:R-:W3:Y:S04]  /*6a3d0*/  LDL.LU R10, [R1+0x5a8] ;  /* 0x0005a800010a7983 */ /* 0x001ee80000300800 */
[----:B------:R-:W3:Y:S01]  /*6a3e0*/  LDL.LU R11, [R1+0x5ac] ;  /* 0x0005ac00010b7983 */ /* 0x000ee20000300800 */
[C---:B----4-:R-:W-:Y:S03]  /*6a3f0*/  HMMA.16816.F32.BF16 R12, R16.reuse, R6, R12 ;  /* 0x00000006100c723c */ /* 0x050fe6000004180c */
        /* <DEDUP_REMOVED lines=34> */
[----:B------:R-:W3:Y:S11]  /*6a620*/  LDL.LU.64 R26, [R1+0x3b78] ;  /* 0x003b7800011a7983 */ /* 0x000ef60000300a00 */
[----:B------:R-:W-:Y:S09]  /*6a630*/  @!UPT UIADD3 URZ, URZ, URZ, URZ ;  /* 0x0000003f3f3ff290 */ /* 0x000ff2000fffe03f */
[----:B------:R-:W-:Y:S04]  /*6a640*/  STL.64 [R1+0x4b0], R16 ;  /* 0x0004b01001007387 */ /* 0x000fe80000100a00 */
[----:B------:R0:W-:Y:S04]  /*6a650*/  STL.64 [R1+0x4b8], R18 ;  /* 0x0004b81201007387 */ /* 0x0001e80000100a00 */
[----:B0-----:R-:W3:Y:S04]  /*6a660*/  LDL.LU.64 R18, [R1+0x3b70] ;  /* 0x003b700001127983 */ /* 0x001ee80000300a00 */
[----:B------:R-:W3:Y:S04]  /*6a670*/  LDL.LU.64 R16, [R1+0x3b68] ;  /* 0x003b680001107983 */ /* 0x000ee80000300a00 */
[----:B------:R-:W-:Y:S04]  /*6a680*/  STL.64 [R1+0x3b08], R22 ;  /* 0x003b081601007387 */ /* 0x000fe80000100a00 */
[----:B--2---:R0:W-:Y:S04]  /*6a690*/  STL [R1+0x3b00], R20 ;  /* 0x003b001401007387 */ /* 0x0041e80000100800 */
[----:B0-----:R-:W2:Y:S04]  /*6a6a0*/  LDL.LU R20, [R1+0x5b0] ;  /* 0x0005b00001147983 */ /* 0x001ea80000300800 */
[----:B------:R-:W2:Y:S04]  /*6a6b0*/  LDL.LU R21, [R1+0x5b4] ;  /* 0x0005b40001157983 */ /* 0x000ea80000300800 */
[----:B------:R-:W2:Y:S04]  /*6a6c0*/  LDL.LU R22, [R1+0x5b8] ;  /* 0x0005b80001167983 */ /* 0x000ea80000300800 */
[----:B------:R-:W2:Y:S01]  /*6a6d0*/  LDL.LU R23, [R1+0x5bc] ;  /* 0x0005bc0001177983 */ /* 0x000ea20000300800 */
        /* <DEDUP_REMOVED lines=15> */
[----:B------:R-:W2:Y:S11]  /*6a7d0*/  LDL.LU.64 R10, [R1+0x3b30] ;  /* 0x003b3000010a7983 */ /* 0x000eb60000300a00 */
[----:B------:R-:W-:Y:S10]  /*6a7e0*/  @!UPT UIADD3 URZ, URZ, URZ, URZ ;  /* 0x0000003f3f3ff290 */ /* 0x000ff4000fffe03f */
[----:B------:R-:W-:Y:S04]  /*6a7f0*/  STL.64 [R1+0x480], R24 ;  /* 0x0004801801007387 */ /* 0x000fe80000100a00 */
[----:B------:R0:W-:Y:S04]  /*6a800*/  STL.64 [R1+0x488], R26 ;  /* 0x0004881a01007387 */ /* 0x0001e80000100a00 */
[----:B0-----:R-:W4:Y:S01]  /*6a810*/  LDL.LU.64 R26, [R1+0x3b28] ;  /* 0x003b2800011a7983 */ /* 0x001f220000300a00 */
[C---:B--2---:R-:W-:Y:S11]  /*6a820*/  HMMA.16816.F32.BF16 R20, R16.reuse, R10, R20 ;  /* 0x0000000a1014723c */ /* 0x044ff60000041814 */
[----:B------:R-:W-:Y:S11]  /*6a830*/  @!UPT UIADD3 URZ, URZ, URZ, URZ ;  /* 0x0000003f3f3ff290 */ /* 0x000ff6000fffe03f */
[----:B------:R-:W-:Y:S01]  /*6a840*/  @!UPT UIADD3 URZ, URZ, URZ, URZ ;  /* 0x0000003f3f3ff290 */ /* 0x000fe2000fffe03f */
[----:B------:R0:W-:Y:S04]  /*6a850*/  STL.64 [R1+0x470], R20 ;  /* 0x0004701401007387 */ /* 0x0001e80000100a00 */
[----:B------:R1:W-:Y:S04]  /*6a860*/  STL.64 [R1+0x478], R22 ;  /* 0x0004781601007387 */ /* 0x0003e80000100a00 */
[----:B0-----:R-:W2:Y:S04]  /*6a870*/  LDL.LU R20, [R1+0x5e0] ;  /* 0x0005e00001147983 */ /* 0x001ea80000300800 */
[----:B------:R-:W2:Y:S04]  /*6a880*/  LDL.LU R21, [R1+0x5e4] ;  /* 0x0005e40001157983 */ /* 0x000ea80000300800 */
[----:B-1----:R-:W2:Y:S04]  /*6a890*/  LDL.LU R22, [R1+0x5e8] ;  /* 0x0005e80001167983 */ /* 0x002ea80000300800 */
[----:B------:R-:W2:Y:S04]  /*6a8a0*/  LDL.LU R23, [R1+0x5ec] ;  /* 0x0005ec0001177983 */ /* 0x000ea80000300800 */
[----:B------:R0:W-:Y:S04]  /*6a8b0*/  STL.64 [R1+0x3aa8], R10 ;  /* 0x003aa80a01007387 */ /* 0x0001e80000100a00 */
[----:B0-----:R-:W3:Y:S04]  /*6a8c0*/  LDL.64 R10, [R1+0x58] ;  /* 0x00005800010a7983 */ /* 0x001ee80000100a00 */
[----:B---3--:R0:W-:Y:S04]  /*6a8d0*/  STL.64 [R1+0x3ac0], R10 ;  /* 0x003ac00a01007387 */ /* 0x0081e80000100a00 */
[----:B0-----:R-:W3:Y:S01]  /*6a8e0*/  LDL.64 R10, [R1+0x78] ;  /* 0x00007800010a7983 */ /* 0x001ee20000100a00 */
[C---:B----4-:R-:W-:Y:S03]  /*6a8f0*/  HMMA.16816.F32.BF16 R4, R16.reuse, R26, R4 ;  /* 0x0000001a1004723c */ /* 0x050fe60000041804 */
[----:B---3--:R0:W-:Y:S04]  /*6a900*/  STL.64 [R1+0x3ad8], R10 ;  /* 0x003ad80a01007387 */ /* 0x0081e80000100a00 */
[----:B0-----:R-:W3:Y:S04]  /*6a910*/  LDL.64 R10, [R1+0x98] ;  /* 0x00009800010a7983 */ /* 0x001ee80000100a00 */
[----:B---3--:R0:W-:Y:S04]  /*6a920*/  STL.64 [R1+0x3af8], R10 ;  /* 0x003af80a01007387 */ /* 0x0081e80000100a00 */
[----:B------:R-:W3:Y:S04]  /*6a930*/  LDL.LU R8, [R1+0x250] ;  /* 0x0002500001087983 */ /* 0x000ee80000300800 */
[----:B------:R-:W3:Y:S04]  /*6a940*/  LDL.LU R9, [R1+0x254] ;  /* 0x0002540001097983 */ /* 0x000ee80000300800 */
[----:B0-----:R-:W3:Y:S04]  /*6a950*/  LDL.LU R10, [R1+0x258] ;  /* 0x00025800010a7983 */ /* 0x001ee80000300800 */
[----:B------:R-:W3:Y:S04]  /*6a960*/  LDL.LU R11, [R1+0x25c] ;  /* 0x00025c00010b7983 */ /* 0x000ee80000300800 */
        /* <DEDUP_REMOVED lines=8> */
[----:B------:R-:W2:Y:S01]  /*6a9f0*/  LDL.LU R27, [R1+0x5fc] ;  /* 0x0005fc00011b7983 */ /* 0x000ea20000300800 */
[C---:B----4-:R-:W-:Y:S11]  /*6aa00*/  HMMA.16816.F32.BF16 R12, R16.reuse, R6, R12 ;  /* 0x00000006100c723c */ /* 0x050ff6000004180c */
[----:B------:R-:W-:Y:S11]  /*6aa10*/  @!UPT UIADD3 URZ, URZ, URZ, URZ ;  /* 0x0000003f3f3ff290 */ /* 0x000ff6000fffe03f */
[----:B------:R-:W-:Y:S01]  /*6aa20*/  @!UPT UIADD3 URZ, URZ, URZ, URZ ;  /* 0x0000003f3f3ff290 */ /* 0x000fe2000fffe03f */
[----:B------:R-:W-:Y:S04]  /*6aa30*/  STL.64 [R1+0x410], R12 ;  /* 0x0004100c01007387 */ /* 0x000fe80000100a00 */
[----:B------:R0:W-:Y:S04]  /*6aa40*/  STL.64 [R1+0x418], R14 ;  /* 0x0004180e01007387 */ /* 0x0001e80000100a00 */
[----:B0-----:R-:W4:Y:S04]  /*6aa50*/  LDL.LU.64 R14, [R1+0x3b10] ;  /* 0x003b1000010e7983 */ /* 0x001f280000300a00 */
[----:B------:R-:W-:Y:S04]  /*6aa60*/  STL.64 [R1+0x3aa0], R6 ;  /* 0x003aa00601007387 */ /* 0x000fe80000100a00 */
[----:B--2---:R0:W-:Y:S04]  /*6aa70*/  STL.64 [R1+0x3a98], R4 ;  /* 0x003a980401007387 */ /* 0x0041e80000100a00 */
        /* <DEDUP_REMOVED lines=20> */
[----:B------:R-:W4:Y:S01]  /*6abc0*/  LDL.LU R20, [R1+0x3b00] ;  /* 0x003b000001147983 */ /* 0x000f220000300800 */
[----:B---3--:R-:W-:Y:S03]  /*6abd0*/  HMMA.16816.F32.BF16 R16, R16, R22, R8 ;  /* 0x000000161010723c */ /* 0x008fe60000041808 */
[----:B------:R-:W3:Y:S11]  /*6abe0*/  LDL.LU.64 R10, [R1+0x3af8] ;  /* 0x003af800010a7983 */ /* 0x000ef60000300a00 */
[----:B------:R-:W-:Y:S09]  /*6abf0*/  @!UPT UIADD3 URZ, URZ, URZ, URZ ;  /* 0x0000003f3f3ff290 */ /* 0x000ff2000fffe03f */
[----:B------:R-:W-:Y:S04]  /*6ac00*/  STL.64 [R1+0x3b0], R16 ;  /* 0x0003b01001007387 */ /* 0x000fe80000100a00 */
[----:B------:R0:W-:Y:S04]  /*6ac10*/  STL.64 [R1+0x3b8], R18 ;  /* 0x0003b81201007387 */ /* 0x0001e80000100a00 */
[----:B0-----:R-:W2:Y:S04]  /*6ac20*/  LDL.LU.64 R18, [R1+0x3af0] ;  /* 0x003af00001127983 */ /* 0x001ea80000300a00 */
[----:B------:R-:W2:Y:S01]  /*6ac30*/  LDL.LU.64 R16, [R1+0x3ae8] ;  /* 0x003ae80001107983 */ /* 0x000ea20000300a00 */
[----:B---3--:R-:W-:Y:S01]  /*6ac40*/  IMAD.MOV.U32 R13, RZ, RZ, R11 ;  /* 0x000000ffff0d7224 */ /* 0x008fe200078e000b */
[----:B--2---:R-:W-:Y:S11]  /*6ac50*/  HMMA.16816.F32.BF16 R24, R16, R10, R24 ;  /* 0x0000000a1018723c */ /* 0x004ff60000041818 */
[----:B------:R-:W-:Y:S11]  /*6ac60*/  @!UPT UIADD3 URZ, URZ, URZ, URZ ;  /* 0x0000003f3f3ff290 */ /* 0x000ff6000fffe03f */
[----:B------:R-:W-:Y:S01]  /*6ac70*/  @!UPT UIADD3 URZ, URZ, URZ, URZ ;  /* 0x0000003f3f3ff290 */ /* 0x000fe2000fffe03f */
[----:B------:R0:W-:Y:S04]  /*6ac80*/  STL.64 [R1+0x3a0], R24 ;  /* 0x0003a01801007387 */ /* 0x0001e80000100a00 */
[----:B------:R1:W-:Y:S01]  /*6ac90*/  STL.64 [R1+0x3a8], R26 ;  /* 0x0003a81a01007387 */ /* 0x0003e20000100a00 */
[----:B0-----:R-:W-:-:S03]  /*6aca0*/  IMAD.MOV.U32 R24, RZ, RZ, R10 ;  /* 0x000000ffff187224 */ /* 0x001fc600078e000a */
[----:B-1----:R-:W2:Y:S04]  /*6acb0*/  LDL.LU.64 R26, [R1+0x3ae0] ;  /* 0x003ae000011a7983 */ /* 0x002ea80000300a00 */
[----:B------:R-:W3:Y:S02]  /*6acc0*/  LDL.LU.64 R10, [R1+0x3ad8] ;  /* 0x003ad800010a7983 */ /* 0x000ee40000300a00 */
[C---:B---3--:R-:W-:Y:S01]  /*6acd0*/  HMMA.16816.F32.BF16 R4, R16.reuse, R10, R4 ;  /* 0x0000000a1004723c */ /* 0x048fe20000041804 */
[----:B------:R-:W-:Y:S02]  /*6ace0*/  IMAD.MOV.U32 R12, RZ, RZ, R10 ;  /* 0x000000ffff0c7224 */ /* 0x000fe400078e000a */
        /* <DEDUP_REMOVED lines=23> */
[----:B------:R-:W2:Y:S04]  /*6ae60*/  LDL.LU.64 R4, [R1+0x3a98] ;  /* 0x003a980001047983 */ /* 0x000ea80000300a00 */
[----:B------:R-:W2:Y:S04]  /*6ae70*/  LDL.LU.64 R10, [R1+0x3a90] ;  /* 0x003a9000010a7983 */ /* 0x000ea80000300a00 */
[----:B------:R-:W2:Y:S02]  /*6ae80*/  LDL.LU.64 R8, [R1+0x3a88] ;  /* 0x003a880001087983 */ /* 0x000ea40000300a00 */
[C---:B--2---:R-:W-:Y:S11]  /*6ae90*/  HMMA.16816.F32.BF16 R8, R16.reuse, R26, R8 ;  /* 0x0000001a1008723c */ /* 0x044ff60000041808 */
[----:B------:R-:W-:Y:S11]  /*6aea0*/  @!UPT UIADD3 URZ, URZ, URZ, URZ ;  /* 0x0000003f3f3ff290 */ /* 0x000ff6000fffe03f */
[----:B------:R-:W-:Y:S01]  /*6aeb0*/  @!UPT UIADD3 URZ, URZ, URZ, URZ ;  /* 0x0000003f3f3ff290 */ /* 0x000fe2000fffe03f */
[----:B------:R-:W-:Y:S04]  /*6aec0*/  STL.64 [R1+0x2c0], R8 ;  /* 0x0002c00801007387 */ /* 0x000fe80000100a00 */
[----:B------:R0:W-:Y:S04]  /*6aed0*/  STL.64 [R1+0x2c8], R10 ;  /* 0x0002c80a01007387 */ /* 0x0001e80000100a00 */
[----:B0-----:R-:W3:Y:S04]  /*6aee0*/  LDL.LU.64 R10, [R1+0x3a80] ;  /* 0x003a8000010a7983 */ /* 0x001ee80000300a00 */
[----:B------:R-:W3:Y:S04]  /*6aef0*/  LDL.LU.64 R8, [R1+0x3a78] ;  /* 0x003a780001087983 */ /* 0x000ee80000300a00 */
[----:B------:R-:W-:Y:S01]  /*6af00*/  STL.64 [R1+0x39f8], R26 ;  /* 0x0039f81a01007387 */ /* 0x000fe20000100a00 */
[C---:B---3--:R-:W-:Y:S11]  /*6af10*/  HMMA.16816.F32.BF16 R8, R16.reuse, R6, R8 ;  /* 0x000000061008723c */ /* 0x048ff60000041808 */
[----:B------:R-:W-:Y:S11]  /*6af20*/  @!UPT UIADD3 URZ, URZ, URZ, URZ ;  /* 0x0000003f3f3ff290 */ /* 0x000ff6000fffe03f */
[----:B------:R-:W-:Y:S01]  /*6af30*/  @!UPT UIADD3 URZ, URZ, URZ, URZ ;  /* 0x0000003f3f3ff290 */ /* 0x000fe2000fffe03f */
[----:B------:R-:W-:Y:S04]  /*6af40*/  STL.64 [R1+0x2b0], R8 ;  /* 0x0002b00801007387 */ /* 0x000fe80000100a00 */
[----:B------:R0:W-:Y:S04]  /*6af50*/  STL.64 [R1+0x2b8], R10 ;  /* 0x0002b80a01007387 */ /* 0x0001e80000100a00 */
[----:B0-----:R-:W2:Y:S04]  /*6af60*/  LDL.LU.64 R10, [R1+0x3a70] ;  /* 0x003a7000010a7983 */ /* 0x001ea80000300a00 */
[----:B------:R-:W2:Y:S04]  /*6af70*/  LDL.LU.64 R8, [R1+0x3a68] ;  /* 0x003a680001087983 */ /* 0x000ea80000300a00 */
[----:B------:R-:W-:Y:S04]  /*6af80*/  STL.64 [R1+0x3a08], R6 ;  /* 0x003a080601007387 */ /* 0x000fe80000100a00 */
[----:B------:R0:W-:Y:S04]  /*6af90*/  STL.64 [R1+0x3a00], R4 ;  /* 0x003a000401007387 */ /* 0x0001e80000100a00 */
[----:B0-----:R-:W3:Y:S04]  /*6afa0*/  LDL.LU R4, [R1+0x670] ;  /* 0x0006700001047983 */ /* 0x001ee80000300800 */
[----:B------:R-:W3:Y:S04]  /*6afb0*/  LDL.LU R5, [R1+0x674] ;  /* 0x0006740001057983 */ /* 0x000ee80000300800 */
[----:B------:R-:W3:Y:S04]  /*6afc0*/  LDL.LU R6, [R1+0x678] ;  /* 0x0006780001067983 */ /* 0x000ee80000300800 */
[----:B------:R-:W3:Y:S04]  /*6afd0*/  LDL.LU R7, [R1+0x67c] ;  /* 0x00067c0001077983 */ /* 0x000ee80000300800 */
[----:B------:R-:W-:Y:S01]  /*6afe0*/  STL.64 [R1+0x3a10], R14 ;  /* 0x003a100e01007387 */ /* 0x000fe20000100a00 */
[C---:B---3--:R-:W-:Y:S11]  /*6aff0*/  HMMA.16816.F32.BF16 R4, R16.reuse, R14, R4 ;  /* 0x0000000e1004723c */ /* 0x048ff60000041804 */
[----:B------:R-:W-:Y:S11]  /*6b000*/  @!UPT UIADD3 URZ, URZ, URZ, URZ ;  /* 0x0000003f3f3ff290 */ /* 0x000ff6000fffe03f */
[----:B------:R-:W-:Y:S01]  /*6b010*/  @!UPT UIADD3 URZ, URZ, URZ, URZ ;  /* 0x0000003f3f3ff290 */ /* 0x000fe2000fffe03f */
[----:B------:R-:W-:Y:S04]  /*6b020*/  STL.64 [R1+0x260], R4 ;  /* 0x0002600401007387 */ /* 0x000fe80000100a00 */
[----:B------:R2:W-:Y:S02]  /*6b030*/  STL.64 [R1+0x268], R6 ;  /* 0x0002680601007387 */ /* 0x0005e40000100a00 */
[----:B--2---:R-:W-:Y:S02]  /*6b040*/  HMMA.16816.F32.BF16 R4, R16, R22, R8 ;  /* 0x000000161004723c */ /* 0x004fe40000041808 */
[----:B------:R-:W2:Y:S04]  /*6b050*/  LDL.LU.64 R16, [R1+0x1d0] ;  /* 0x0001d00001107983 */ /* 0x000ea80000300a00 */
[----:B------:R-:W3:Y:S11]  /*6b060*/  LDL.LU.64 R18, [R1+0x1d8] ;  /* 0x0001d80001127983 */ /* 0x000ef60000300a00 */
[----:B------:R-:W-:Y:S06]  /*6b070*/  @!UPT UIADD3 URZ, URZ, URZ, URZ ;  /* 0x0000003f3f3ff290 */ /* 0x000fec000fffe03f */
[----:B------:R0:W-:Y:S04]  /*6b080*/  STL.64 [R1+0x250], R4 ;  /* 0x0002500401007387 */ /* 0x0001e80000100a00 */
[----:B------:R1:W-:Y:S04]  /*6b090*/  STL.64 [R1+0x258], R6 ;  /* 0x0002580601007387 */ /* 0x0003e80000100a00 */
[----:B------:R-:W2:Y:S04]  /*6b0a0*/  LDL.LU R8, [R1+0x6d0] ;  /* 0x0006d00001087983 */ /* 0x000ea80000300800 */
[----:B------:R-:W2:Y:S04]  /*6b0b0*/  LDL.LU R9, [R1+0x6d4] ;  /* 0x0006d40001097983 */ /* 0x000ea80000300800 */
[----:B------:R-:W2:Y:S04]  /*6b0c0*/  LDL.LU R10, [R1+0x6d8] ;  /* 0x0006d800010a7983 */ /* 0x000ea80000300800 */
[----:B------:R-:W2:Y:S01]  /*6b0d0*/  LDL.LU R11, [R1+0x6dc] ;  /* 0x0006dc00010b7983 */ /* 0x000ea20000300800 */
[----:B------:R-:W-:-:S02]  /*6b0e0*/  IMAD.MOV.U32 R26, RZ, RZ, R21 ;  /* 0x000000ffff1a7224 */ /* 0x000fc400078e0015 */
[----:B------:R-:W-:Y:S01]  /*6b0f0*/  IMAD.MOV.U32 R27, RZ, RZ, R0 ;  /* 0x000000ffff1b7224 */ /* 0x000fe200078e0000 */
[----:B--2---:R-:W-:Y:S04]  /*6b100*/  STL.64 [R1+0x3a20], R10 ;  /* 0x003a200a01007387 */ /* 0x004fe80000100a00 */
[----:B------:R2:W-:Y:S04]  /*6b110*/  STL.64 [R1+0x3a18], R8 ;  /* 0x003a180801007387 */ /* 0x0005e80000100a00 */
[----:B------:R-:W4:Y:S04]  /*6b120*/  LDL.LU R21, [R1+0x3a60] ;  /* 0x003a600001157983 */ /* 0x000f280000300800 */
[----:B------:R-:W2:Y:S04]  /*6b130*/  LDL.LU R0, [R1+0x3a5c] ;  /* 0x003a5c0001007983 */ /* 0x000ea80000300800 */
[----:B------:R-:W-:Y:S04]  /*6b140*/  STL.64 [R1+0x3a28], R26 ;  /* 0x003a281a01007387 */ /* 0x000fe80000100a00 */
[----:B0-----:R-:W2:Y:S04]  /*6b150*/  LDL.LU R4, [R1+0x6b0] ;  /* 0x0006b00001047983 */ /* 0x001ea80000300800 */
[----:B------:R-:W2:Y:S04]  /*6b160*/  LDL.LU R5, [R1+0x6b4] ;  /* 0x0006b40001057983 */ /* 0x000ea80000300800 */
[----:B-1----:R-:W2:Y:S04]  /*6b170*/  LDL.LU R6, [R1+0x6b8] ;  /* 0x0006b80001067983 */ /* 0x002ea80000300800 */
[----:B------:R-:W2:Y:S01]  /*6b180*/  LDL.LU R7, [R1+0x6bc] ;  /* 0x0006bc0001077983 */ /* 0x000ea20000300800 */
[----:B------:R-:W-:-:S02]  /*6b190*/  IMAD.MOV.U32 R14, RZ, RZ, R2 ;  /* 0x000000ffff0e7224 */ /* 0x000fc400078e0002 */
[----:B------:R-:W-:Y:S01]  /*6b1a0*/  IMAD.MOV.U32 R15, RZ, RZ, R25 ;  /* 0x000000ffff0f7224 */ /* 0x000fe200078e0019 */
[----:B--2---:R-:W-:Y:S04]  /*6b1b0*/  STL.64 [R1+0x3a38], R6 ;  /* 0x003a380601007387 */ /* 0x004fe80000100a00 */
[----:B------:R-:W-:Y:S04]  /*6b1c0*/  STL.64 [R1+0x3a30], R4 ;  /* 0x003a300401007387 */ /* 0x000fe80000100a00 */
[----:B------:R-:W2:Y:S04]  /*6b1d0*/  LDL.LU R2, [R1+0x3a58] ;  /* 0x003a580001027983 */ /* 0x000ea80000300800 */
[----:B------:R0:W-:Y:S04]  /*6b1e0*/  STL.64 [R1+0x3a40], R14 ;  /* 0x003a400e01007387 */ /* 0x0001e80000100a00 */
[----:B------:R-:W2:Y:S04]  /*6b1f0*/  LDL.LU R8, [R1+0x6a0] ;  /* 0x0006a00001087983 */ /* 0x000ea80000300800 */
[----:B------:R-:W2:Y:S04]  /*6b200*/  LDL.LU R9, [R1+0x6a4] ;  /* 0x0006a40001097983 */ /* 0x000ea80000300800 */
[----:B------:R-:W2:Y:S04]  /*6b210*/  LDL.LU R10, [R1+0x6a8] ;  /* 0x0006a800010a7983 */ /* 0x000ea80000300800 */
[----:B------:R-:W2:Y:S01]  /*6b220*/  LDL.LU R11, [R1+0x6ac] ;  /* 0x0006ac00010b7983 */ /* 0x000ea20000300800 */
[----:B0-----:R-:W-:-:S03]  /*6b230*/  IMAD.MOV.U32 R14, RZ, RZ, R24 ;  /* 0x000000ffff0e7224 */ /* 0x001fc600078e0018 */
[----:B--2---:R-:W-:Y:S04]  /*6b240*/  STL.64 [R1+0x3a50], R10 ;  /* 0x003a500a01007387 */ /* 0x004fe80000100a00 */
[----:B------:R0:W-:Y:S04]  /*6b250*/  STL.64 [R1+0x3a48], R8 ;  /* 0x003a480801007387 */ /* 0x0001e80000100a00 */
[----:B0-----:R-:W3:Y:S04]  /*6b260*/  LDL.LU R8, [R1+0x680] ;  /* 0x0006800001087983 */ /* 0x001ee80000300800 */
[----:B------:R-:W3:Y:S04]  /*6b270*/  LDL.LU R9, [R1+0x684] ;  /* 0x0006840001097983 */ /* 0x000ee80000300800 */
[----:B------:R-:W3:Y:S04]  /*6b280*/  LDL.LU R10, [R1+0x688] ;  /* 0x00068800010a7983 */ /* 0x000ee80000300800 */
[----:B------:R-:W3:Y:S01]  /*6b290*/  LDL.LU R11, [R1+0x68c] ;  /* 0x00068c00010b7983 */ /* 0x000ee20000300800 */
[----:B------:R-:W-:-:S02]  /*6b2a0*/  IMAD.MOV.U32 R15, RZ, RZ, R13 ;  /* 0x000000ffff0f7224 */ /* 0x000fc400078e000d */
[----:B------:R-:W-:Y:S01]  /*6b2b0*/  IMAD.MOV.U32 R26, RZ, RZ, R12 ;  /* 0x000000ffff1a7224 */ /* 0x000fe200078e000c */
[----:B------:R-:W2:Y:S04]  /*6b2c0*/  LDL.LU R4, [R1+0x690] ;  /* 0x0006900001047983 */ /* 0x000ea80000300800 */
[----:B------:R-:W2:Y:S04]  /*6b2d0*/  LDL.LU R5, [R1+0x694] ;  /* 0x0006940001057983 */ /* 0x000ea80000300800 */
[----:B------:R-:W2:Y:S04]  /*6b2e0*/  LDL.LU R6, [R1+0x698] ;  /* 0x0006980001067983 */ /* 0x000ea80000300800 */
[----:B------:R-:W2:Y:S04]  /*6b2f0*/  LDL.LU R7, [R1+0x69c] ;  /* 0x00069c0001077983 */ /* 0x000ea80000300800 */
[----:B------:R-:W-:Y:S04]  /*6b300*/  STL.64 [R1+0x39f0], R22 ;  /* 0x0039f01601007387 */ /* 0x000fe80000100a00 */
[----:B----4-:R0:W-:Y:S01]  /*6b310*/  STL.64 [R1+0x39e8], R20 ;  /* 0x0039e81401007387 */ /* 0x0101e20000100a00 */
[----:B------:R-:W-:-:S03]  /*6b320*/  IMAD.MOV.U32 R24, RZ, RZ, R16 ;  /* 0x000000ffff187224 */ /* 0x000fc600078e0010 */
[----:B0-----:R-:W4:Y:S04]  /*6b330*/  LDL.LU R20, [R1+0x6c0] ;  /* 0x0006c00001147983 */ /* 0x001f280000300800 */
[----:B------:R-:W4:Y:S04]  /*6b340*/  LDL.LU R21, [R1+0x6c4] ;  /* 0x0006c40001157983 */ /* 0x000f280000300800 */
[----:B------:R-:W4:Y:S04]  /*6b350*/  LDL.LU R22, [R1+0x6c8] ;  /* 0x0006c80001167983 */ /* 0x000f280000300800 */
[----:B------:R-:W4:Y:S01]  /*6b360*/  LDL.LU R23, [R1+0x6cc] ;  /* 0x0006cc0001177983 */ /* 0x000f220000300800 */
[----:B---3--:R-:W-:Y:S03]  /*6b370*/  HMMA.16816.F32.BF16 R12, R16, R14, R8 ;  /* 0x0000000e100c723c */ /* 0x008fe60000041808 */
[----:B------:R-:W3:Y:S04]  /*6b380*/  LDL.LU.64 R10, [R1+0x3a50] ;  /* 0x003a5000010a7983 */ /* 0x000ee80000300a00 */
[----:B------:R-:W3:Y:S11]  /*6b390*/  LDL.LU.64 R8, [R1+0x3a48] ;  /* 0x003a480001087983 */ /* 0x000ef60000300a00 */
[----:B------:R-:W-:Y:S05]  /*6b3a0*/  @!UPT UIADD3 URZ, URZ, URZ, URZ ;  /* 0x0000003f3f3ff290 */ /* 0x000fea000fffe03f */
[----:B------:R0:W-:Y:S04]  /*6b3b0*/  STL.64 [R1+0x240], R12 ;  /* 0x0002400c01007387 */ /* 0x0001e80000100a00 */
[----:B------:R1:W-:Y:S01]  /*6b3c0*/  STL.64 [R1+0x248], R14 ;  /* 0x0002480e01007387 */ /* 0x0003e20000100a00 */
[----:B0-----:R-:W-:Y:S02]  /*6b3d0*/  IMAD.MOV.U32 R13, RZ, RZ, R17 ;  /* 0x000000ffff0d7224 */ /* 0x001fe400078e0011 */
[----:B------:R-:W-:Y:S01]  /*6b3e0*/  IMAD.MOV.U32 R12, RZ, RZ, R18 ;  /* 0x000000ffff0c7224 */ /* 0x000fe200078e0012 */
[----:B-1----:R-:W3:Y:S04]  /*6b3f0*/  LDL.LU.64 R14, [R1+0x3a40] ;  /* 0x003a4000010e7983 */ /* 0x002ee80000300a00 */
[----:B------:R-:W2:Y:S04]  /*6b400*/  LDL.LU R16, [R1+0xa0] ;  /* 0x0000a00001107983 */ /* 0x000ea80000300800 */
[----:B------:R-:W2:Y:S04]  /*6b410*/  LDL.LU R17, [R1+0xa4] ;  /* 0x0000a40001117983 */ /* 0x000ea80000300800 */
[----:B------:R-:W2:Y:S01]  /*6b420*/  LDL.LU R18, [R1+0xa8] ;  /* 0x0000a80001127983 */ /* 0x000ea20000300800 */
[----:B------:R-:W-:-:S02]  /*6b430*/  IMAD.MOV.U32 R27, RZ, RZ, R3 ;  /* 0x000000ffff1b7224 */ /* 0x000fc400078e0003 */
[----:B------:R-:W-:Y:S01]  /*6b440*/  IMAD.MOV.U32 R3, RZ, RZ, R19 ;  /* 0x000000ffff037224 */ /* 0x000fe200078e0013 */
[----:B--2---:R-:W-:Y:S04]  /*6b450*/  STL [R1+0x3428], R18 ;  /* 0x0034281201007387 */ /* 0x004fe80000100800 */
[----:B------:R-:W2:Y:S04]  /*6b460*/  LDL.LU R19, [R1+0xac] ;  /* 0x0000ac0001137983 */ /* 0x000ea80000300800 */
[----:B--2---:R-:W-:Y:S04]  /*6b470*/  STL [R1+0x342c], R19 ;  /* 0x00342c1301007387 */ /* 0x004fe80000100800 */
        /* <DEDUP_REMOVED lines=17> */
[C---:B------:R-:W-:Y:S01]  /*6b590*/  HMMA.16816.F32.BF16 R24, R16.reuse, R26, R4 ;  /* 0x0000001a1018723c */ /* 0x040fe20000041804 */
[----:B------:R-:W2:Y:S04]  /*6b5a0*/  LDL.LU.64 R6, [R1+0x3a38] ;  /* 0x003a380001067983 */ /* 0x000ea80000300a00 */
[----:B------:R-:W2:Y:S11]  /*6b5b0*/  LDL.LU.64 R4, [R1+0x3a30] ;  /* 0x003a300001047983 */ /* 0x000eb60000300a00 */
[----:B------:R-:W-:Y:S07]  /*6b5c0*/  @!UPT UIADD3 URZ, URZ, URZ, URZ ;  /* 0x0000003f3f3ff290 */ /* 0x000fee000fffe03f */
[----:B------:R-:W-:Y:S04]  /*6b5d0*/  STL.64 [R1+0x1f0], R24 ;  /* 0x0001f01801007387 */ /* 0x000fe80000100a00 */
[----:B------:R0:W-:Y:S04]  /*6b5e0*/  STL.64 [R1+0x1f8], R26 ;  /* 0x0001f81a01007387 */ /* 0x0001e80000100a00 */
[----:B0-----:R-:W2:Y:S01]  /*6b5f0*/  LDL.LU.64 R26, [R1+0x3a28] ;  /* 0x003a2800011a7983 */ /* 0x001ea20000300a00 */
[C---:B---3--:R-:W-:Y:S03]  /*6b600*/  HMMA.16816.F32.BF16 R12, R16.reuse, R14, R8 ;  /* 0x0000000e100c723c */ /* 0x048fe60000041808 */
[----:B------:R-:W3:Y:S04]  /*6b610*/  LDL.LU.64 R10, [R1+0x3a20] ;  /* 0x003a2000010a7983 */ /* 0x000ee80000300a00 */
[----:B------:R-:W3:Y:S11]  /*6b620*/  LDL.LU.64 R8, [R1+0x3a18] ;  /* 0x003a180001087983 */ /* 0x000ef60000300a00 */
[----:B------:R-:W-:Y:S05]  /*6b630*/  @!UPT UIADD3 URZ, URZ, URZ, URZ ;  /* 0x0000003f3f3ff290 */ /* 0x000fea000fffe03f */
[----:B------:R-:W-:Y:S04]  /*6b640*/  STL.64 [R1+0x1e0], R12 ;  /* 0x0001e00c01007387 */ /* 0x000fe80000100a00 */
[----:B------:R0:W-:Y:S04]  /*6b650*/  STL.64 [R1+0x1e8], R14 ;  /* 0x0001e80e01007387 */ /* 0x0001e80000100a00 */
[----:B0-----:R-:W3:Y:S01]  /*6b660*/  LDL.LU.64 R14, [R1+0x3a10] ;  /* 0x003a1000010e7983 */ /* 0x001ee20000300a00 */
[C---:B--2---:R-:W-:Y:S03]  /*6b670*/  HMMA.16816.F32.BF16 R24, R16.reuse, R26, R4 ;  /* 0x0000001a1018723c */ /* 0x044fe60000041804 */
[----:B------:R-:W3:Y:S04]  /*6b680*/  LDL.LU.64 R6, [R1+0x3a08] ;  /* 0x003a080001067983 */ /* 0x000ee80000300a00 */
[----:B------:R-:W2:Y:S11]  /*6b690*/  LDL.LU.64 R4, [R1+0x3a00] ;  /* 0x003a000001047983 */ /* 0x000eb60000300a00 */
[----:B------:R-:W-:Y:S05]  /*6b6a0*/  @!UPT UIADD3 URZ, URZ, URZ, URZ ;  /* 0x0000003f3f3ff290 */ /* 0x000fea000fffe03f */
[----:B------:R-:W-:Y:S04]  /*6b6b0*/  STL.64 [R1+0x180], R24 ;  /* 0x0001801801007387 */ /* 0x000fe80000100a00 */
[----:B------:R0:W-:Y:S04]  /*6b6c0*/  STL.64 [R1+0x188], R26 ;  /* 0x0001881a01007387 */ /* 0x0001e80000100a00 */
[----:B0-----:R-:W4:Y:S01]  /*6b6d0*/  LDL.LU.64 R26, [R1+0x39f8] ;  /* 0x0039f800011a7983 */ /* 0x001f220000300a00 */
[C---:B---3--:R-:W-:Y:S08]  /*6b6e0*/  HMMA.16816.F32.BF16 R8, R16.reuse, R6, R8 ;  /* 0x000000061008723c */ /* 0x048ff00000041808 */
[C---:B----4-:R-:W-:Y:S01]  /*6b6f0*/  HMMA.16816.F32.BF16 R20, R16.reuse, R26, R20 ;  /* 0x0000001a1014723c */ /* 0x050fe20000041814 */
[----:B------:R0:W-:Y:S11]  /*6b700*/  STL.64 [R1+0x3998], R26 ;  /* 0x0039981a01007387 */ /* 0x0001f60000100a00 */
[----:B------:R-:W-:Y:S11]  /*6b710*/  @!UPT UIADD3 URZ, URZ, URZ, URZ ;  /* 0x0000003f3f3ff290 */ /* 0x000ff6000fffe03f */
[----:B------:R1:W-:Y:S04]  /*6b720*/  STL.64 [R1+0x170], R20 ;  /* 0x0001701401007387 */ /* 0x0003e80000100a00 */
[----:B------:R3:W-:Y:S04]  /*6b730*/  STL.64 [R1+0x178], R22 ;  /* 0x0001781601007387 */ /* 0x0007e80000100a00 */
[----:B------:R-:W4:Y:S04]  /*6b740*/  LDL.LU R24, [R1+0x730] ;  /* 0x0007300001187983 */ /* 0x000f280000300800 */
[----:B------:R0:W-:Y:S04]  /*6b750*/  STL.64 [R1+0x390], R8 ;  /* 0x0003900801007387 */ /* 0x0001e80000100a00 */
[----:B------:R1:W-:Y:S04]  /*6b760*/  STL.64 [R1+0x398], R10 ;  /* 0x0003980a01007387 */ /* 0x0003e80000100a00 */
[----:B------:R-:W4:Y:S04]  /*6b770*/  LDL.LU R25, [R1+0x734] ;  /* 0x0007340001197983 */ /* 0x000f280000300800 */
[----:B0-----:R-:W2:Y:S04]  /*6b780*/  LDL.LU R26, [R1+0x738] ;  /* 0x00073800011a7983 */ /* 0x001ea80000300800 */
[----:B------:R-:W2:Y:S04]  /*6b790*/  LDL.LU R27, [R1+0x73c] ;  /* 0x00073c00011b7983 */ /* 0x000ea80000300800 */
[----:B-1----:R-:W2:Y:S04]  /*6b7a0*/  LDL.LU R20, [R1+0x6f0] ;  /* 0x0006f00001147983 */ /* 0x002ea80000300800 */
[----:B------:R-:W2:Y:S04]  /*6b7b0*/  LDL.LU R21, [R1+0x6f4] ;  /* 0x0006f40001157983 */ /* 0x000ea80000300800 */
[----:B---3--:R-:W3:Y:S04]  /*6b7c0*/  LDL.LU R22, [R1+0x6f8] ;  /* 0x0006f80001167983 */ /* 0x008ee80000300800 */
[----:B------:R-:W3:Y:S04]  /*6b7d0*/  LDL.LU R23, [R1+0x6fc] ;  /* 0x0006fc0001177983 */ /* 0x000ee80000300800 */
[----:B------:R-:W2:Y:S04]  /*6b7e0*/  LDL.LU R8, [R1+0x720] ;  /* 0x0007200001087983 */ /* 0x000ea80000300800 */
[----:B------:R-:W2:Y:S04]  /*6b7f0*/  LDL.LU R9, [R1+0x724] ;  /* 0x0007240001097983 */ /* 0x000ea80000300800 */
[----:B------:R-:W2:Y:S04]  /*6b800*/  LDL.LU R10, [R1+0x728] ;  /* 0x00072800010a7983 */ /* 0x000ea80000300800 */
[----:B------:R-:W2:Y:S04]  /*6b810*/  LDL.LU R11, [R1+0x72c] ;  /* 0x00072c00010b7983 */ /* 0x000ea80000300800 */
[----:B--2---:R0:W-:Y:S04]  /*6b820*/  STL.64 [R1+0x39c0], R10 ;  /* 0x0039c00a01007387 */ /* 0x0041e80000100a00 */
[----:B------:R1:W-:Y:S04]  /*6b830*/  STL.64 [R1+0x39b8], R8 ;  /* 0x0039b80801007387 */ /* 0x0003e80000100a00 */
[----:B0-----:R-:W2:Y:S04]  /*6b840*/  LDL.LU.64 R10, [R1+0x98] ;  /* 0x00009800010a7983 */ /* 0x001ea80000300a00 */
[----:B--2---:R0:W-:Y:S04]  /*6b850*/  STL.64 [R1+0x39e0], R10 ;  /* 0x0039e00a01007387 */ /* 0x0041e80000100a00 */
[----:B-1----:R-:W2:Y:S04]  /*6b860*/  LDL.LU R8, [R1+0x6e0] ;  /* 0x0006e00001087983 */ /* 0x002ea80000300800 */
[----:B------:R-:W2:Y:S04]  /*6b870*/  LDL.LU R9, [R1+0x6e4] ;  /* 0x0006e40001097983 */ /* 0x000ea80000300800 */
[----:B0-----:R-:W2:Y:S04]  /*6b880*/  LDL.LU R10, [R1+0x6e8] ;  /* 0x0006e800010a7983 */ /* 0x001ea80000300800 */
[----:B------:R-:W2:Y:S04]  /*6b890*/  LDL.LU R11, [R1+0x6ec] ;  /* 0x0006ec00010b7983 */ /* 0x000ea80000300800 */
[----:B------:R0:W-:Y:S04]  /*6b8a0*/  STL.64 [R1+0x39a8], R26 ;  /* 0x0039a81a01007387 */ /* 0x0001e80000100a00 */
[----:B----4-:R1:W-:Y:S04]  /*6b8b0*/  STL.64 [R1+0x39a0], R24 ;  /* 0x0039a01801007387 */ /* 0x0103e80000100a00 */
[----:B0-----:R-:W4:Y:S04]  /*6b8c0*/  LDL.LU.64 R26, [R1+0x78] ;  /* 0x00007800011a7983 */ /* 0x001f280000300a00 */
[----:B----4-:R0:W-:Y:S04]  /*6b8d0*/  STL.64 [R1+0x39c8], R26 ;  /* 0x0039c81a01007387 */ /* 0x0101e80000100a00 */
[----:B-1----:R-:W4:Y:S04]  /*6b8e0*/  LDL.LU R24, [R1+0x700] ;  /* 0x0007000001187983 */ /* 0x002f280000300800 */
[----:B------:R-:W4:Y:S04]  /*6b8f0*/  LDL.LU R25, [R1+0x704] ;  /* 0x0007040001197983 */ /* 0x000f280000300800 */
[----:B0-----:R-:W4:Y:S04]  /*6b900*/  LDL.LU R26, [R1+0x708] ;  /* 0x00070800011a7983 */ /* 0x001f280000300800 */
[----:B------:R-:W4:Y:S04]  /*6b910*/  LDL.LU R27, [R1+0x70c] ;  /* 0x00070c00011b7983 */ /* 0x000f280000300800 */
[----:B------:R-:W-:Y:S04]  /*6b920*/  STL.64 [R1+0x3968], R6 ;  /* 0x0039680601007387 */ /* 0x000fe80000100a00 */
[----:B------:R0:W-:Y:S04]  /*6b930*/  STL.64 [R1+0x3960], R4 ;  /* 0x0039600401007387 */ /* 0x0001e80000100a00 */
[----:B0-----:R-:W2:Y:S04]  /*6b940*/  LDL.LU R4, [R1+0x760] ;  /* 0x0007600001047983 */ /* 0x001ea80000300800 */
[----:B------:R-:W2:Y:S04]  /*6b950*/  LDL.LU R5, [R1+0x764] ;  /* 0x0007640001057983 */ /* 0x000ea80000300800 */
[----:B------:R-:W2:Y:S04]  /*6b960*/  LDL.LU R6, [R1+0x768] ;  /* 0x0007680001067983 */ /* 0x000ea80000300800 */
[----:B------:R-:W2:Y:S01]  /*6b970*/  LDL.LU R7, [R1+0x76c] ;  /* 0x00076c0001077983 */ /* 0x000ea20000300800 */
[C---:B---3--:R-:W-:Y:S03]  /*6b980*/  HMMA.16816.F32.BF16 R20, R16.reuse, R14, R20 ;  /* 0x0000000e1014723c */ /* 0x048fe60000041814 */
[----:B--2---:R0:W-:Y:S04]  /*6b990*/  STL.64 [R1+0x3978], R6 ;  /* 0x0039780601007387 */ /* 0x0041e80000100a00 */
[----:B------:R-:W-:Y:S04]  /*6b9a0*/  STL.64 [R1+0x3970], R4 ;  /* 0x0039700401007387 */ /* 0x000fe80000100a00 */
[----:B0-----:R-:W2:Y:S04]  /*6b9b0*/  LDL.LU.64 R6, [R1+0x38] ;  /* 0x0000380001067983 */ /* 0x001ea80000300a00 */
[----:B--2---:R0:W-:Y:S04]  /*6b9c0*/  STL.64 [R1+0x3990], R6 ;  /* 0x0039900601007387 */ /* 0x0041e80000100a00 */
[----:B0-----:R-:W2:Y:S04]  /*6b9d0*/  LDL.LU.64 R6, [R1+0x58] ;  /* 0x0000580001067983 */ /* 0x001ea80000300a00 */
[----:B------:R-:W-:Y:S04]  /*6b9e0*/  STL.64 [R1+0x500], R20 ;  /* 0x0005001401007387 */ /* 0x000fe80000100a00 */
[----:B------:R0:W-:Y:S04]  /*6b9f0*/  STL.64 [R1+0x508], R22 ;  /* 0x0005081601007387 */ /* 0x0001e80000100a00 */
[----:B0-----:R-:W3:Y:S04]  /*6ba00*/  LDL.LU.64 R22, [R1+0x39f0] ;  /* 0x0039f00001167983 */ /* 0x001ee80000300a00 */
[----:B------:R-:W2:Y:S01]  /*6ba10*/  LDL.LU.64 R20, [R1+0x39e8] ;  /* 0x0039e80001147983 */ /* 0x000ea20000300a00 */
[----:B---3--:R-:W-:Y:S03]  /*6ba20*/  HMMA.16816.F32.BF16 R16, R16, R22, R8 ;  /* 0x000000161010723c */ /* 0x008fe60000041808 */
[----:B------:R-:W3:Y:S11]  /*6ba30*/  LDL.LU.64 R10, [R1+0x39e0] ;  /* 0x0039e000010a7983 */ /* 0x000ef60000300a00 */
[----:B------:R-:W-:Y:S09]  /*6ba40*/  @!UPT UIADD3 URZ, URZ, URZ, URZ ;  /* 0x0000003f3f3ff290 */ /* 0x000ff2000fffe03f */
[----:B------:R-:W-:Y:S04]  /*6ba50*/  STL.64 [R1+0x1d0], R16 ;  /* 0x0001d01001007387 */ /* 0x000fe80000100a00 */
[----:B------:R0:W-:Y:S04]  /*6ba60*/  STL.64 [R1+0x1d8], R18 ;  /* 0x0001d81201007387 */ /* 0x0001e80000100a00 */
[----:B0-----:R-:W4:Y:S04]  /*6ba70*/  LDL.LU.64 R18, [R1+0x39d8] ;  /* 0x0039d80001127983 */ /* 0x001f280000300a00 */
[----:B------:R-:W4:Y:S04]  /*6ba80*/  LDL.LU.64 R16, [R1+0x39d0] ;  /* 0x0039d00001107983 */ /* 0x000f280000300a00 */
[----:B------:R-:W-:Y:S04]  /*6ba90*/  STL.64 [R1+0x3958], R22 ;  /* 0x0039581601007387 */ /* 0x000fe80000100a00 */
[----:B--2---:R0:W-:Y:S04]  /*6baa0*/  STL.64 [R1+0x3950], R20 ;  /* 0x0039501401007387 */ /* 0x0041e80000100a00 */
[----:B0-----:R-:W2:Y:S04]  /*6bab0*/  LDL.LU R20, [R1+0x770] ;  /* 0x0007700001147983 */ /* 0x001ea80000300800 */
[----:B------:R-:W2:Y:S04]  /*6bac0*/  LDL.LU R21, [R1+0x774] ;  /* 0x0007740001157983 */ /* 0x000ea80000300800 */
[----:B------:R-:W2:Y:S04]  /*6bad0*/  LDL.LU R22, [R1+0x778] ;  /* 0x0007780001167983 */ /* 0x000ea80000300800 */
[----:B------:R-:W2:Y:S01]  /*6bae0*/  LDL.LU R23, [R1+0x77c] ;  /* 0x00077c0001177983 */ /* 0x000ea20000300800 */
[----:B---3--:R-:W-:-:S02]  /*6baf0*/  IMAD.MOV.U32 R13, RZ, RZ, R10 ;  /* 0x000000ffff0d7224 */ /* 0x008fc400078e000a */
[----:B------:R-:W-:Y:S01]  /*6bb00*/  IMAD.MOV.U32 R12, RZ, RZ, R11 ;  /* 0x000000ffff0c7224 */ /* 0x000fe200078e000b */
[C---:B----4-:R-:W-:Y:S01]  /*6bb10*/  HMMA.16816.F32.BF16 R24, R16.reuse, R10, R24 ;  /* 0x0000000a1018723c */ /* 0x050fe20000041818 */
        /* <DEDUP_REMOVED lines=14> */
[----:B------:R0:W-:Y:S04]  /*6bc00*/  STL.64 [R1+0x520], R8 ;  /* 0x0005200801007387 */ /* 0x0001e80000100a00 */
[----:B------:R1:W-:Y:S01]  /*6bc10*/  STL.64 [R1+0x528], R10 ;  /* 0x0005280a01007387 */ /* 0x0003e20000100a00 */
[----:B0-----:R-:W-:Y:S02]  /*6bc20*/  IMAD.MOV.U32 R9, RZ, RZ, R26 ;  /* 0x000000ffff097224 */ /* 0x001fe400078e001a */
[----:B------:R-:W-:Y:S01]  /*6bc30*/  IMAD.MOV.U32 R8, RZ, RZ, R27 ;  /* 0x000000ffff087224 */ /* 0x000fe200078e001b */
[----:B-1----:R-:W3:Y:S04]  /*6bc40*/  LDL.LU R11, [R1+0x39b0] ;  /* 0x0039b000010b7983 */ /* 0x002ee80000300800 */
[----:B------:R-:W4:Y:S04]  /*6bc50*/  LDL.LU.64 R26, [R1+0x39a8] ;  /* 0x0039a800011a7983 */ /* 0x000f280000300a00 */
        /* <DEDUP_REMOVED lines=9> */
[----:B------:R-:W2:Y:S02]  /*6bcf0*/  LDL.LU.64 R6, [R1+0x3990] ;  /* 0x0039900001067983 */ /* 0x000ea40000300a00 */
        /* <DEDUP_REMOVED lines=8> */
[----:B------:R-:W4:Y:S04]  /*6bd80*/  LDL.LU.64 R6, [R1+0x3978] ;  /* 0x0039780001067983 */ /* 0x000f280000300a00 */
[----:B------:R-:W4:Y:S02]  /*6bd90*/  LDL.LU.64 R4, [R1+0x3970] ;  /* 0x0039700001047983 */ /* 0x000f240000300a00 */
[C---:B----4-:R-:W-:Y:S11]  /*6bda0*/  HMMA.16816.F32.BF16 R4, R16.reuse, R26, R4 ;  /* 0x0000001a1004723c */ /* 0x050ff60000041804 */
[----:B------:R-:W-:Y:S11]  /*6bdb0*/  @!UPT UIADD3 URZ, URZ, URZ, URZ ;  /* 0x0000003f3f3ff290 */ /* 0x000ff6000fffe03f */
[----:B------:R-:W-:Y:S01]  /*6bdc0*/  @!UPT UIADD3 URZ, URZ, URZ, URZ ;  /* 0x0000003f3f3ff290 */ /* 0x000fe2000fffe03f */
[----:B------:R-:W-:Y:S04]  /*6bdd0*/  STL.64 [R1+0x560], R4 ;  /* 0x0005600401007387 */ /* 0x000fe80000100a00 */
[----:B------:R0:W-:Y:S04]  /*6bde0*/  STL.64 [R1+0x568], R6 ;  /* 0x0005680601007387 */ /* 0x0001e80000100a00 */
[----:B0-----:R-:W2:Y:S04]  /*6bdf0*/  LDL.LU.64 R6, [R1+0x3968] ;  /* 0x0039680001067983 */ /* 0x001ea80000300a00 */
[----:B------:R-:W4:Y:S04]  /*6be00*/  LDL.LU.64 R4, [R1+0x3960] ;  /* 0x0039600001047983 */ /* 0x000f280000300a00 */
[----:B------:R0:W-:Y:S02]  /*6be10*/  STL.64 [R1+0x38c0], R26 ;  /* 0x0038c01a01007387 */ /* 0x0001e40000100a00 */
[----:B0-----:R-:W-:Y:S01]  /*6be20*/  IMAD.MOV.U32 R26, RZ, RZ, R10 ;  /* 0x000000ffff1a7224 */ /* 0x001fe200078e000a */
[C---:B--2---:R-:W-:Y:S11]  /*6be30*/  HMMA.16816.F32.BF16 R20, R16.reuse, R6, R20 ;  /* 0x000000061014723c */ /* 0x044ff60000041814 */
[----:B------:R-:W-:Y:S11]  /*6be40*/  @!UPT UIADD3 URZ, URZ, URZ, URZ ;  /* 0x0000003f3f3ff290 */ /* 0x000ff6000fffe03f */
[----:B------:R-:W-:Y:S01]  /*6be50*/  @!UPT UIADD3 URZ, URZ, URZ, URZ ;  /* 0x0000003f3f3ff290 */ /* 0x000fe2000fffe03f */
[----:B------:R-:W-:Y:S04]  /*6be60*/  STL.64 [R1+0x580], R20 ;  /* 0x0005801401007387 */ /* 0x000fe80000100a00 */
[----:B------:R0:W-:Y:S04]  /*6be70*/  STL.64 [R1+0x588], R22 ;  /* 0x0005881601007387 */ /* 0x0001e80000100a00 */
[----:B0-----:R-:W2:Y:S04]  /*6be80*/  LDL.LU.64 R22, [R1+0x3958] ;  /* 0x0039580001167983 */ /* 0x001ea80000300a00 */
[----:B------:R-:W2:Y:S04]  /*6be90*/  LDL.LU.64 R20, [R1+0x3950] ;  /* 0x0039500001147983 */ /* 0x000ea80000300a00 */
[----:B------:R-:W-:Y:S04]  /*6bea0*/  STL.64 [R1+0x38b8], R6 ;  /* 0x0038b80601007387 */ /* 0x000fe80000100a00 */
[----:B----4-:R0:W-:Y:S04]  /*6beb0*/  STL.64 [R1+0x38b0], R4 ;  /* 0x0038b00401007387 */ /* 0x0101e80000100a00 */
[----:B0-----:R-:W4:Y:S04]  /*6bec0*/  LDL.LU R4, [R1+0x7a0] ;  /* 0x0007a00001047983 */ /* 0x001f280000300800 */
[----:B------:R-:W4:Y:S04]  /*6bed0*/  LDL.LU R5, [R1+0x7a4] ;  /* 0x0007a40001057983 */ /* 0x000f280000300800 */
[----:B------:R-:W4:Y:S04]  /*6bee0*/  LDL.LU R6, [R1+0x7a8] ;  /* 0x0007a80001067983 */ /* 0x000f280000300800 */
[----:B------:R-:W4:Y:S04]  /*6bef0*/  LDL.LU R7, [R1+0x7ac] ;  /* 0x0007ac0001077983 */ /* 0x000f280000300800 */
[----:B------:R-:W2:Y:S01]  /*6bf00*/  LDL.LU R10, [R1+0x394c] ;  /* 0x00394c00010a7983 */ /* 0x000ea20000300800 */
[----:B------:R-:W-:Y:S01]  /*6bf10*/  IMAD.MOV.U32 R27, RZ, RZ, R3 ;  /* 0x000000ffff1b7224 */ /* 0x000fe200078e0003 */
[----:B----4-:R-:W-:Y:S11]  /*6bf20*/  HMMA.16816.F32.BF16 R4, R16, R14, R4 ;  /* 0x0000000e1004723c */ /* 0x010ff60000041804 */
[----:B------:R-:W-:Y:S11]  /*6bf30*/  @!UPT UIADD3 URZ, URZ, URZ, URZ ;  /* 0x0000003f3f3ff290 */ /* 0x000ff6000fffe03f */
[----:B------:R-:W-:Y:S01]  /*6bf40*/  @!UPT UIADD3 URZ, URZ, URZ, URZ ;  /* 0x0000003f3f3ff290 */ /* 0x000fe2000fffe03f */
[----:B------:R3:W-:Y:S04]  /*6bf50*/  STL.64 [R1+0x5b0], R4 ;  /* 0x0005b00401007387 */ /* 0x0007e80000100a00 */
[----:B------:R-:W-:Y:S04]  /*6bf60*/  STL.64 [R1+0x5b8], R6 ;  /* 0x0005b80601007387 */ /* 0x000fe80000100a00 */
[----:B------:R-:W4:Y:S04]  /*6bf70*/  LDL.LU R3, [R1+0x3948] ;  /* 0x0039480001037983 */ /* 0x000f280000300800 */
[----:B------:R0:W-:Y:S01]  /*6bf80*/  STL.64 [R1+0x38d8], R26 ;  /* 0x0038d81a01007387 */ /* 0x0001e20000100a00 */
[----:B---3--:R-:W-:-:S02]  /*6bf90*/  IMAD.MOV.U32 R4, RZ, RZ, R11 ;  /* 0x000000ffff047224 */ /* 0x008fc400078e000b */
[----:B--2---:R-:W-:Y:S02]  /*6bfa0*/  IMAD.MOV.U32 R5, RZ, RZ, R10 ;  /* 0x000000ffff057224 */ /* 0x004fe400078e000a */
[----:B0-----:R-:W-:Y:S02]  /*6bfb0*/  IMAD.MOV.U32 R26, RZ, RZ, R24 ;  /* 0x000000ffff1a7224 */ /* 0x001fe400078e0018 */
[----:B------:R-:W-:Y:S01]  /*6bfc0*/  IMAD.MOV.U32 R27, RZ, RZ, R25 ;  /* 0x000000ffff1b7224 */ /* 0x000fe200078e0019 */
[----:B------:R-:W2:Y:S04]  /*6bfd0*/  LDL.LU R24, [R1+0x3944] ;  /* 0x0039440001187983 */ /* 0x000ea80000300800 */
[----:B------:R-:W3:Y:S04]  /*6bfe0*/  LDL.LU R25, [R1+0x3940] ;  /* 0x0039400001197983 */ /* 0x000ee80000300800 */
[----:B------:R0:W-:Y:S04]  /*6bff0*/  STL.64 [R1+0x38f0], R26 ;  /* 0x0038f01a01007387 */ /* 0x0001e80000100a00 */
[----:B------:R-:W2:Y:S04]  /*6c000*/  LDL.LU R11, [R1+0x393c] ;  /* 0x00393c00010b7983 */ /* 0x000ea80000300800 */
[----:B------:R-:W2:Y:S04]  /*6c010*/  LDL.LU R10, [R1+0x3938] ;  /* 0x00393800010a7983 */ /* 0x000ea80000300800 */
[----:B------:R-:W2:Y:S04]  /*6c020*/  LDL.LU R6, [R1+0x8f8] ;  /* 0x0008f80001067983 */ /* 0x000ea80000300800 */
[----:B------:R-:W2:Y:S01]  /*6c030*/  LDL.LU R7, [R1+0x8fc] ;  /* 0x0008fc0001077983 */ /* 0x000ea20000300800 */
[----:B0-----:R-:W-:-:S02]  /*6c040*/  IMAD.MOV.U32 R26, RZ, RZ, R9 ;  /* 0x000000ffff1a7224 */ /* 0x001fc400078e0009 */
[----:B------:R-:W-:Y:S02]  /*6c050*/  IMAD.MOV.U32 R27, RZ, RZ, R8 ;  /* 0x000000ffff1b7224 */ /* 0x000fe400078e0008 */
[----:B------:R-:W3:Y:S04]  /*6c060*/  LDL.LU R8, [R1+0x790] ;  /* 0x0007900001087983 */ /* 0x000ee80000300800 */
[----:B------:R-:W3:Y:S04]  /*6c070*/  LDL.LU R9, [R1+0x794] ;  /* 0x0007940001097983 */ /* 0x000ee80000300800 */
[----:B------:R-:W-:Y:S04]  /*6c080*/  STL.64 [R1+0x3908], R26 ;  /* 0x0039081a01007387 */ /* 0x000fe80000100a00 */
[----:B--2---:R-:W-:Y:S04]  /*6c090*/  STL.64 [R1+0x38d0], R6 ;  /* 0x0038d00601007387 */ /* 0x004fe80000100a00 */
        /* <DEDUP_REMOVED lines=11> */
[----:B---3--:R-:W-:Y:S03]  /*6c150*/  HMMA.16816.F32.BF16 R16, R16, R22, R8 ;  /* 0x000000161010723c */ /* 0x008fe60000041808 */
[----:B--2---:R-:W-:Y:S04]  /*6c160*/  STL.64 [R1+0x3900], R6 ;  /* 0x0039000601007387 */ /* 0x004fe80000100a00 */
[----:B------:R0:W-:Y:S04]  /*6c170*/  STL.64 [R1+0x38f8], R4 ;  /* 0x0038f80401007387 */ /* 0x0001e80000100a00 */
[----:B0-----:R-:W2:Y:S04]  /*6c180*/  LDL.LU R4, [R1+0x7e0] ;  /* 0x0007e00001047983 */ /* 0x001ea80000300800 */
[----:B------:R-:W2:Y:S04]  /*6c190*/  LDL.LU R5, [R1+0x7e4] ;  /* 0x0007e40001057983 */ /* 0x000ea80000300800 */
[----:B------:R-:W3:Y:S04]  /*6c1a0*/  LDL.LU R6, [R1+0x7e8] ;  /* 0x0007e80001067983 */ /* 0x000ee80000300800 */
[----:B------:R-:W3:Y:S01]  /*6c1b0*/  LDL.LU R7, [R1+0x7ec] ;  /* 0x0007ec0001077983 */ /* 0x000ee20000300800 */
[----:B------:R-:W-:-:S02]  /*6c1c0*/  IMAD.MOV.U32 R27, RZ, RZ, R12 ;  /* 0x000000ffff1b7224 */ /* 0x000fc400078e000c */
[----:B------:R-:W-:Y:S02]  /*6c1d0*/  IMAD.MOV.U32 R26, RZ, RZ, R13 ;  /* 0x000000ffff1a7224 */ /* 0x000fe400078e000d */
[----:B------:R-:W-:Y:S02]  /*6c1e0*/  IMAD.MOV.U32 R10, RZ, RZ, R18 ;  /* 0x000000ffff0a7224 */ /* 0x000fe400078e0012 */
[----:B------:R-:W-:Y:S01]  /*6c1f0*/  IMAD.MOV.U32 R11, RZ, RZ, R19 ;  /* 0x000000ffff0b7224 */ /* 0x000fe200078e0013 */
[----:B---3--:R-:W-:Y:S04]  /*6c200*/  STL.64 [R1+0x3918], R6 ;  /* 0x0039180601007387 */ /* 0x008fe80000100a00 */
[----:B--2---:R0:W-:Y:S04]  /*6c210*/  STL.64 [R1+0x3910], R4 ;  /* 0x0039100401007387 */ /* 0x0041e80000100a00 */
[----:B0-----:R-:W2:Y:S04]  /*6c220*/  LDL.LU R4, [R1+0x7c0] ;  /* 0x0007c00001047983 */ /* 0x001ea80000300800 */
[----:B------:R-:W2:Y:S04]  /*6c230*/  LDL.LU R5, [R1+0x7c4] ;  /* 0x0007c40001057983 */ /* 0x000ea80000300800 */
[----:B------:R-:W2:Y:S04]  /*6c240*/  LDL.LU R6, [R1+0x7c8] ;  /* 0x0007c80001067983 */ /* 0x000ea80000300800 */
[----:B------:R-:W2:Y:S04]  /*6c250*/  LDL.LU R7, [R1+0x7cc] ;  /* 0x0007cc0001077983 */ /* 0x000ea80000300800 */
[----:B------:R0:W-:Y:S04]  /*6c260*/  STL.64 [R1+0x38a0], R14 ;  /* 0x0038a00e01007387 */ /* 0x0001e80000100a00 */
[----:B------:R-:W3:Y:S04]  /*6c270*/  LDL.LU R12, [R1+0x8e0] ;  /* 0x0008e000010c7983 */ /* 0x000ee80000300800 */
[----:B------:R-:W3:Y:S04]  /*6c280*/  LDL.LU R13, [R1+0x8e4] ;  /* 0x0008e400010d7983 */ /* 0x000ee80000300800 */
[----:B0-----:R-:W3:Y:S04]  /*6c290*/  LDL.LU R14, [R1+0x8e8] ;  /* 0x0008e800010e7983 */ /* 0x001ee80000300800 */
[----:B------:R-:W2:Y:S04]  /*6c2a0*/  LDL.LU.64 R8, [R1+0x3930] ;  /* 0x0039300001087983 */ /* 0x000ea80000300a00 */
[----:B------:R0:W-:Y:S04]  /*6c2b0*/  STL.64 [R1+0x320], R16 ;  /* 0x0003201001007387 */ /* 0x0001e80000100a00 */
[----:B------:R-:W3:Y:S04]  /*6c2c0*/  LDL.LU.64 R18, [R1+0x3928] ;  /* 0x0039280001127983 */ /* 0x000ee80000300a00 */
[----:B0-----:R-:W3:Y:S01]  /*6c2d0*/  LDL.LU.64 R16, [R1+0x3920] ;  /* 0x0039200001107983 */ /* 0x001ee20000300a00 */
[----:B------:R-:W-:-:S03]  /*6c2e0*/  IMAD.MOV.U32 R15, RZ, RZ, R25 ;  /* 0x000000ffff0f7224 */ /* 0x000fc600078e0019 */
[----:B------:R0:W-:Y:S02]  /*6c2f0*/  STL.64 [R1+0x3800], R10 ;  /* 0x0038000a01007387 */ /* 0x0001e40000100a00 */
[----:B0-----:R-:W-:Y:S02]  /*6c300*/  IMAD.MOV.U32 R10, RZ, RZ, R2 ;  /* 0x000000ffff0a7224 */ /* 0x001fe400078e0002 */
[----:B------:R-:W-:Y:S01]  /*6c310*/  IMAD.MOV.U32 R11, RZ, RZ, R0 ;  /* 0x000000ffff0b7224 */ /* 0x000fe200078e0000 */
[----:B--2---:R0:W-:Y:S02]  /*6c320*/  STL.64 [R1+0x3860], R8 ;  /* 0x0038600801007387 */ /* 0x0041e40000100a00 */
[----:B0-----:R-:W-:Y:S02]  /*6c330*/  IMAD.MOV.U32 R8, RZ, RZ, R24 ;  /* 0x000000ffff087224 */ /* 0x001fe400078e0018 */
[C---:B---3--:R-:W-:Y:S01]  /*6c340*/  HMMA.16816.F32.BF16 R24, R16.reuse, R26, R4 ;  /* 0x0000001a1018723c */ /* 0x048fe20000041804 */
[----:B------:R-:W2:Y:S04]  /*6c350*/  LDL.LU.64 R6, [R1+0x3918] ;  /* 0x0039180001067983 */ /* 0x000ea80000300a00 */
[----:B------:R-:W2:Y:S11]  /*6c360*/  LDL.LU.64 R4, [R1+0x3910] ;  /* 0x0039100001047983 */ /* 0x000eb60000300a00 */
[----:B------:R-:W-:Y:S07]  /*6c370*/  @!UPT UIADD3 URZ, URZ, URZ, URZ ;  /* 0x0000003f3f3ff290 */ /* 0x000fee000fffe03f */
[----:B------:R2:W-:Y:S01]  /*6c380*/  STL [R1+0x5a0], R24 ;  /* 0x0005a01801007387 */ /* 0x0005e20000100800 */
[----:B------:R-:W-:Y:S02]  /*6c390*/  IMAD.MOV.U32 R2, RZ, RZ, R26 ;  /* 0x000000ffff027224 */ /* 0x000fe400078e001a */
[----:B------:R-:W-:Y:S02]  /*6c3a0*/  IMAD.MOV.U32 R0, RZ, RZ, R27 ;  /* 0x000000ffff007224 */ /* 0x000fe400078e001b */
[----:B------:R-:W2:Y:S01]  /*6c3b0*/  LDL.LU.64 R26, [R1+0x3908] ;  /* 0x00390800011a7983 */ /* 0x000ea20000300a00 */
[----:B----4-:R-:W-:Y:S02]  /*6c3c0*/  IMAD.MOV.U32 R9, RZ, RZ, R3 ;  /* 0x000000ffff097224 */ /* 0x010fe400078e0003 */
[----:B------:R-:W-:Y:S01]  /*6c3d0*/  IMAD.MOV.U32 R3, RZ, RZ, R25 ;  /* 0x000000ffff037224 */ /* 0x000fe200078e0019 */
[----:B------:R-:W-:Y:S04]  /*6c3e0*/  STL [R1+0x35b0], R0 ;  /* 0x0035b00001007387 */ /* 0x000fe80000100800 */
[----:B------:R-:W-:Y:S04]  /*6c3f0*/  STL [R1+0x35ac], R2 ;  /* 0x0035ac0201007387 */ /* 0x000fe80000100800 */
[----:B------:R-:W-:Y:S01]  /*6c400*/  STL [R1+0x35a8], R3 ;  /* 0x0035a80301007387 */ /* 0x000fe20000100800 */
[C---:B--2---:R-:W-:Y:S03]  /*6c410*/  HMMA.16816.F32.BF16 R24, R16.reuse, R26, R4 ;  /* 0x0000001a1018723c */ /* 0x044fe60000041804 */
[----:B------:R-:W2:Y:S04]  /*6c420*/  LDL.LU.64 R6, [R1+0x3900] ;  /* 0x0039000001067983 */ /* 0x000ea80000300a00 */
[----:B------:R-:W2:Y:S11]  /*6c430*/  LDL.LU.64 R4, [R1+0x38f8] ;  /* 0x0038f80001047983 */ /* 0x000eb60000300a00 */
[----:B------:R-:W-:Y:S05]  /*6c440*/  @!UPT UIADD3 URZ, URZ, URZ, URZ ;  /* 0x0000003f3f3ff290 */ /* 0x000fea000fffe03f */
[----:B------:R-:W-:Y:S04]  /*6c450*/  STL.64 [R1+0x90], R24 ;  /* 0x0000901801007387 */ /* 0x000fe80000100a00 */
[----:B------:R0:W-:Y:S04]  /*6c460*/  STL.64 [R1+0x98], R26 ;  /* 0x0000981a01007387 */ /* 0x0001e80000100a00 */
[----:B0-----:R-:W2:Y:S02]  /*6c470*/  LDL.LU.64 R26, [R1+0x38f0] ;  /* 0x0038f000011a7983 */ /* 0x001ea40000300a00 */
[----:B--2---:R-:W-:Y:S02]  /*6c480*/  HMMA.16816.F32.BF16 R24, R16, R26, R4 ;  /* 0x0000001a1018723c */ /* 0x004fe40000041804 */
[----:B------:R-:W2:Y:S04]  /*6c490*/  LDL.LU.64 R6, [R1+0x38e8] ;  /* 0x0038e80001067983 */ /* 0x000ea80000300a00 */
[----:B------:R-:W2:Y:S11]  /*6c4a0*/  LDL.LU.64 R4, [R1+0x38e0] ;  /* 0x0038e00001047983 */ /* 0x000eb60000300a00 */
[----:B------:R-:W-:Y:S06]  /*6c4b0*/  @!UPT UIADD3 URZ, URZ, URZ, URZ ;  /* 0x0000003f3f3ff290 */ /* 0x000fec000fffe03f */
[----:B------:R2:W-:Y:S01]  /*6c4c0*/  STL [R1+0x70], R24 ;  /* 0x0000701801007387 */ /* 0x0005e20000100800 */
[----:B------:R-:W-:Y:S02]  /*6c4d0*/  IMAD.MOV.U32 R2, RZ, RZ, R26 ;  /* 0x000000ffff027224 */ /* 0x000fe400078e001a */
[----:B------:R-:W-:Y:S02]  /*6c4e0*/  IMAD.MOV.U32 R3, RZ, RZ, R27 ;  /* 0x000000ffff037224 */ /* 0x000fe400078e001b */
[----:B------:R-:W2:Y:S01]  /*6c4f0*/  LDL.LU.64 R26, [R1+0x38d8] ;  /* 0x0038d800011a7983 */ /* 0x000ea20000300a00 */
[----:B------:R-:W-:-:S03]  /*6c500*/  IMAD.MOV.U32 R0, RZ, RZ, R25 ;  /* 0x000000ffff007224 */ /* 0x000fc600078e0019 */
        /* <DEDUP_REMOVED lines=12> */
[----:B------:R-:W3:Y:S11]  /*6c5d0*/  LDL.LU.64 R4, [R1+0x38b0] ;  /* 0x0038b00001047983 */ /* 0x000ef60000300a00 */
[----:B------:R-:W-:Y:S06]  /*6c5e0*/  @!UPT UIADD3 URZ, URZ, URZ, URZ ;  /* 0x0000003f3f3ff290 */ /* 0x000fec000fffe03f */
[----:B------:R-:W-:Y:S04]  /*6c5f0*/  STL.64 [R1+0x30], R24 ;  /* 0x0000301801007387 */ /* 0x000fe80000100a00 */
[----:B------:R0:W-:Y:S04]  /*6c600*/  STL.64 [R1+0x38], R26 ;  /* 0x0000381a01007387 */ /* 0x0001e80000100a00 */
[----:B0-----:R-:W4:Y:S04]  /*6c610*/  LDL.LU.64 R26, [R1+0x38a8] ;  /* 0x0038a800011a7983 */ /* 0x001f280000300a00 */
[----:B------:R-:W3:Y:S01]  /*6c620*/  LDL.64 R24, [R1+0x100] ;  /* 0x0001000001187983 */ /* 0x000ee20000100a00 */
[C---:B--2---:R-:W-:Y:S11]  /*6c630*/  HMMA.16816.F32.BF16 R12, R16.reuse, R6, R12 ;  /* 0x00000006100c723c */ /* 0x044ff6000004180c */
[----:B------:R-:W-:Y:S11]  /*6c640*/  @!UPT UIADD3 URZ, URZ, URZ, URZ ;  /* 0x0000003f3f3ff290 */ /* 0x000ff6000fffe03f */
[----:B------:R-:W-:Y:S02]  /*6c650*/  @!UPT UIADD3 URZ, URZ, URZ, URZ ;  /* 0x0000003f3f3ff290 */ /* 0x000fe4000fffe03f */
[----:B------:R-:W-:Y:S01]  /*6c660*/  IMAD.MOV.U32 R3, RZ, RZ, R15 ;  /* 0x000000ffff037224 */ /* 0x000fe200078e000f */
[----:B---3--:R-:W-:Y:S04]  /*6c670*/  STL.64 [R1+0x3888], R24 ;  /* 0x0038881801007387 */ /* 0x008fe80000100a00 */
[----:B------:R-:W-:Y:S04]  /*6c680*/  STL.64 [R1+0x10], R12 ;  /* 0x0000100c01007387 */ /* 0x000fe80000100a00 */
[----:B------:R0:W-:Y:S04]  /*6c690*/  STL [R1+0x18], R14 ;  /* 0x0000180e01007387 */ /* 0x0001e80000100800 */
[----:B0-----:R-:W2:Y:S04]  /*6c6a0*/  LDL.LU.64 R14, [R1+0x38a0] ;  /* 0x0038a000010e7983 */ /* 0x001ea80000300a00 */
[----:B------:R-:W3:Y:S04]  /*6c6b0*/  LDL.LU R6, [R1+0x8a8] ;  /* 0x0008a80001067983 */ /* 0x000ee80000300800 */
[----:B------:R-:W3:Y:S01]  /*6c6c0*/  LDL.LU R7, [R1+0x8ac] ;  /* 0x0008ac0001077983 */ /* 0x000ee20000300800 */
[----:B--2---:R-:W-:Y:S03]  /*6c6d0*/  HMMA.16816.F32.BF16 R12, R16, R14, R8 ;  /* 0x0000000e100c723c */ /* 0x004fe60000041808 */
[----:B---3--:R-:W-:Y:S04]  /*6c6e0*/  STL.64 [R1+0x3898], R6 ;  /* 0x0038980601007387 */ /* 0x008fe80000100a00 */
[----:B------:R0:W-:Y:S04]  /*6c6f0*/  STL.64 [R1+0x3890], R4 ;  /* 0x0038900401007387 */ /* 0x0001e80000100a00 */
[----:B0-----:R-:W2:Y:S04]  /*6c700*/  LDL.LU R4, [R1+0x8b0] ;  /* 0x0008b00001047983 */ /* 0x001ea80000300800 */
[----:B------:R-:W2:Y:S04]  /*6c710*/  LDL.LU R5, [R1+0x8b4] ;  /* 0x0008b40001057983 */ /* 0x000ea80000300800 */
[----:B------:R-:W2:Y:S04]  /*6c720*/  LDL.LU R6, [R1+0x8b8] ;  /* 0x0008b80001067983 */ /* 0x000ea80000300800 */
[----:B------:R-:W2:Y:S04]  /*6c730*/  LDL.LU R7, [R1+0x8bc] ;  /* 0x0008bc0001077983 */ /* 0x000ea80000300800 */
[----:B------:R-:W3:Y:S04]  /*6c740*/  LDL.64 R24, [R1+0x110] ;  /* 0x0001100001187983 */ /* 0x000ee80000100a00 */
[----:B------:R-:W-:Y:S04]  /*6c750*/  STL.64 [R1+0x34c0], R14 ;  /* 0x0034c00e01007387 */ /* 0x000fe80000100a00 */
[----:B------:R0:W-:Y:S04]  /*6c760*/  STL.64 [R1+0x34b8], R12 ;  /* 0x0034b80c01007387 */ /* 0x0001e80000100a00 */
[----:B0-----:R-:W2:Y:S04]  /*6c770*/  LDL.LU R12, [R1+0xc0] ;  /* 0x0000c000010c7983 */ /* 0x001ea80000300800 */
[----:B------:R-:W2:Y:S04]  /*6c780*/  LDL.LU R13, [R1+0xc4] ;  /* 0x0000c400010d7983 */ /* 0x000ea80000300800 */
[----:B------:R-:W2:Y:S04]  /*6c790*/  LDL.LU R8, [R1+0x880] ;  /* 0x0008800001087983 */ /* 0x000ea80000300800 */
[----:B------:R-:W2:Y:S04]  /*6c7a0*/  LDL.LU R9, [R1+0x884] ;  /* 0x0008840001097983 */ /* 0x000ea80000300800 */
[----:B------:R-:W2:Y:S04]  /*6c7b0*/  LDL.LU R10, [R1+0x888] ;  /* 0x00088800010a7983 */ /* 0x000ea80000300800 */
[----:B------:R-:W2:Y:S04]  /*6c7c0*/  LDL.LU R11, [R1+0x88c] ;  /* 0x00088c00010b7983 */ /* 0x000ea80000300800 */
[----:B--2---:R0:W-:Y:S04]  /*6c7d0*/  STL.64 [R1+0x3870], R10 ;  /* 0x0038700a01007387 */ /* 0x0041e80000100a00 */
[----:B------:R1:W-:Y:S01]  /*6c7e0*/  STL.64 [R1+0x3868], R8 ;  /* 0x0038680801007387 */ /* 0x0003e20000100a00 */
[----:B0-----:R-:W-:-:S02]  /*6c7f0*/  IMAD.MOV.U32 R10, RZ, RZ, R21 ;  /* 0x000000ffff0a7224 */ /* 0x001fc400078e0015 */
[----:B------:R-:W-:Y:S01]  /*6c800*/  IMAD.MOV.U32 R11, RZ, RZ, R20 ;  /* 0x000000ffff0b7224 */ /* 0x000fe200078e0014 */
[----:B-1----:R-:W2:Y:S01]  /*6c810*/  LDL.LU R8, [R1+0x890] ;  /* 0x0008900001087983 */ /* 0x002ea20000300800 */
[----:B------:R-:W-:Y:S03]  /*6c820*/  HMMA.16816.F32.BF16 R20, R16, R22, R4 ;  /* 0x000000161014723c */ /* 0x000fe60000041804 */
[----:B------:R-:W2:Y:S04]  /*6c830*/  LDL.LU R9, [R1+0x894] ;  /* 0x0008940001097983 */ /* 0x000ea80000300800 */
[----:B----4-:R-:W-:Y:S01]  /*6c840*/  IMAD.MOV.U32 R18, RZ, RZ, R27 ;  /* 0x000000ffff127224 */ /* 0x010fe200078e001b */
[----:B------:R0:W-:Y:S01]  /*6c850*/  STL.64 [R1+0x3848], R12 ;  /* 0x0038480c01007387 */ /* 0x0001e20000100a00 */
[----:B------:R-:W-:-:S02]  /*6c860*/  IMAD.MOV.U32 R19, RZ, RZ, R26 ;  /* 0x000000ffff137224 */ /* 0x000fc400078e001a */
[----:B------:R-:W-:Y:S02]  /*6c870*/  IMAD.MOV.U32 R16, RZ, RZ, R29 ;  /* 0x000000ffff107224 */ /* 0x000fe400078e001d */
[----:B------:R-:W-:Y:S01]  /*6c880*/  IMAD.MOV.U32 R17, RZ, RZ, R28 ;  /* 0x000000ffff117224 */ /* 0x000fe200078e001c */
[----:B0-----:R-:W4:Y:S04]  /*6c890*/  LDL R12, [R1+0xf0] ;  /* 0x0000f000010c7983 */ /* 0x001f280000100800 */
[----:B------:R-:W4:Y:S04]  /*6c8a0*/  LDL R13, [R1+0xf4] ;  /* 0x0000f400010d7983 */ /* 0x000f280000100800 */
[----:B------:R-:W2:Y:S04]  /*6c8b0*/  LDL.LU.64 R6, [R1+0x3898] ;  /* 0x0038980001067983 */ /* 0x000ea80000300a00 */
[----:B------:R-:W2:Y:S04]  /*6c8c0*/  LDL.LU.64 R4, [R1+0x3890] ;  /* 0x0038900001047983 */ /* 0x000ea80000300a00 */
[----:B------:R-:W-:Y:S04]  /*6c8d0*/  STL.64 [R1+0x3880], R18 ;  /* 0x0038801201007387 */ /* 0x000fe80000100a00 */
[----:B------:R0:W-:Y:S04]  /*6c8e0*/  STL.64 [R1+0x3878], R16 ;  /* 0x0038781001007387 */ /* 0x0001e80000100a00 */
[----:B0-----:R-:W2:Y:S04]  /*6c8f0*/  LDL.LU.64 R16, [R1+0x460] ;  /* 0x0004600001107983 */ /* 0x001ea80000300a00 */
[----:B------:R-:W2:Y:S04]  /*6c900*/  LDL.LU.64 R18, [R1+0x468] ;  /* 0x0004680001127983 */ /* 0x000ea80000300a00 */
[----:B------:R3:W-:Y:S04]  /*6c910*/  STL.64 [R1+0x34d0], R22 ;  /* 0x0034d01601007387 */ /* 0x0007e80000100a00 */
[----:B------:R0:W-:Y:S01]  /*6c920*/  STL.64 [R1+0x34c8], R20 ;  /* 0x0034c81401007387 */ /* 0x0001e20000100a00 */
[----:B---3--:R-:W-:-:S02]  /*6c930*/  IMAD.MOV.U32 R23, RZ, RZ, R24 ;  /* 0x000000ffff177224 */ /* 0x008fc400078e0018 */
[----:B------:R-:W-:Y:S01]  /*6c940*/  IMAD.MOV.U32 R22, RZ, RZ, R25 ;  /* 0x000000ffff167224 */ /* 0x000fe200078e0019 */
[----:B0-----:R-:W3:Y:S04]  /*6c950*/  LDL R20, [R1+0xe0] ;  /* 0x0000e00001147983 */ /* 0x001ee80000100800 */
[----:B------:R-:W3:Y:S01]  /*6c960*/  LDL R21, [R1+0xe4] ;  /* 0x0000e40001157983 */ /* 0x000ee20000100800 */
[----:B--2---:R-:W-:Y:S03]  /*6c970*/  HMMA.16816.F32.BF16 R4, R16, R24, R4 ;  /* 0x000000181004723c */ /* 0x004fe60000041804 */
[----:B------:R-:W2:Y:S01]  /*6c980*/  LDL.LU.64 R24, [R1+0x3888] ;  /* 0x0038880001187983 */ /* 0x000ea20000300a00 */
[----:B------:R-:W-:-:S02]  /*6c990*/  IMAD.MOV.U32 R15, RZ, RZ, R16 ;  /* 0x000000ffff0f7224 */ /* 0x000fc400078e0010 */
[----:B------:R-:W-:Y:S11]  /*6c9a0*/  IMAD.MOV.U32 R14, RZ, RZ, R17 ;  /* 0x000000ffff0e7224 */ /* 0x000ff600078e0011 */
[----:B------:R-:W-:Y:S06]  /*6c9b0*/  @!UPT UIADD3 URZ, URZ, URZ, URZ ;  /* 0x0000003f3f3ff290 */ /* 0x000fec000fffe03f */
[----:B------:R0:W-:Y:S04]  /*6c9c0*/  STL [R1+0x34a4], R6 ;  /* 0x0034a40601007387 */ /* 0x0001e80000100800 */
[----:B------:R1:W-:Y:S01]  /*6c9d0*/  STL [R1+0x34a0], R7 ;  /* 0x0034a00701007387 */ /* 0x0003e20000100800 */
[----:B0-----:R-:W-:Y:S02]  /*6c9e0*/  IMAD.MOV.U32 R6, RZ, RZ, R19 ;  /* 0x000000ffff067224 */ /* 0x001fe400078e0013 */
[----:B-1----:R-:W-:Y:S01]  /*6c9f0*/  IMAD.MOV.U32 R7, RZ, RZ, R18 ;  /* 0x000000ffff077224 */ /* 0x002fe200078e0012 */
[----:B--2---:R-:W-:Y:S01]  /*6ca00*/  HMMA.16816.F32.BF16 R8, R16, R24, R8 ;  /* 0x000000181008723c */ /* 0x004fe20000041808 */
[----:B------:R-:W3:Y:S01]  /*6ca10*/  LDL.LU.64 R18, [R1+0x3880] ;  /* 0x0038800001127983 */ /* 0x000ee20000300a00 */
[----:B------:R-:W-:-:S02]  /*6ca20*/  IMAD.MOV.U32 R2, RZ, RZ, R24 ;  /* 0x000000ffff027224 */ /* 0x000fc400078e0018 */
[----:B------:R-:W-:Y:S01]  /*6ca30*/  IMAD.MOV.U32 R0, RZ, RZ, R25 ;  /* 0x000000ffff007224 */ /* 0x000fe200078e0019 */
[----:B------:R-:W3:Y:S11]  /*6ca40*/  LDL.LU.64 R16, [R1+0x3878] ;  /* 0x0038780001107983 */ /* 0x000ef60000300a00 */
[----:B------:R-:W-:Y:S08]  /*6ca50*/  @!UPT UIADD3 URZ, URZ, URZ, URZ ;  /* 0x0000003f3f3ff290 */ /* 0x000ff0000fffe03f */
[----:B------:R-:W-:Y:S02]  /*6ca60*/  IMAD.MOV.U32 R25, RZ, RZ, R10 ;  /* 0x000000ffff197224 */ /* 0x000fe400078e000a */
[----:B------:R-:W-:Y:S02]  /*6ca70*/  IMAD.MOV.U32 R24, RZ, RZ, R11 ;  /* 0x000000ffff187224 */ /* 0x000fe400078e000b */
[----:B------:R-:W-:Y:S01]  /*6ca80*/  IMAD.MOV.U32 R27, RZ, RZ, R8 ;  /* 0x000000ffff1b7224 */ /* 0x000fe200078e0008 */
[----:B------:R-:W4:Y:S01]  /*6ca90*/  LDL.LU.64 R10, [R1+0x3870] ;  /* 0x00387000010a7983 */ /* 0x000f220000300a00 */
[----:B------:R-:W-:-:S03]  /*6caa0*/  IMAD.MOV.U32 R26, RZ, RZ, R9 ;  /* 0x000000ffff1a7224 */ /* 0x000fc600078e0009 */
[----:B------:R-:W4:Y:S04]  /*6cab0*/  LDL.LU.64 R8, [R1+0x3868] ;  /* 0x0038680001087983 */ /* 0x000f280000300a00 */
[----:B------:R-:W-:Y:S04]  /*6cac0*/  STL.64 [R1+0x34b0], R26 ;  /* 0x0034b01a01007387 */ /* 0x000fe80000100a00 */
[----:B------:R0:W-:Y:S02]  /*6cad0*/  STL.64 [R1+0x34a8], R24 ;  /* 0x0034a81801007387 */ /* 0x0001e40000100a00 */
[----:B0-----:R-:W-:-:S02]  /*6cae0*/  IMAD.MOV.U32 R24, RZ, RZ, R23 ;  /* 0x000000ffff187224 */ /* 0x001fc400078e0017 */
[----:B------:R-:W-:Y:S02]  /*6caf0*/  IMAD.MOV.U32 R25, RZ, RZ, R22 ;  /* 0x000000ffff197224 */ /* 0x000fe400078e0016 */
[----:B------:R-:W-:Y:S02]  /*6cb00*/  IMAD.MOV.U32 R26, RZ, RZ, R7 ;  /* 0x000000ffff1a7224 */ /* 0x000fe400078e0007 */
[----:B------:R-:W-:Y:S01]  /*6cb10*/  IMAD.MOV.U32 R27, RZ, RZ, R6 ;  /* 0x000000ffff1b7224 */ /* 0x000fe200078e0006 */
[----:B------:R0:W-:Y:S02]  /*6cb20*/  STL.64 [R1+0x3820], R24 ;  /* 0x0038201801007387 */ /* 0x0001e40000100a00 */
[----:B0-----:R-:W-:Y:S02]  /*6cb30*/  IMAD.MOV.U32 R24, RZ, RZ, R15 ;  /* 0x000000ffff187224 */ /* 0x001fe400078e000f */
[----:B------:R-:W-:-:S07]  /*6cb40*/  IMAD.MOV.U32 R25, RZ, RZ, R14 ;  /* 0x000000ffff197224 */ /* 0x000fce00078e000e */
[C---:B----4-:R-:W-:Y:S01]  /*6cb50*/  HMMA.16816.F32.BF16 R12, R24.reuse, R12, R8 ;  /* 0x0000000c180c723c */ /* 0x050fe20000041808 */
[----:B------:R-:W2:Y:S11]  /*6cb60*/  LDL.LU.64 R8, [R1+0x3860] ;  /* 0x0038600001087983 */ /* 0x000eb60000300a00 */
[----:B------:R-:W-:Y:S11]  /*6cb70*/  @!UPT UIADD3 URZ, URZ, URZ, URZ ;  /* 0x0000003f3f3ff290 */ /* 0x000ff6000fffe03f */
[----:B------:R-:W-:Y:S01]  /*6cb80*/  @!UPT UIADD3 URZ, URZ, URZ, URZ ;  /* 0x0000003f3f3ff290 */ /* 0x000fe2000fffe03f */
[----:B------:R-:W-:Y:S02]  /*6cb90*/  IMAD.MOV.U32 R6, RZ, RZ, R12 ;  /* 0x000000ffff067224 */ /* 0x000fe400078e000c */
[----:B------:R-:W-:Y:S01]  /*6cba0*/  IMAD.MOV.U32 R7, RZ, RZ, R13 ;  /* 0x000000ffff077224 */ /* 0x000fe200078e000d */
[----:B------:R-:W-:Y:S04]  /*6cbb0*/  STL.64 [R1+0x5d8], R14 ;  /* 0x0005d80e01007387 */ /* 0x000fe80000100a00 */
[----:B------:R-:W-:Y:S04]  /*6cbc0*/  STL.64 [R1+0x34e0], R6 ;  /* 0x0034e00601007387 */ /* 0x000fe80000100a00 */
[----:B------:R0:W-:Y:S04]  /*6cbd0*/  STL.64 [R1+0x34d8], R4 ;  /* 0x0034d80401007387 */ /* 0x0001e80000100a00 */
[----:B0-----:R-:W4:Y:S04]  /*6cbe0*/  LDL R4, [R1+0xb0] ;  /* 0x0000b00001047983 */ /* 0x001f280000100800 */
[----:B------:R-:W4:Y:S01]  /*6cbf0*/  LDL R5, [R1+0xb4] ;  /* 0x0000b40001057983 */ /* 0x000f220000100800 */
[----:B---3--:R-:W-:Y:S03]  /*6cc00*/  HMMA.16816.F32.BF16 R12, R24, R20, R16 ;  /* 0x00000014180c723c */ /* 0x008fe60000041810 */
[----:B----4-:R0:W-:Y:S11]  /*6cc10*/  STL.64 [R1+0x3840], R4 ;  /* 0x0038400401007387 */ /* 0x0101f60000100a00 */
[----:B------:R-:W-:Y:S09]  /*6cc20*/  @!UPT UIADD3 URZ, URZ, URZ, URZ ;  /* 0x0000003f3f3ff290 */ /* 0x000ff2000fffe03f */
[----:B------:R1:W-:Y:S04]  /*6cc30*/  STL.64 [R1+0x600], R12 ;  /* 0x0006000c01007387 */ /* 0x0003e80000100a00 */
[----:B0-----:R-:W3:Y:S04]  /*6cc40*/  LDL.LU R4, [R1+0x650] ;  /* 0x0006500001047983 */ /* 0x001ee80000300800 */
[----:B------:R-:W3:Y:S04]  /*6cc50*/  LDL.LU R5, [R1+0x654] ;  /* 0x0006540001057983 */ /* 0x000ee80000300800 */
[----:B------:R-:W4:Y:S04]  /*6cc60*/  LDL.LU R6, [R1+0x658] ;  /* 0x0006580001067983 */ /* 0x000f280000300800 */
[----:B------:R-:W4:Y:S04]  /*6cc70*/  LDL.LU R7, [R1+0x65c] ;  /* 0x00065c0001077983 */ /* 0x000f280000300800 */
[----:B----4-:R-:W-:Y:S04]  /*6cc80*/  STL.64 [R1+0x3858], R6 ;  /* 0x0038580601007387 */ /* 0x010fe80000100a00 */
[----:B---3--:R0:W-:Y:S04]  /*6cc90*/  STL.64 [R1+0x3850], R4 ;  /* 0x0038500401007387 */ /* 0x0081e80000100a00 */
[----:B-1----:R-:W3:Y:S04]  /*6cca0*/  LDL R12, [R1+0xd0] ;  /* 0x0000d000010c7983 */ /* 0x002ee80000100800 */
[----:B------:R-:W3:Y:S04]  /*6ccb0*/  LDL R13, [R1+0xd4] ;  /* 0x0000d400010d7983 */ /* 0x000ee80000100800 */
[----:B0-----:R-:W3:Y:S04]  /*6ccc0*/  LDL.LU R4, [R1+0x860] ;  /* 0x0008600001047983 */ /* 0x001ee80000300800 */
[----:B------:R-:W3:Y:S04]  /*6ccd0*/  LDL.LU R5, [R1+0x864] ;  /* 0x0008640001057983 */ /* 0x000ee80000300800 */
[----:B------:R-:W3:Y:S04]  /*6cce0*/  LDL.LU R6, [R1+0x868] ;  /* 0x0008680001067983 */ /* 0x000ee80000300800 */
[----:B------:R-:W3:Y:S04]  /*6ccf0*/  LDL.LU R7, [R1+0x86c] ;  /* 0x00086c0001077983 */ /* 0x000ee80000300800 */
[----:B------:R0:W-:Y:S04]  /*6cd00*/  STL.64 [R1+0x37e0], R20 ;  /* 0x0037e01401007387 */ /* 0x0001e80000100a00 */
[----:B0-----:R-:W4:Y:S04]  /*6cd10*/  LDL.64 R20, [R1+0xf0] ;  /* 0x0000f00001147983 */ /* 0x001f280000100a00 */
[----:B----4-:R0:W-:Y:S02]  /*6cd20*/  STL.64 [R1+0x37f8], R20 ;  /* 0x0037f81401007387 */ /* 0x0101e40000100a00 */
[----:B0-----:R-:W-:-:S02]  /*6cd30*/  IMAD.MOV.U32 R20, RZ, RZ, R2 ;  /* 0x000000ffff147224 */ /* 0x001fc400078e0002 */
[----:B------:R-:W-:-:S05]  /*6cd40*/  IMAD.MOV.U32 R21, RZ, RZ, R0 ;  /* 0x000000ffff157224 */ /* 0x000fca00078e0000 */
[----:B------:R0:W-:Y:S04]  /*6cd50*/  STL.64 [R1+0x3808], R20 ;  /* 0x0038081401007387 */ /* 0x0001e80000100a00 */
[----:B0-----:R-:W4:Y:S04]  /*6cd60*/  LDL.LU.64 R20, [R1+0x2a0] ;  /* 0x0002a00001147983 */ /* 0x001f280000300a00 */
[----:B------:R-:W2:Y:S01]  /*6cd70*/  LDL.LU.64 R22, [R1+0x2a8] ;  /* 0x0002a80001167983 */ /* 0x000ea20000300a00 */
[----:B------:R-:W-:Y:S02]  /*6cd80*/  IMAD.MOV.U32 R29, RZ, RZ, R14 ;  /* 0x000000ffff1d7224 */ /* 0x000fe400078e000e */
[----:B------:R-:W-:-:S02]  /*6cd90*/  IMAD.MOV.U32 R28, RZ, RZ, R15 ;  /* 0x000000ffff1c7224 */ /* 0x000fc400078e000f */
[C---:B---3--:R-:W-:Y:S01]  /*6cda0*/  HMMA.16816.F32.BF16 R12, R24.reuse, R12, R4 ;  /* 0x0000000c180c723c */ /* 0x048fe20000041804 */
[----:B--2---:R-:W-:Y:S04]  /*6cdb0*/  STL.64 [R1+0x3830], R22 ;  /* 0x0038301601007387 */ /* 0x004fe80000100a00 */
[----:B----4-:R0:W-:Y:S04]  /*6cdc0*/  STL.64 [R1+0x3828], R20 ;  /* 0x0038281401007387 */ /* 0x0101e80000100a00 */
[----:B------:R-:W2:Y:S04]  /*6cdd0*/  LDL.LU R10, [R1+0x818] ;  /* 0x00081800010a7983 */ /* 0x000ea80000300800 */
[----:B------:R-:W2:Y:S04]  /*6cde0*/  LDL.LU R11, [R1+0x81c] ;  /* 0x00081c00010b7983 */ /* 0x000ea80000300800 */
[----:B------:R-:W3:Y:S04]  /*6cdf0*/  LDL.LU R16, [R1+0x850] ;  /* 0x0008500001107983 */ /* 0x000ee80000300800 */
[----:B------:R-:W3:Y:S04]  /*6ce00*/  LDL.LU R17, [R1+0x854] ;  /* 0x0008540001117983 */ /* 0x000ee80000300800 */
[----:B------:R-:W3:Y:S04]  /*6ce10*/  LDL.LU R18, [R1+0x858] ;  /* 0x0008580001127983 */ /* 0x000ee80000300800 */
[----:B------:R-:W3:Y:S04]  /*6ce20*/  LDL.LU R19, [R1+0x85c] ;  /* 0x00085c0001137983 */ /* 0x000ee80000300800 */
[----:B0-----:R-:W4:Y:S04]  /*6ce30*/  LDL.LU R20, [R1+0x830] ;  /* 0x0008300001147983 */ /* 0x001f280000300800 */
[----:B------:R-:W4:Y:S04]  /*6ce40*/  LDL.LU R21, [R1+0x834] ;  /* 0x0008340001157983 */ /* 0x000f280000300800 */
[----:B------:R-:W4:Y:S04]  /*6ce50*/  LDL.LU R22, [R1+0x838] ;  /* 0x0008380001167983 */ /* 0x000f280000300800 */
[----:B------:R-:W4:Y:S04]  /*6ce60*/  LDL.LU R23, [R1+0x83c] ;  /* 0x00083c0001177983 */ /* 0x000f280000300800 */
[----:B--2---:R-:W-:Y:S04]  /*6ce70*/  STL.64 [R1+0x3818], R10 ;  /* 0x0038180a01007387 */ /* 0x004fe80000100a00 */
[----:B------:R0:W-:Y:S04]  /*6ce80*/  STL.64 [R1+0x3810], R8 ;  /* 0x0038100801007387 */ /* 0x0001e80000100a00 */
[----:B0-----:R-:W2:Y:S04]  /*6ce90*/  LDL.LU R8, [R1+0x820] ;  /* 0x0008200001087983 */ /* 0x001ea80000300800 */
[----:B------:R-:W2:Y:S04]  /*6cea0*/  LDL.LU R9, [R1+0x824] ;  /* 0x0008240001097983 */ /* 0x000ea80000300800 */
[----:B------:R-:W2:Y:S04]  /*6ceb0*/  LDL.LU R10, [R1+0x828] ;  /* 0x00082800010a7983 */ /* 0x000ea80000300800 */
[----:B------:R-:W2:Y:S04]  /*6cec0*/  LDL.LU R11, [R1+0x82c] ;  /* 0x00082c00010b7983 */ /* 0x000ea80000300800 */
[----:B------:R-:W-:Y:S04]  /*6ced0*/  STL [R1+0x3494], R28 ;  /* 0x0034941c01007387 */ /* 0x000fe80000100800 */
[----:B------:R-:W-:Y:S04]  /*6cee0*/  STL [R1+0x3490], R29 ;  /* 0x0034901d01007387 */ /* 0x000fe80000100800 */
[----:B------:R-:W2:Y:S04]  /*6cef0*/  LDL.LU.64 R6, [R1+0x3858] ;  /* 0x0038580001067983 */ /* 0x000ea80000300a00 */
[----:B------:R-:W2:Y:S04]  /*6cf00*/  LDL.LU.64 R4, [R1+0x3850] ;  /* 0x0038500001047983 */ /* 0x000ea80000300a00 */
[----:B------:R0:W-:Y:S04]  /*6cf10*/  STL.64 [R1+0x630], R12 ;  /* 0x0006300c01007387 */ /* 0x0001e80000100a00 */
[----:B------:R-:W-:Y:S04]  /*6cf20*/  STL.64 [R1+0x638], R14 ;  /* 0x0006380e01007387 */ /* 0x000fe80000100a00 */
[----:B0-----:R-:W2:Y:S02]  /*6cf30*/  LDL.LU.64 R12, [R1+0x3848] ;  /* 0x00384800010c7983 */ /* 0x001ea40000300a00 */
[C---:B--2---:R-:W-:Y:S11]  /*6cf40*/  HMMA.16816.F32.BF16 R4, R24.reuse, R12, R4 ;  /* 0x0000000c1804723c */ /* 0x044ff60000041804 */
[----:B------:R-:W-:Y:S11]  /*6cf50*/  @!UPT UIADD3 URZ, URZ, URZ, URZ ;  /* 0x0000003f3f3ff290 */ /* 0x000ff6000fffe03f */
[----:B------:R-:W-:Y:S01]  /*6cf60*/  @!UPT UIADD3 URZ, URZ, URZ, URZ ;  /* 0x0000003f3f3ff290 */ /* 0x000fe2000fffe03f */
[----:B------:R0:W-:Y:S04]  /*6cf70*/  STL.64 [R1+0x650], R4 ;  /* 0x0006500401007387 */ /* 0x0001e80000100a00 */
        /* <DEDUP_REMOVED lines=21> */
[----:B0-----:R-:W4:Y:S02]  /*6d0d0*/  LDL.LU.64 R16, [R1+0x3838] ;  /* 0x0038380001107983 */ /* 0x001f240000300a00 */
[----:B----4-:R-:W-:Y:S02]  /*6d0e0*/  HMMA.16816.F32.BF16 R24, R24, R16, R20 ;  /* 0x000000101818723c */ /* 0x010fe40000041814 */
[----:B------:R-:W3:Y:S04]  /*6d0f0*/  LDL.LU.64 R22, [R1+0x3830] ;  /* 0x0038300001167983 */ /* 0x000ee80000300a00 */
[----:B------:R-:W4:Y:S11]  /*6d100*/  LDL.LU.64 R20, [R1+0x3828] ;  /* 0x0038280001147983 */ /* 0x000f360000300a00 */
[----:B------:R-:W-:Y:S06]  /*6d110*/  @!UPT UIADD3 URZ, URZ, URZ, URZ ;  /* 0x0000003f3f3ff290 */ /* 0x000fec000fffe03f */
[----:B------:R0:W-:Y:S04]  /*6d120*/  STL.64 [R1+0x670], R24 ;  /* 0x0006701801007387 */ /* 0x0001e80000100a00 */
[----:B------:R-:W-:Y:S04]  /*6d130*/  STL.64 [R1+0x678], R26 ;  /* 0x0006781a01007387 */ /* 0x000fe80000100a00 */
[----:B0-----:R-:W3:Y:S01]  /*6d140*/  LDL.LU.64 R24, [R1+0x3820] ;  /* 0x0038200001187983 */ /* 0x001ee20000300a00 */
[----:B------:R-:W-:Y:S02]  /*6d150*/  IMAD.MOV.U32 R28, RZ, RZ, R6 ;  /* 0x000000ffff1c7224 */ /* 0x000fe400078e0006 */
[----:B------:R-:W-:-:S02]  /*6d160*/  IMAD.MOV.U32 R29, RZ, RZ, R7 ;  /* 0x000000ffff1d7224 */ /* 0x000fc400078e0007 */
[----:B----4-:R-:W-:Y:S02]  /*6d170*/  IMAD.MOV.U32 R7, RZ, RZ, R20 ;  /* 0x000000ffff077224 */ /* 0x010fe400078e0014 */
[----:B------:R-:W-:Y:S01]  /*6d180*/  IMAD.MOV.U32 R6, RZ, RZ, R21 ;  /* 0x000000ffff067224 */ /* 0x000fe200078e0015 */
[----:B---3--:R-:W-:Y:S11]  /*6d190*/  HMMA.16816.F32.BF16 R8, R20, R24, R8 ;  /* 0x000000181408723c */ /* 0x008ff60000041808 */
[----:B------:R-:W-:Y:S11]  /*6d1a0*/  @!UPT UIADD3 URZ, URZ, URZ, URZ ;  /* 0x0000003f3f3ff290 */ /* 0x000ff6000fffe03f */
[----:B------:R-:W-:Y:S01]  /*6d1b0*/  @!UPT UIADD3 URZ, URZ, URZ, URZ ;  /* 0x0000003f3f3ff290 */ /* 0x000fe2000fffe03f */
[----:B------:R-:W-:Y:S04]  /*6d1c0*/  STL.64 [R1+0x6b0], R8 ;  /* 0x0006b00801007387 */ /* 0x000fe80000100a00 */
[----:B------:R0:W-:Y:S04]  /*6d1d0*/  STL.64 [R1+0x6b8], R10 ;  /* 0x0006b80a01007387 */ /* 0x0001e80000100a00 */
[----:B0-----:R-:W3:Y:S04]  /*6d1e0*/  LDL.LU.64 R10, [R1+0x3818] ;  /* 0x00381800010a7983 */ /* 0x001ee80000300a00 */
[----:B------:R-:W3:Y:S04]  /*6d1f0*/  LDL.LU.64 R8, [R1+0x3810] ;  /* 0x0038100001087983 */ /* 0x000ee80000300a00 */
[----:B------:R-:W3:Y:S01]  /*6d200*/  LDL.LU.64 R20, [R1+0x3808] ;  /* 0x0038080001147983 */ /* 0x000ee20000300a00 */
[----:B------:R-:W-:-:S02]  /*6d210*/  IMAD.MOV.U32 R2, RZ, RZ, R22 ;  /* 0x000000ffff027224 */ /* 0x000fc400078e0016 */
[----:B------:R-:W-:Y:S01]  /*6d220*/  IMAD.MOV.U32 R0, RZ, RZ, R23 ;  /* 0x000000ffff007224 */ /* 0x000fe200078e0017 */
[----:B------:R0:W-:Y:S01]  /*6d230*/  STL.64 [R1+0x37a0], R24 ;  /* 0x0037a01801007387 */ /* 0x0001e20000100a00 */
[----:B------:R-:W-:Y:S02]  /*6d240*/  IMAD.MOV.U32 R26, RZ, RZ, R2 ;  /* 0x000000ffff1a7224 */ /* 0x000fe400078e0002 */
[----:B------:R-:W-:Y:S02]  /*6d250*/  IMAD.MOV.U32 R27, RZ, RZ, R0 ;  /* 0x000000ffff1b7224 */ /* 0x000fe400078e0000 */
[----:B0-----:R-:W-:Y:S02]  /*6d260*/  IMAD.MOV.U32 R24, RZ, RZ, R7 ;  /* 0x000000ffff187224 */ /* 0x001fe400078e0007 */
[----:B------:R-:W-:-:S07]  /*6d270*/  IMAD.MOV.U32 R25, RZ, RZ, R6 ;  /* 0x000000ffff197224 */ /* 0x000fce00078e0006 */
[C---:B---3--:R-:W-:Y:S01]  /*6d280*/  HMMA.16816.F32.BF16 R20, R24.reuse, R20, R8 ;  /* 0x000000141814723c */ /* 0x048fe20000041808 */
[----:B------:R-:W3:Y:S11]  /*6d290*/  LDL.LU.64 R10, [R1+0x3800] ;  /* 0x00380000010a7983 */ /* 0x000ef60000300a00 */
[----:B------:R-:W-:Y:S11]  /*6d2a0*/  @!UPT UIADD3 URZ, URZ, URZ, URZ ;  /* 0x0000003f3f3ff290 */ /* 0x000ff6000fffe03f */
[----:B------:R-:W-:Y:S01]  /*6d2b0*/  STL.64 [R1+0x6c8], R22 ;  /* 0x0006c81601007387 */ /* 0x000fe20000100a00 */
[----:B------:R-:W-:Y:S02]  /*6d2c0*/  IMAD.MOV.U32 R8, RZ, RZ, R20 ;  /* 0x000000ffff087224 */ /* 0x000fe400078e0014 */
[----:B------:R-:W-:Y:S02]  /*6d2d0*/  IMAD.MOV.U32 R9, RZ, RZ, R21 ;  /* 0x000000ffff097224 */ /* 0x000fe400078e0015 */
[----:B------:R-:W2:Y:S04]  /*6d2e0*/  LDL.LU.64 R20, [R1+0x37f8] ;  /* 0x0037f80001147983 */ /* 0x000ea80000300a00 */
[----:B------:R-:W-:Y:S04]  /*6d2f0*/  STL [R1+0x3434], R9 ;  /* 0x0034340901007387 */ /* 0x000fe80000100800 */
[----:B------:R-:W-:Y:S01]  /*6d300*/  STL [R1+0x3430], R8 ;  /* 0x0034300801007387 */ /* 0x000fe20000100800 */
        /* <DEDUP_REMOVED lines=9> */
[C---:B--2---:R-:W-:Y:S11]  /*6d3a0*/  HMMA.16816.F32.BF16 R12, R24.reuse, R20, R12 ;  /* 0x00000014180c723c */ /* 0x044ff6000004180c */
[----:B------:R-:W-:Y:S11]  /*6d3b0*/  @!UPT UIADD3 URZ, URZ, URZ, URZ ;  /* 0x0000003f3f3ff290 */ /* 0x000ff6000fffe03f */
[----:B------:R-:W-:Y:S01]  /*6d3c0*/  @!UPT UIADD3 URZ, URZ, URZ, URZ ;  /* 0x0000003f3f3ff290 */ /* 0x000fe2000fffe03f */
[----:B------:R0:W-:Y:S01]  /*6d3d0*/  STL.64 [R1+0x7a0], R12 ;  /* 0x0007a00c01007387 */ /* 0x0001e20000100a00 */
[----:B------:R-:W-:Y:S02]  /*6d3e0*/  IMAD.MOV.U32 R9, RZ, RZ, R14 ;  /* 0x000000ffff097224 */ /* 0x000fe400078e000e */
[----:B------:R-:W-:Y:S02]  /*6d3f0*/  IMAD.MOV.U32 R8, RZ, RZ, R15 ;  /* 0x000000ffff087224 */ /* 0x000fe400078e000f */
[----:B------:R-:W2:Y:S04]  /*6d400*/  LDL.LU.64 R14, [R1+0x37d8] ;  /* 0x0037d800010e7983 */ /* 0x000ea80000300a00 */
[----:B0-----:R-:W2:Y:S04]  /*6d410*/  LDL.LU.64 R12, [R1+0x37d0] ;  /* 0x0037d000010c7983 */ /* 0x001ea80000300a00 */
[----:B------:R0:W-:Y:S04]  /*6d420*/  STL.64 [R1+0x3780], R20 ;  /* 0x0037801401007387 */ /* 0x0001e80000100a00 */
[----:B0-----:R-:W4:Y:S04]  /*6d430*/  LDL.LU R20, [R1+0x7b0] ;  /* 0x0007b00001147983 */ /* 0x001f280000300800 */
[----:B------:R-:W4:Y:S04]  /*6d440*/  LDL.LU R21, [R1+0x7b4] ;  /* 0x0007b40001157983 */ /* 0x000f280000300800 */
[----:B------:R-:W4:Y:S04]  /*6d450*/  LDL.LU R22, [R1+0x7b8] ;  /* 0x0007b80001167983 */ /* 0x000f280000300800 */
[----:B------:R-:W4:Y:S04]  /*6d460*/  LDL.LU R23, [R1+0x7bc] ;  /* 0x0007bc0001177983 */ /* 0x000f280000300800 */
[----:B------:R0:W-:Y:S04]  /*6d470*/  STL.64 [R1+0x3560], R8 ;  /* 0x0035600801007387 */ /* 0x0001e80000100a00 */
[----:B---3--:R-:W-:Y:S04]  /*6d480*/  STL.64 [R1+0x35c8], R10 ;  /* 0x0035c80a01007387 */ /* 0x008fe80000100a00 */
[----:B0-----:R-:W3:Y:S04]  /*6d490*/  LDL.LU.64 R8, [R1+0x100] ;  /* 0x0001000001087983 */ /* 0x001ee80000300a00 */
[----:B---3--:R0:W-:Y:S04]  /*6d4a0*/  STL.64 [R1+0x3798], R8 ;  /* 0x0037980801007387 */ /* 0x0081e80000100a00 */
[----:B0-----:R-:W2:Y:S02]  /*6d4b0*/  LDL.64 R8, [R1+0xd0] ;  /* 0x0000d00001087983 */ /* 0x001ea40000100a00 */
[----:B--2---:R-:W-:Y:S11]  /*6d4c0*/  HMMA.16816.F32.BF16 R12, R24, R8, R12 ;  /* 0x00000008180c723c */ /* 0x004ff6000004180c */
[----:B------:R-:W-:Y:S11]  /*6d4d0*/  @!UPT UIADD3 URZ, URZ, URZ, URZ ;  /* 0x0000003f3f3ff290 */ /* 0x000ff6000fffe03f */
[----:B------:R-:W-:Y:S01]  /*6d4e0*/  @!UPT UIADD3 URZ, URZ, URZ, URZ ;  /* 0x0000003f3f3ff290 */ /* 0x000fe2000fffe03f */
[----:B------:R0:W-:Y:S04]  /*6d4f0*/  STL.64 [R1+0x790], R12 ;  /* 0x0007900c01007387 */ /* 0x0001e80000100a00 */
[----:B------:R-:W-:Y:S04]  /*6d500*/  STL.64 [R1+0x798], R14 ;  /* 0x0007980e01007387 */ /* 0x000fe80000100a00 */
[----:B0-----:R-:W4:Y:S01]  /*6d510*/  LDL.LU.64 R12, [R1+0x37c8] ;  /* 0x0037c800010c7983 */ /* 0x001f220000300a00 */
[----:B------:R-:W-:Y:S02]  /*6d520*/  IMAD.MOV.U32 R7, RZ, RZ, R8 ;  /* 0x000000ffff077224 */ /* 0x000fe400078e0008 */
[----:B------:R-:W-:-:S02]  /*6d530*/  IMAD.MOV.U32 R6, RZ, RZ, R9 ;  /* 0x000000ffff067224 */ /* 0x000fc400078e0009 */
[----:B----4-:R-:W-:Y:S11]  /*6d540*/  HMMA.16816.F32.BF16 R8, R24, R12, R20 ;  /* 0x0000000c1808723c */ /* 0x010ff60000041814 */
[----:B------:R-:W-:Y:S11]  /*6d550*/  @!UPT UIADD3 URZ, URZ, URZ, URZ ;  /* 0x0000003f3f3ff290 */ /* 0x000ff6000fffe03f */
[----:B------:R-:W-:Y:S02]  /*6d560*/  @!UPT UIADD3 URZ, URZ, URZ, URZ ;  /* 0x0000003f3f3ff290 */ /* 0x000fe4000fffe03f */
[----:B------:R-:W-:Y:S01]  /*6d570*/  IMAD.MOV.U32 R18, RZ, RZ, R8 ;  /* 0x000000ffff127224 */ /* 0x000fe200078e0008 */
[----:B------:R-:W-:Y:S04]  /*6d580*/  STL [R1+0x774], R9 ;  /* 0x0007740901007387 */ /* 0x000fe80000100800 */
[----:B------:R-:W-:Y:S04]  /*6d590*/  STL.64 [R1+0x778], R10 ;  /* 0x0007780a01007387 */ /* 0x000fe80000100a00 */
[----:B------:R-:W-:Y:S04]  /*6d5a0*/  STL [R1+0x37c0], R18 ;  /* 0x0037c01201007387 */ /* 0x000fe80000100800 */
[----:B------:R0:W-:Y:S04]  /*6d5b0*/  STL.64 [R1+0x37b8], R16 ;  /* 0x0037b81001007387 */ /* 0x0001e80000100a00 */
[----:B0-----:R-:W2:Y:S04]  /*6d5c0*/  LDL.LU R16, [R1+0x780] ;  /* 0x0007800001107983 */ /* 0x001ea80000300800 */
[----:B------:R-:W2:Y:S04]  /*6d5d0*/  LDL.LU R17, [R1+0x784] ;  /* 0x0007840001117983 */ /* 0x000ea80000300800 */
[----:B------:R-:W2:Y:S04]  /*6d5e0*/  LDL.LU R18, [R1+0x788] ;  /* 0x0007880001127983 */ /* 0x000ea80000300800 */
[----:B------:R-:W2:Y:S04]  /*6d5f0*/  LDL.LU R19, [R1+0x78c] ;  /* 0x00078c0001137983 */ /* 0x000ea80000300800 */
[----:B------:R0:W-:Y:S02]  /*6d600*/  STL.64 [R1+0x3768], R12 ;  /* 0x0037680c01007387 */ /* 0x0001e40000100a00 */
[----:B0-----:R-:W-:-:S02]  /*6d610*/  IMAD.MOV.U32 R12, RZ, RZ, R7 ;  /* 0x000000ffff0c7224 */ /* 0x001fc400078e0007 */
[----:B------:R-:W-:-:S05]  /*6d620*/  IMAD.MOV.U32 R13, RZ, RZ, R6 ;  /* 0x000000ffff0d7224 */ /* 0x000fca00078e0006 */
[----:B------:R-:W-:Y:S04]  /*6d630*/  STL.64 [R1+0x3788], R12 ;  /* 0x0037880c01007387 */ /* 0x000fe80000100a00 */
[----:B------:R-:W3:Y:S04]  /*6d640*/  LDL.LU R8, [R1+0x710] ;  /* 0x0007100001087983 */ /* 0x000ee80000300800 */
[----:B------:R-:W3:Y:S04]  /*6d650*/  LDL.LU R9, [R1+0x714] ;  /* 0x0007140001097983 */ /* 0x000ee80000300800 */
[----:B------:R-:W4:Y:S04]  /*6d660*/  LDL.LU R10, [R1+0x718] ;  /* 0x00071800010a7983 */ /* 0x000f280000300800 */
[----:B------:R-:W4:Y:S01]  /*6d670*/  LDL.LU R11, [R1+0x71c] ;  /* 0x00071c00010b7983 */ /* 0x000f220000300800 */
[----:B------:R-:W-:-:S02]  /*6d680*/  IMAD.MOV.U32 R20, RZ, RZ, R2 ;  /* 0x000000ffff147224 */ /* 0x000fc400078e0002 */
[----:B------:R-:W-:Y:S01]  /*6d690*/  IMAD.MOV.U32 R21, RZ, RZ, R0 ;  /* 0x000000ffff157224 */ /* 0x000fe200078e0000 */
[C---:B--2---:R-:W-:Y:S01]  /*6d6a0*/  HMMA.16816.F32.BF16 R16, R24.reuse, R4, R16 ;  /* 0x000000041810723c */ /* 0x044fe20000041810 */
[----:B----4-:R-:W-:Y:S04]  /*6d6b0*/  STL.64 [R1+0x37b0], R10 ;  /* 0x0037b00a01007387 */ /* 0x010fe80000100a00 */
[----:B---3--:R0:W-:Y:S04]  /*6d6c0*/  STL.64 [R1+0x37a8], R8 ;  /* 0x0037a80801007387 */ /* 0x0081e80000100a00 */
[----:B0-----:R-:W2:Y:S04]  /*6d6d0*/  LDL.LU R8, [R1+0x750] ;  /* 0x0007500001087983 */ /* 0x001ea80000300800 */
[----:B------:R-:W2:Y:S04]  /*6d6e0*/  LDL.LU R9, [R1+0x754] ;  /* 0x0007540001097983 */ /* 0x000ea80000300800 */
[----:B------:R-:W2:Y:S04]  /*6d6f0*/  LDL.LU R10, [R1+0x758] ;  /* 0x00075800010a7983 */ /* 0x000ea80000300800 */
[----:B------:R-:W2:Y:S04]  /*6d700*/  LDL.LU R11, [R1+0x75c] ;  /* 0x00075c00010b7983 */ /* 0x000ea80000300800 */
[----:B------:R0:W-:Y:S04]  /*6d710*/  STL.64 [R1+0x3790], R20 ;  /* 0x0037901401007387 */ /* 0x0001e80000100a00 */
[----:B0-----:R-:W3:Y:S04]  /*6d720*/  LDL.LU R20, [R1+0x570] ;  /* 0x0005700001147983 */ /* 0x001ee80000300800 */
[----:B------:R-:W3:Y:S04]  /*6d730*/  LDL.LU R21, [R1+0x574] ;  /* 0x0005740001157983 */ /* 0x000ee80000300800 */
[----:B------:R-:W3:Y:S04]  /*6d740*/  LDL.LU R22, [R1+0x578] ;  /* 0x0005780001167983 */ /* 0x000ee80000300800 */
[----:B------:R-:W3:Y:S04]  /*6d750*/  LDL.LU R23, [R1+0x57c] ;  /* 0x00057c0001177983 */ /* 0x000ee80000300800 */
[----:B------:R-:W4:Y:S04]  /*6d760*/  LDL.LU R12, [R1+0x550] ;  /* 0x00055000010c7983 */ /* 0x000f280000300800 */
[----:B------:R-:W4:Y:S04]  /*6d770*/  LDL.LU R13, [R1+0x554] ;  /* 0x00055400010d7983 */ /* 0x000f280000300800 */
[----:B------:R-:W4:Y:S04]  /*6d780*/  LDL.LU R14, [R1+0x558] ;  /* 0x00055800010e7983 */ /* 0x000f280000300800 */
[----:B------:R-:W4:Y:S04]  /*6d790*/  LDL.LU R15, [R1+0x55c] ;  /* 0x00055c00010f7983 */ /* 0x000f280000300800 */
[----:B------:R-:W-:Y:S04]  /*6d7a0*/  STL.64 [R1+0x760], R16 ;  /* 0x0007601001007387 */ /* 0x000fe80000100a00 */
[----:B------:R0:W-:Y:S04]  /*6d7b0*/  STL [R1+0x768], R18 ;  /* 0x0007681201007387 */ /* 0x0001e80000100800 */
[----:B0-----:R-:W2:Y:S04]  /*6d7c0*/  LDL.LU R18, [R1+0x37c0] ;  /* 0x0037c00001127983 */ /* 0x001ea80000300800 */
[----:B------:R-:W2:Y:S04]  /*6d7d0*/  LDL.LU.64 R16, [R1+0x37b8] ;  /* 0x0037b80001107983 */ /* 0x000ea80000300a00 */
[----:B------:R0:W-:Y:S04]  /*6d7e0*/  STL.64 [R1+0x3760], R4 ;  /* 0x0037600401007387 */ /* 0x0001e80000100a00 */
[----:B0-----:R-:W3:Y:S04]  /*6d7f0*/  LDL.LU R4, [R1+0x4d0] ;  /* 0x0004d00001047983 */ /* 0x001ee80000300800 */
[----:B------:R-:W3:Y:S04]  /*6d800*/  LDL.LU R5, [R1+0x4d4] ;  /* 0x0004d40001057983 */ /* 0x000ee80000300800 */
        /* <DEDUP_REMOVED lines=22> */
[----:B0-----:R-:W3:Y:S04]  /*6d970*/  LDL.LU.64 R16, [R1+0x3f0] ;  /* 0x0003f00001107983 */ /* 0x001ee80000300a00 */
[----:B------:R-:W3:Y:S02]  /*6d980*/  LDL.LU.64 R18, [R1+0x3f8] ;  /* 0x0003f80001127983 */ /* 0x000ee40000300a00 */
[C---:B---3--:R-:W-:Y:S11]  /*6d990*/  HMMA.16816.F32.BF16 R8, R16.reuse, R24, R8 ;  /* 0x000000181008723c */ /* 0x048ff60000041808 */
[----:B------:R-:W-:Y:S11]  /*6d9a0*/  @!UPT UIADD3 URZ, URZ, URZ, URZ ;  /* 0x0000003f3f3ff290 */ /* 0x000ff6000fffe03f */
[----:B------:R-:W-:Y:S01]  /*6d9b0*/  @!UPT UIADD3 URZ, URZ, URZ, URZ ;  /* 0x0000003f3f3ff290 */ /* 0x000fe2000fffe03f */
[----:B------:R0:W-:Y:S04]  /*6d9c0*/  STL.64 [R1+0x730], R8 ;  /* 0x0007300801007387 */ /* 0x0001e80000100a00 */
[----:B------:R-:W-:Y:S04]  /*6d9d0*/  STL.64 [R1+0x738], R10 ;  /* 0x0007380a01007387 */ /* 0x000fe80000100a00 */
[----:B0-----:R-:W2:Y:S02]  /*6d9e0*/  LDL.LU.64 R8, [R1+0x3798] ;  /* 0x0037980001087983 */ /* 0x001ea40000300a00 */
        /* <DEDUP_REMOVED lines=9> */
[----:B------:R-:W2:Y:S04]  /*6da80*/  LDL.LU R10, [R1+0x4f8] ;  /* 0x0004f800010a7983 */ /* 0x000ea80000300800 */
[----:B------:R-:W2:Y:S01]  /*6da90*/  LDL.LU R11, [R1+0x4fc] ;  /* 0x0004fc00010b7983 */ /* 0x000ea20000300800 */
[C---:B----4-:R-:W-:Y:S03]  /*6daa0*/  HMMA.16816.F32.BF16 R20, R16.reuse, R20, R12 ;  /* 0x000000141014723c */ /* 0x050fe6000004180c */
[----:B------:R-:W3:Y:S11]  /*6dab0*/  LDL.LU.64 R12, [R1+0x3788] ;  /* 0x00378800010c7983 */ /* 0x000ef60000300a00 */
[----:B------:R-:W-:Y:S09]  /*6dac0*/  @!UPT UIADD3 URZ, URZ, URZ, URZ ;  /* 0x0000003f3f3ff290 */ /* 0x000ff2000fffe03f */
[----:B------:R0:W-:Y:S04]  /*6dad0*/  STL.64 [R1+0x710], R20 ;  /* 0x0007101401007387 */ /* 0x0001e80000100a00 */
[----:B------:R2:W-:Y:S04]  /*6dae0*/  STL.64 [R1+0x718], R22 ;  /* 0x0007181601007387 */ /* 0x0005e80000100a00 */
[----:B0-----:R-:W2:Y:S01]  /*6daf0*/  LDL.LU.64 R20, [R1+0x3780] ;  /* 0x0037800001147983 */ /* 0x001ea20000300a00 */
[C---:B---3--:R-:W-:Y:S08]  /*6db00*/  HMMA.16816.F32.BF16 R12, R16.reuse, R12, R4 ;  /* 0x0000000c100c723c */ /* 0x048ff00000041804 */
[----:B--2---:R-:W-:Y:S01]  /*6db10*/  HMMA.16816.F32.BF16 R20, R16, R20, R8 ;  /* 0x000000141014723c */ /* 0x004fe20000041808 */
[----:B------:R-:W2:Y:S11]  /*6db20*/  LDL.LU R8, [R1+0x4a0] ;  /* 0x0004a00001087983 */ /* 0x000eb60000300800 */
[----:B------:R-:W-:Y:S11]  /*6db30*/  @!UPT UIADD3 URZ, URZ, URZ, URZ ;  /* 0x0000003f3f3ff290 */ /* 0x000ff6000fffe03f */
[----:B------:R0:W-:Y:S04]  /*6db40*/  STL.64 [R1+0x700], R20 ;  /* 0x0007001401007387 */ /* 0x0001e80000100a00 */
[----:B------:R1:W-:Y:S04]  /*6db50*/  STL.64 [R1+0x708], R22 ;  /* 0x0007081601007387 */ /* 0x0003e80000100a00 */
[----:B------:R-:W2:Y:S04]  /*6db60*/  LDL.LU R9, [R1+0x4a4] ;  /* 0x0004a40001097983 */ /* 0x000ea80000300800 */
[----:B------:R-:W2:Y:S04]  /*6db70*/  LDL.LU R10, [R1+0x4a8] ;  /* 0x0004a800010a7983 */ /* 0x000ea80000300800 */
[----:B------:R-:W2:Y:S04]  /*6db80*/  LDL.LU R11, [R1+0x4ac] ;  /* 0x0004ac00010b7983 */ /* 0x000ea80000300800 */
[----:B0-----:R-:W2:Y:S04]  /*6db90*/  LDL.LU.64 R20, [R1+0x230] ;  /* 0x0002300001147983 */ /* 0x001ea80000300a00 */
[----:B-1----:R-:W2:Y:S04]  /*6dba0*/  LDL.LU.64 R22, [R1+0x238] ;  /* 0x0002380001167983 */ /* 0x002ea80000300a00 */
[----:B------:R-:W3:Y:S04]  /*6dbb0*/  LDL.LU.64 R6, [R1+0x3778] ;  /* 0x0037780001067983 */ /* 0x000ee80000300a00 */
[----:B------:R-:W3:Y:S04]  /*6dbc0*/  LDL.LU.64 R4, [R1+0x3770] ;  /* 0x0037700001047983 */ /* 0x000ee80000300a00 */
[----:B------:R0:W-:Y:S04]  /*6dbd0*/  STL.64 [R1+0x6f0], R12 ;  /* 0x0006f00c01007387 */ /* 0x0001e80000100a00 */
[----:B------:R-:W-:Y:S04]  /*6dbe0*/  STL.64 [R1+0x6f8], R14 ;  /* 0x0006f80e01007387 */ /* 0x000fe80000100a00 */
[----:B0-----:R-:W3:Y:S01]  /*6dbf0*/  LDL.LU.64 R12, [R1+0x3768] ;  /* 0x00376800010c7983 */ /* 0x001ee20000300a00 */
[----:B------:R-:W-:-:S02]  /*6dc00*/  IMAD.MOV.U32 R2, RZ, RZ, R18 ;  /* 0x000000ffff027224 */ /* 0x000fc400078e0012 */
[----:B------:R-:W-:Y:S01]  /*6dc10*/  IMAD.MOV.U32 R0, RZ, RZ, R19 ;  /* 0x000000ffff007224 */ /* 0x000fe200078e0013 */
[----:B---3--:R-:W-:Y:S11]  /*6dc20*/  HMMA.16816.F32.BF16 R4, R16, R12, R4 ;  /* 0x0000000c1004723c */ /* 0x008ff60000041804 */
        /* <DEDUP_REMOVED lines=8> */
[----:B------:R-:W3:Y:S01]  /*6dcb0*/  LDL.LU.64 R16, [R1+0x3750] ;  /* 0x0037500001107983 */ /* 0x000ee20000300a00 */
[----:B------:R-:W-:Y:S02]  /*6dcc0*/  IMAD.MOV.U32 R14, RZ, RZ, R2 ;  /* 0x000000ffff0e7224 */ /* 0x000fe400078e0002 */
[----:B------:R-:W-:Y:S01]  /*6dcd0*/  IMAD.MOV.U32 R15, RZ, RZ, R0 ;  /* 0x000000ffff0f7224 */ /* 0x000fe200078e0000 */
[----:B------:R0:W-:Y:S02]  /*6dce0*/  STL.64 [R1+0x3708], R12 ;  /* 0x0037080c01007387 */ /* 0x0001e40000100a00 */
[----:B0-----:R-:W-:Y:S02]  /*6dcf0*/  IMAD.MOV.U32 R12, RZ, RZ, R7 ;  /* 0x000000ffff0c7224 */ /* 0x001fe400078e0007 */
[----:B------:R-:W-:-:S07]  /*6dd00*/  IMAD.MOV.U32 R13, RZ, RZ, R6 ;  /* 0x000000ffff0d7224 */ /* 0x000fce00078e0006 */
[C---:B---3--:R-:W-:Y:S11]  /*6dd10*/  HMMA.16816.F32.BF16 R16, R12.reuse, R4, R16 ;  /* 0x000000040c10723c */ /* 0x048ff60000041810 */
[----:B------:R-:W-:Y:S11]  /*6dd20*/  @!UPT UIADD3 URZ, URZ, URZ, URZ ;  /* 0x0000003f3f3ff290 */ /* 0x000ff6000fffe03f */
[----:B------:R-:W-:Y:S01]  /*6dd30*/  @!UPT UIADD3 URZ, URZ, URZ, URZ ;  /* 0x0000003f3f3ff290 */ /* 0x000fe2000fffe03f */
[----:B------:R-:W-:Y:S04]  /*6dd40*/  STL.64 [R1+0x6d0], R16 ;  /* 0x0006d01001007387 */ /* 0x000fe80000100a00 */
[----:B------:R0:W-:Y:S04]  /*6dd50*/  STL.64 [R1+0x6d8], R18 ;  /* 0x0006d81201007387 */ /* 0x0001e80000100a00 */
[----:B0-----:R-:W3:Y:S04]  /*6dd60*/  LDL.LU.64 R18, [R1+0x3748] ;  /* 0x0037480001127983 */ /* 0x001ee80000300a00 */
[----:B------:R-:W4:Y:S04]  /*6dd70*/  LDL.LU.64 R16, [R1+0x3740] ;  /* 0x0037400001107983 */ /* 0x000f280000300a00 */
[----:B------:R0:W-:Y:S04]  /*6dd80*/  STL.64 [R1+0x3710], R4 ;  /* 0x0037100401007387 */ /* 0x0001e80000100a00 */
[----:B0-----:R-:W4:Y:S04]  /*6dd90*/  LDL.LU R4, [R1+0x4b0] ;  /* 0x0004b00001047983 */ /* 0x001f280000300800 */
[----:B------:R-:W4:Y:S04]  /*6dda0*/  LDL.LU R5, [R1+0x4b4] ;  /* 0x0004b40001057983 */ /* 0x000f280000300800 */
[----:B------:R-:W4:Y:S04]  /*6ddb0*/  LDL.LU R6, [R1+0x4b8] ;  /* 0x0004b80001067983 */ /* 0x000f280000300800 */
[----:B------:R-:W4:Y:S02]  /*6ddc0*/  LDL.LU R7, [R1+0x4bc] ;  /* 0x0004bc0001077983 */ /* 0x000f240000300800 */
[----:B----4-:R-:W-:Y:S02]  /*6ddd0*/  HMMA.16816.F32.BF16 R12, R12, R16, R4 ;  /* 0x000000100c0c723c */ /* 0x010fe40000041804 */
[----:B------:R-:W4:Y:S11]  /*6dde0*/  LDL.LU R4, [R1+0x470] ;  /* 0x0004700001047983 */ /* 0x000f360000300800 */
[----:B------:R-:W-:Y:S10]  /*6ddf0*/  @!UPT UIADD3 URZ, URZ, URZ, URZ ;  /* 0x0000003f3f3ff290 */ /* 0x000ff4000fffe03f */
[----:B------:R-:W-:Y:S04]  /*6de00*/  STL.64 [R1+0x6a0], R12 ;  /* 0x0006a00c01007387 */ /* 0x000fe80000100a00 */
[----:B------:R-:W-:Y:S04]  /*6de10*/  STL.64 [R1+0x6a8], R14 ;  /* 0x0006a80e01007387 */ /* 0x000fe80000100a00 */
[----:B------:R-:W4:Y:S04]  /*6de20*/  LDL.LU R5, [R1+0x474] ;  /* 0x0004740001057983 */ /* 0x000f280000300800 */
[----:B------:R-:W2:Y:S04]  /*6de30*/  LDL.LU R6, [R1+0x478] ;  /* 0x0004780001067983 */ /* 0x000ea80000300800 */
[----:B------:R-:W2:Y:S04]  /*6de40*/  LDL.LU R7, [R1+0x47c] ;  /* 0x00047c0001077983 */ /* 0x000ea80000300800 */
[----:B--2---:R-:W-:Y:S04]  /*6de50*/  STL.64 [R1+0x3720], R6 ;  /* 0x0037200601007387 */ /* 0x004fe80000100a00 */
[----:B----4-:R0:W-:Y:S04]  /*6de60*/  STL.64 [R1+0x3718], R4 ;  /* 0x0037180401007387 */ /* 0x0101e80000100a00 */
[----:B0-----:R-:W2:Y:S01]  /*6de70*/  LDL.64 R4, [R1+0xf0] ;  /* 0x0000f00001047983 */ /* 0x001ea20000100a00 */
[----:B------:R-:W-:Y:S03]  /*6de80*/  HMMA.16816.F32.BF16 R24, R20, R24, R8 ;  /* 0x000000181418723c */ /* 0x000fe60000041808 */
[----:B--2---:R0:W-:Y:S04]  /*6de90*/  STL.64 [R1+0x3730], R4 ;  /* 0x0037300401007387 */ /* 0x0041e80000100a00 */
[----:B0-----:R-:W2:Y:S04]  /*6dea0*/  LDL.LU R4, [R1+0x490] ;  /* 0x0004900001047983 */ /* 0x001ea80000300800 */
[----:B------:R-:W2:Y:S04]  /*6deb0*/  LDL.LU R5, [R1+0x494] ;  /* 0x0004940001057983 */ /* 0x000ea80000300800 */
[----:B------:R-:W2:Y:S04]  /*6dec0*/  LDL.LU R6, [R1+0x498] ;  /* 0x0004980001067983 */ /* 0x000ea80000300800 */
[----:B------:R-:W2:Y:S04]  /*6ded0*/  LDL.LU R7, [R1+0x49c] ;  /* 0x00049c0001077983 */ /* 0x000ea80000300800 */
[----:B------:R-:W4:Y:S01]  /*6dee0*/  LDL.64 R12, [R1+0xe0] ;  /* 0x0000e000010c7983 */ /* 0x000f220000100a00 */
[----:B------:R-:W-:-:S02]  /*6def0*/  IMAD.MOV.U32 R11, RZ, RZ, R20 ;  /* 0x000000ffff0b7224 */ /* 0x000fc400078e0014 */
[----:B------:R-:W-:Y:S02]  /*6df00*/  IMAD.MOV.U32 R10, RZ, RZ, R21 ;  /* 0x000000ffff0a7224 */ /* 0x000fe400078e0015 */
[----:B------:R-:W-:Y:S02]  /*6df10*/  IMAD.MOV.U32 R2, RZ, RZ, R22 ;  /* 0x000000ffff027224 */ /* 0x000fe400078e0016 */
[----:B------:R-:W-:Y:S01]  /*6df20*/  IMAD.MOV.U32 R0, RZ, RZ, R23 ;  /* 0x000000ffff007224 */ /* 0x000fe200078e0017 */
[----:B----4-:R0:W-:Y:S04]  /*6df30*/  STL.64 [R1+0x3728], R12 ;  /* 0x0037280c01007387 */ /* 0x0101e80000100a00 */
[----:B0-----:R-:W4:Y:S04]  /*6df40*/  LDL.LU R12, [R1+0x480] ;  /* 0x00048000010c7983 */ /* 0x001f280000300800 */
[----:B------:R-:W4:Y:S04]  /*6df50*/  LDL.LU R13, [R1+0x484] ;  /* 0x00048400010d7983 */ /* 0x000f280000300800 */
[----:B------:R-:W4:Y:S04]  /*6df60*/  LDL.LU R14, [R1+0x488] ;  /* 0x00048800010e7983 */ /* 0x000f280000300800 */
[----:B------:R-:W4:Y:S04]  /*6df70*/  LDL.LU R15, [R1+0x48c] ;  /* 0x00048c00010f7983 */ /* 0x000f280000300800 */
[----:B---3--:R-:W-:Y:S04]  /*6df80*/  STL.64 [R1+0x3700], R18 ;  /* 0x0037001201007387 */ /* 0x008fe80000100a00 */
[----:B------:R0:W-:Y:S04]  /*6df90*/  STL.64 [R1+0x36f8], R16 ;  /* 0x0036f81001007387 */ /* 0x0001e80000100a00 */
[----:B0-----:R-:W3:Y:S04]  /*6dfa0*/  LDL.LU R16, [R1+0x410] ;  /* 0x0004100001107983 */ /* 0x001ee80000300800 */
[----:B------:R-:W3:Y:S04]  /*6dfb0*/  LDL.LU R17, [R1+0x414] ;  /* 0x0004140001117983 */ /* 0x000ee80000300800 */
[----:B------:R-:W3:Y:S04]  /*6dfc0*/  LDL.LU R18, [R1+0x418] ;  /* 0x0004180001127983 */ /* 0x000ee80000300800 */
[----:B------:R-:W3:Y:S04]  /*6dfd0*/  LDL.LU R19, [R1+0x41c] ;  /* 0x00041c0001137983 */ /* 0x000ee80000300800 */
[----:B------:R-:W2:Y:S04]  /*6dfe0*/  LDL.LU.64 R8, [R1+0x3738] ;  /* 0x0037380001087983 */ /* 0x000ea80000300a00 */
[----:B------:R0:W-:Y:S04]  /*6dff0*/  STL.64 [R1+0x690], R24 ;  /* 0x0006901801007387 */ /* 0x0001e80000100a00 */
[----:B------:R1:W-:Y:S04]  /*6e000*/  STL.64 [R1+0x698], R26 ;  /* 0x0006981a01007387 */ /* 0x0003e80000100a00 */
[----:B------:R-:W2:Y:S04]  /*6e010*/  LDL.LU R20, [R1+0x260] ;  /* 0x0002600001147983 */ /* 0x000ea80000300800 */
[----:B------:R-:W2:Y:S04]  /*6e020*/  LDL.LU R21, [R1+0x264] ;  /* 0x0002640001157983 */ /* 0x000ea80000300800 */
[----:B------:R-:W2:Y:S04]  /*6e030*/  LDL.LU R22, [R1+0x268] ;  /* 0x0002680001167983 */ /* 0x000ea80000300800 */
[----:B------:R-:W2:Y:S04]  /*6e040*/  LDL.LU R23, [R1+0x26c] ;  /* 0x00026c0001177983 */ /* 0x000ea80000300800 */
[----:B0-----:R-:W2:Y:S04]  /*6e050*/  LDL.LU.64 R24, [R1+0x380] ;  /* 0x0003800001187983 */ /* 0x001ea80000300a00 */
[----:B-1----:R-:W2:Y:S04]  /*6e060*/  LDL.LU.64 R26, [R1+0x388] ;  /* 0x00038800011a7983 */ /* 0x002ea80000300a00 */
[----:B--2---:R0:W-:Y:S01]  /*6e070*/  STL.64 [R1+0x36e8], R26 ;  /* 0x0036e81a01007387 */ /* 0x0041e20000100a00 */
[----:B------:R1:W-:Y:S02]  /*6e080*/  STL.64 [R1+0x36e0], R24 ;  /* 0x0036e01801007387 */ /* 0x0003e40000100a00 */
[----:B0-----:R-:W-:-:S02]  /*6e090*/  IMAD.MOV.U32 R26, RZ, RZ, R2 ;  /* 0x000000ffff1a7224 */ /* 0x001fc400078e0002 */
[----:B-1----:R-:W-:Y:S02]  /*6e0a0*/  IMAD.MOV.U32 R24, RZ, RZ, R11 ;  /* 0x000000ffff187224 */ /* 0x002fe400078e000b */
[----:B------:R-:W-:Y:S02]  /*6e0b0*/  IMAD.MOV.U32 R25, RZ, RZ, R10 ;  /* 0x000000ffff197224 */ /* 0x000fe400078e000a */
[----:B------:R-:W-:-:S07]  /*6e0c0*/  IMAD.MOV.U32 R27, RZ, RZ, R0 ;  /* 0x000000ffff1b7224 */ /* 0x000fce00078e0000 */
[C---:B------:R-:W-:Y:S01]  /*6e0d0*/  HMMA.16816.F32.BF16 R4, R24.reuse, R8, R4 ;  /* 0x000000081804723c */ /* 0x040fe20000041804 */
[----:B------:R-:W-:Y:S01]  /*6e0e0*/  STL.64 [R1+0x3680], R22 ;  /* 0x0036801601007387 */ /* 0x000fe20000100a00 */
[----:B------:R0:W-:Y:S03]  /*6e0f0*/  STL.64 [R1+0x3678], R20 ;  /* 0x0036781401007387 */ /* 0x0001e60000100a00 */
[----:B0-----:R-:W2:Y:S11]  /*6e100*/  LDL.64 R20, [R1+0xd0] ;  /* 0x0000d00001147983 */ /* 0x001eb60000100a00 */
[----:B------:R-:W-:Y:S07]  /*6e110*/  @!UPT UIADD3 URZ, URZ, URZ, URZ ;  /* 0x0000003f3f3ff290 */ /* 0x000fee000fffe03f */
        /* <DEDUP_REMOVED lines=8> */
[----:B----4-:R-:W-:Y:S01]  /*6e1a0*/  HMMA.16816.F32.BF16 R12, R24, R4, R12 ;  /* 0x00000004180c723c */ /* 0x010fe2000004180c */
[----:B------:R-:W-:-:S02]  /*6e1b0*/  IMAD.MOV.U32 R2, RZ, RZ, R4 ;  /* 0x000000ffff027224 */ /* 0x000fc400078e0004 */
[----:B------:R-:W-:Y:S11]  /*6e1c0*/  IMAD.MOV.U32 R0, RZ, RZ, R5 ;  /* 0x000000ffff007224 */ /* 0x000ff600078e0005 */
[----:B------:R-:W-:Y:S09]  /*6e1d0*/  @!UPT UIADD3 URZ, URZ, URZ, URZ ;  /* 0x0000003f3f3ff290 */ /* 0x000ff2000fffe03f */
[----:B------:R0:W-:Y:S01]  /*6e1e0*/  STL.64 [R1+0x640], R12 ;  /* 0x0006400c01007387 */ /* 0x0001e20000100a00 */
[----:B------:R-:W-:Y:S03]  /*6e1f0*/  STL.64 [R1+0x648], R14 ;  /* 0x0006480e01007387 */ /* 0x000fe60000100a00 */
[----:B0-----:R-:W4:Y:S01]  /*6e200*/  LDL.LU.64 R12, [R1+0x3728] ;  /* 0x00372800010c7983 */ /* 0x001f220000300a00 */
[----:B------:R-:W4:Y:S02]  /*6e210*/  LDL.LU.64 R6, [R1+0x3720] ;  /* 0x0037200001067983 */ /* 0x000f240000300a00 */
[----:B------:R-:W4:Y:S01]  /*6e220*/  LDL.LU.64 R4, [R1+0x3718] ;  /* 0x0037180001047983 */ /* 0x000f220000300a00 */
[C---:B--2---:R-:W-:Y:S08]  /*6e230*/  HMMA.16816.F32.BF16 R8, R24.reuse, R20, R8 ;  /* 0x000000141808723c */ /* 0x044ff00000041808 */
        /* <DEDUP_REMOVED lines=9> */
[----:B------:R0:W-:Y:S02]  /*6e2d0*/  STL.64 [R1+0x610], R8 ;  /* 0x0006100801007387 */ /* 0x0001e40000100a00 */
[----:B------:R-:W-:Y:S01]  /*6e2e0*/  STL.64 [R1+0x618], R10 ;  /* 0x0006180a01007387 */ /* 0x000fe20000100a00 */
[----:B0-----:R-:W4:Y:S01]  /*6e2f0*/  LDL.64 R8, [R1+0x110] ;  /* 0x0001100001087983 */ /* 0x001f220000100a00 */
[----:B---3--:R-:W-:Y:S03]  /*6e300*/  HMMA.16816.F32.BF16 R16, R24, R12, R16 ;  /* 0x0000000c1810723c */ /* 0x008fe60000041810 */
[----:B----4-:R-:W-:Y:S01]  /*6e310*/  STL.64 [R1+0x36f0], R8 ;  /* 0x0036f00801007387 */ /* 0x010fe20000100a00 */
[----:B------:R0:W-:Y:S02]  /*6e320*/  STL.64 [R1+0x3690], R20 ;  /* 0x0036901401007387 */ /* 0x0001e40000100a00 */
[----:B0-----:R-:W-:-:S02]  /*6e330*/  IMAD.MOV.U32 R20, RZ, RZ, R7 ;  /* 0x000000ffff147224 */ /* 0x001fc400078e0007 */
[----:B------:R-:W-:-:S05]  /*6e340*/  IMAD.MOV.U32 R21, RZ, RZ, R6 ;  /* 0x000000ffff157224 */ /* 0x000fca00078e0006 */
[----:B------:R0:W-:Y:S01]  /*6e350*/  STL.64 [R1+0x36a8], R20 ;  /* 0x0036a81401007387 */ /* 0x0001e20000100a00 */
[----:B------:R-:W3:Y:S09]  /*6e360*/  LDL.LU R8, [R1+0x3b0] ;  /* 0x0003b00001087983 */ /* 0x000ef20000300800 */
[----:B------:R1:W-:Y:S02]  /*6e370*/  STL.64 [R1+0x5f0], R16 ;  /* 0x0005f01001007387 */ /* 0x0003e40000100a00 */
[----:B------:R4:W-:Y:S01]  /*6e380*/  STL.64 [R1+0x5f8], R18 ;  /* 0x0005f81201007387 */ /* 0x0009e20000100a00 */
[----:B------:R-:W3:Y:S01]  /*6e390*/  LDL.LU R9, [R1+0x3b4] ;  /* 0x0003b40001097983 */ /* 0x000ee20000300800 */
[----:B------:R-:W3:Y:S02]  /*6e3a0*/  LDL.LU R10, [R1+0x3b8] ;  /* 0x0003b800010a7983 */ /* 0x000ee40000300800 */
[----:B------:R-:W3:Y:S02]  /*6e3b0*/  LDL.LU R11, [R1+0x3bc] ;  /* 0x0003bc00010b7983 */ /* 0x000ee40000300800 */
[----:B0-----:R-:W-:-:S02]  /*6e3c0*/  IMAD.MOV.U32 R20, RZ, RZ, R2 ;  /* 0x000000ffff147224 */ /* 0x001fc400078e0002 */
[----:B------:R-:W-:Y:S01]  /*6e3d0*/  IMAD.MOV.U32 R21, RZ, RZ, R0 ;  /* 0x000000ffff157224 */ /* 0x000fe200078e0000 */
[----:B-1----:R-:W2:Y:S01]  /*6e3e0*/  LDL.LU R16, [R1+0x400] ;  /* 0x0004000001107983 */ /* 0x002ea20000300800 */
[----:B------:R-:W2:Y:S02]  /*6e3f0*/  LDL.LU R17, [R1+0x404] ;  /* 0x0004040001117983 */ /* 0x000ea40000300800 */
[----:B----4-:R-:W2:Y:S02]  /*6e400*/  LDL.LU R18, [R1+0x408] ;  /* 0x0004080001127983 */ /* 0x010ea40000300800 */
        /* <DEDUP_REMOVED lines=12> */
[----:B------:R0:W-:Y:S04]  /*6e4d0*/  STL.64 [R1+0x3688], R12 ;  /* 0x0036880c01007387 */ /* 0x0001e80000100a00 */
[----:B0-----:R-:W4:Y:S01]  /*6e4e0*/  LDL.LU R12, [R1+0x2c0] ;  /* 0x0002c000010c7983 */ /* 0x001f220000300800 */
[----:B------:R-:W4:Y:S02]  /*6e4f0*/  LDL.LU R13, [R1+0x2c4] ;  /* 0x0002c400010d7983 */ /* 0x000f240000300800 */
[----:B------:R-:W2:Y:S02]  /*6e500*/  LDL.LU R14, [R1+0x2c8] ;  /* 0x0002c800010e7983 */ /* 0x000ea40000300800 */
[----:B------:R-:W2:Y:S01]  /*6e510*/  LDL.LU R15, [R1+0x2cc] ;  /* 0x0002cc00010f7983 */ /* 0x000ea20000300800 */
[C---:B------:R-:W-:Y:S01]  /*6e520*/  HMMA.16816.F32.BF16 R16, R24.reuse, R4, R16 ;  /* 0x000000041810723c */ /* 0x040fe20000041810 */
        /* <DEDUP_REMOVED lines=16> */
[----:B---3--:R-:W-:Y:S01]  /*6e630*/  HMMA.16816.F32.BF16 R24, R24, R16, R8 ;  /* 0x000000101818723c */ /* 0x008fe20000041808 */
[----:B------:R-:W3:Y:S11]  /*6e640*/  LDL.LU.64 R8, [R1+0x36f0] ;  /* 0x0036f00001087983 */ /* 0x000ef60000300a00 */
[----:B------:R-:W-:Y:S11]  /*6e650*/  @!UPT UIADD3 URZ, URZ, URZ, URZ ;  /* 0x0000003f3f3ff290 */ /* 0x000ff6000fffe03f */
        /* <DEDUP_REMOVED lines=14> */
[----:B------:R-:W-:Y:S02]  /*6e740*/  IMAD.MOV.U32 R7, RZ, RZ, R26 ;  /* 0x000000ffff077224 */ /* 0x000fe400078e001a */
[----:B------:R-:W-:Y:S01]  /*6e750*/  IMAD.MOV.U32 R6, RZ, RZ, R27 ;  /* 0x000000ffff067224 */ /* 0x000fe200078e001b */
[----:B--2---:R-:W-:Y:S11]  /*6e760*/  HMMA.16816.F32.BF16 R20, R24, R8, R20 ;  /* 0x000000081814723c */ /* 0x004ff60000041814 */
[----:B------:R-:W-:Y:S11]  /*6e770*/  @!UPT UIADD3 URZ, URZ, URZ, URZ ;  /* 0x0000003f3f3ff290 */ /* 0x000ff6000fffe03f */
[----:B------:R-:W-:Y:S01]  /*6e780*/  @!UPT UIADD3 URZ, URZ, URZ, URZ ;  /* 0x0000003f3f3ff290 */ /* 0x000fe2000fffe03f */
[----:B------:R0:W-:Y:S01]  /*6e790*/  STL.64 [R1+0x570], R20 ;  /* 0x0005701401007387 */ /* 0x0001e20000100a00 */
[----:B------:R1:W-:Y:S03]  /*6e7a0*/  STL.64 [R1+0x578], R22 ;  /* 0x0005781601007387 */ /* 0x0003e60000100a00 */
[----:B0-----:R-:W2:Y:S01]  /*6e7b0*/  LDL.LU.64 R20, [R1+0x36c0] ;  /* 0x0036c00001147983 */ /* 0x001ea20000300a00 */
[----:B------:R0:W-:Y:S02]  /*6e7c0*/  STL.64 [R1+0x3658], R8 ;  /* 0x0036580801007387 */ /* 0x0001e40000100a00 */
[----:B-1----:R-:W-:Y:S02]  /*6e7d0*/  IMAD.MOV.U32 R23, RZ, RZ, R24 ;  /* 0x000000ffff177224 */ /* 0x002fe400078e0018 */
[----:B------:R-:W-:Y:S01]  /*6e7e0*/  IMAD.MOV.U32 R22, RZ, RZ, R25 ;  /* 0x000000ffff167224 */ /* 0x000fe200078e0019 */
[----:B0-----:R-:W3:Y:S01]  /*6e7f0*/  LDL.LU R8, [R1+0x2b0] ;  /* 0x0002b00001087983 */ /* 0x001ee20000300800 */
[----:B------:R-:W3:Y:S02]  /*6e800*/  LDL.LU R9, [R1+0x2b4] ;  /* 0x0002b40001097983 */ /* 0x000ee40000300800 */
[----:B------:R-:W3:Y:S02]  /*6e810*/  LDL.LU R10, [R1+0x2b8] ;  /* 0x0002b800010a7983 */ /* 0x000ee40000300800 */
[----:B------:R-:W3:Y:S01]  /*6e820*/  LDL.LU R11, [R1+0x2bc] ;  /* 0x0002bc00010b7983 */ /* 0x000ee20000300800 */
[----:B------:R-:W2:Y:S01]  /*6e830*/  LDL.LU R24, [R1+0x150] ;  /* 0x0001500001187983 */ /* 0x000ea20000300800 */
[----:B------:R-:W2:Y:S02]  /*6e840*/  LDL.LU R25, [R1+0x154] ;  /* 0x0001540001197983 */ /* 0x000ea40000300800 */
[----:B------:R-:W2:Y:S02]  /*6e850*/  LDL.LU R26, [R1+0x158] ;  /* 0x00015800011a7983 */ /* 0x000ea40000300800 */
[----:B------:R-:W2:Y:S02]  /*6e860*/  LDL.LU R27, [R1+0x15c] ;  /* 0x00015c00011b7983 */ /* 0x000ea40000300800 */
[----:B--2---:R0:W-:Y:S01]  /*6e870*/  STL.64 [R1+0x3558], R26 ;  /* 0x0035581a01007387 */ /* 0x0041e20000100a00 */
[----:B------:R1:W-:Y:S02]  /*6e880*/  STL.64 [R1+0x3550], R24 ;  /* 0x0035501801007387 */ /* 0x0003e40000100a00 */
[----:B0-----:R-:W-:-:S02]  /*6e890*/  IMAD.MOV.U32 R26, RZ, RZ, R7 ;  /* 0x000000ffff1a7224 */ /* 0x001fc400078e0007 */
[----:B-1----:R-:W-:Y:S02]  /*6e8a0*/  IMAD.MOV.U32 R24, RZ, RZ, R23 ;  /* 0x000000ffff187224 */ /* 0x002fe400078e0017 */
[----:B------:R-:W-:Y:S02]  /*6e8b0*/  IMAD.MOV.U32 R25, RZ, RZ, R22 ;  /* 0x000000ffff197224 */ /* 0x000fe400078e0016 */
[----:B------:R-:W-:-:S07]  /*6e8c0*/  IMAD.MOV.U32 R27, RZ, RZ, R6 ;  /* 0x000000ffff1b7224 */ /* 0x000fce00078e0006 */
[C---:B------:R-:W-:Y:S01]  /*6e8d0*/  HMMA.16816.F32.BF16 R20, R24.reuse, R20, R12 ;  /* 0x000000141814723c */ /* 0x040fe2000004180c */
        /* <DEDUP_REMOVED lines=11> */
[----:B------:R-:W-:Y:S03]  /*6e990*/  STL.64 [R1+0x4f8], R22 ;  /* 0x0004f81601007387 */ /* 0x000fe60000100a00 */
[----:B0-----:R-:W2:Y:S02]  /*6e9a0*/  LDL.LU.64 R20, [R1+0x3690] ;  /* 0x0036900001147983 */ /* 0x001ea40000300a00 */
[C---:B--2---:R-:W-:Y:S11]  /*6e9b0*/  HMMA.16816.F32.BF16 R12, R24.reuse, R20, R12 ;  /* 0x00000014180c723c */ /* 0x044ff6000004180c */
[----:B------:R-:W-:Y:S11]  /*6e9c0*/  @!UPT UIADD3 URZ, URZ, URZ, URZ ;  /* 0x0000003f3f3ff290 */ /* 0x000ff6000fffe03f */
[----:B------:R-:W-:Y:S01]  /*6e9d0*/  @!UPT UIADD3 URZ, URZ, URZ, URZ ;  /* 0x0000003f3f3ff290 */ /* 0x000fe2000fffe03f */
[----:B------:R0:W-:Y:S01]  /*6e9e0*/  STL.64 [R1+0x4e0], R12 ;  /* 0x0004e00c01007387 */ /* 0x0001e20000100a00 */
[----:B------:R-:W-:Y:S03]  /*6e9f0*/  STL.64 [R1+0x4e8], R14 ;  /* 0x0004e80e01007387 */ /* 0x000fe60000100a00 */
[----:B0-----:R-:W3:Y:S01]  /*6ea00*/  LDL.LU.64 R12, [R1+0x3688] ;  /* 0x00368800010c7983 */ /* 0x001ee20000300a00 */
[----:B------:R-:W-:Y:S02]  /*6ea10*/  IMAD.MOV.U32 R7, RZ, RZ, R20 ;  /* 0x000000ffff077224 */ /* 0x000fe400078e0014 */
[----:B------:R-:W-:Y:S02]  /*6ea20*/  IMAD.MOV.U32 R6, RZ, RZ, R21 ;  /* 0x000000ffff067224 */ /* 0x000fe400078e0015 */
[----:B------:R-:W2:Y:S01]  /*6ea30*/  LDL.LU.64 R22, [R1+0x3680] ;  /* 0x0036800001167983 */ /* 0x000ea20000300a00 */
[----:B------:R-:W2:Y:S01]  /*6ea40*/  LDL.LU.64 R20, [R1+0x3678] ;  /* 0x0036780001147983 */ /* 0x000ea20000300a00 */
[C---:B---3--:R-:W-:Y:S03]  /*6ea50*/  HMMA.16816.F32.BF16 R8, R24.reuse, R12, R8 ;  /* 0x0000000c1808723c */ /* 0x048fe60000041808 */
[----:B------:R-:W-:Y:S11]  /*6ea60*/  STL.64 [R1+0x3618], R12 ;  /* 0x0036180c01007387 */ /* 0x000ff60000100a00 */
[----:B------:R-:W-:Y:S09]  /*6ea70*/  @!UPT UIADD3 URZ, URZ, URZ, URZ ;  /* 0x0000003f3f3ff290 */ /* 0x000ff2000fffe03f */
[----:B------:R-:W-:Y:S01]  /*6ea80*/  STL.64 [R1+0x4d0], R8 ;  /* 0x0004d00801007387 */ /* 0x000fe20000100a00 */
[----:B------:R2:W-:Y:S02]  /*6ea90*/  STL.64 [R1+0x4d8], R10 ;  /* 0x0004d80a01007387 */ /* 0x0005e40000100a00 */
[----:B--2---:R-:W-:Y:S01]  /*6eaa0*/  HMMA.16816.F32.BF16 R8, R24, R4, R20 ;  /* 0x000000041808723c */ /* 0x004fe20000041814 */
[----:B------:R-:W-:Y:S02]  /*6eab0*/  IMAD.MOV.U32 R12, RZ, RZ, R7 ;  /* 0x000000ffff0c7224 */ /* 0x000fe400078e0007 */
[----:B------:R-:W-:-:S05]  /*6eac0*/  IMAD.MOV.U32 R13, RZ, RZ, R6 ;  /* 0x000000ffff0d7224 */ /* 0x000fca00078e0006 */
[----:B------:R-:W-:Y:S01]  /*6ead0*/  STL.64 [R1+0x3630], R12 ;  /* 0x0036300c01007387 */ /* 0x000fe20000100a00 */
[----:B------:R-:W2:Y:S11]  /*6eae0*/  LDL.LU R20, [R1+0x180] ;  /* 0x0001800001147983 */ /* 0x000eb60000300800 */
[----:B------:R-:W-:Y:S03]  /*6eaf0*/  @!UPT UIADD3 URZ, URZ, URZ, URZ ;  /* 0x0000003f3f3ff290 */ /* 0x000fe6000fffe03f */
[----:B------:R0:W-:Y:S01]  /*6eb00*/  STL.64 [R1+0x4c0], R8 ;  /* 0x0004c00801007387 */ /* 0x0001e20000100a00 */
[----:B------:R-:W-:Y:S02]  /*6eb10*/  STL.64 [R1+0x4c8], R10 ;  /* 0x0004c80a01007387 */ /* 0x000fe40000100a00 */
[----:B------:R-:W2:Y:S02]  /*6eb20*/  LDL.LU R21, [R1+0x184] ;  /* 0x0001840001157983 */ /* 0x000ea40000300800 */
[----:B------:R-:W3:Y:S01]  /*6eb30*/  LDL.LU R22, [R1+0x188] ;  /* 0x0001880001167983 */ /* 0x000ee20000300800 */
[----:B------:R-:W3:Y:S01]  /*6eb40*/  LDL.LU R23, [R1+0x18c] ;  /* 0x00018c0001177983 */ /* 0x000ee20000300800 */
[----:B0-----:R-:W-:Y:S02]  /*6eb50*/  IMAD.MOV.U32 R8, RZ, RZ, R2 ;  /* 0x000000ffff087224 */ /* 0x001fe400078e0002 */
[----:B------:R-:W-:-:S05]  /*6eb60*/  IMAD.MOV.U32 R9, RZ, RZ, R0 ;  /* 0x000000ffff097224 */ /* 0x000fca00078e0000 */
[----:B------:R0:W-:Y:S04]  /*6eb70*/  STL.64 [R1+0x3670], R8 ;  /* 0x0036700801007387 */ /* 0x0001e80000100a00 */
[----:B0-----:R-:W4:Y:S01]  /*6eb80*/  LDL.LU R8, [R1+0x250] ;  /* 0x0002500001087983 */ /* 0x001f220000300800 */
[----:B------:R-:W4:Y:S02]  /*6eb90*/  LDL.LU R9, [R1+0x254] ;  /* 0x0002540001097983 */ /* 0x000f240000300800 */
[----:B------:R-:W4:Y:S02]  /*6eba0*/  LDL.LU R10, [R1+0x258] ;  /* 0x00025800010a7983 */ /* 0x000f240000300800 */
[----:B------:R-:W4:Y:S01]  /*6ebb0*/  LDL.LU R11, [R1+0x25c] ;  /* 0x00025c00010b7983 */ /* 0x000f220000300800 */
[----:B---3--:R-:W-:Y:S01]  /*6ebc0*/  STL.64 [R1+0x3640], R22 ;  /* 0x0036401601007387 */ /* 0x008fe20000100a00 */
[----:B--2---:R0:W-:Y:S03]  /*6ebd0*/  STL.64 [R1+0x3638], R20 ;  /* 0x0036381401007387 */ /* 0x0041e60000100a00 */
[----:B0-----:R-:W2:Y:S04]  /*6ebe0*/  LDL.LU.64 R20, [R1+0xf0] ;  /* 0x0000f00001147983 */ /* 0x001ea80000300a00 */
        /* <DEDUP_REMOVED lines=11> */
[----:B------:R-:W3:Y:S01]  /*6eca0*/  LDL.LU.64 R12, [R1+0xe0] ;  /* 0x0000e000010c7983 */ /* 0x000ee20000300a00 */
[----:B----4-:R-:W-:Y:S03]  /*6ecb0*/  HMMA.16816.F32.BF16 R24, R24, R16, R8 ;  /* 0x000000101818723c */ /* 0x010fe60000041808 */
[----:B---3--:R0:W-:Y:S04]  /*6ecc0*/  STL.64 [R1+0x3648], R12 ;  /* 0x0036480c01007387 */ /* 0x0081e80000100a00 */
[----:B0-----:R-:W3:Y:S01]  /*6ecd0*/  LDL.LU R12, [R1+0x1e0] ;  /* 0x0001e000010c7983 */ /* 0x001ee20000300800 */
[----:B------:R-:W3:Y:S02]  /*6ece0*/  LDL.LU R13, [R1+0x1e4] ;  /* 0x0001e400010d7983 */ /* 0x000ee40000300800 */
[----:B------:R-:W3:Y:S02]  /*6ecf0*/  LDL.LU R14, [R1+0x1e8] ;  /* 0x0001e800010e7983 */ /* 0x000ee40000300800 */
        /* <DEDUP_REMOVED lines=12> */
[----:B------:R-:W4:Y:S01]  /*6edc0*/  LDL.LU.64 R8, [R1+0x3670] ;  /* 0x0036700001087983 */ /* 0x000f220000300a00 */
[----:B------:R0:W-:Y:S02]  /*6edd0*/  STL.64 [R1+0x4b0], R24 ;  /* 0x0004b01801007387 */ /* 0x0001e40000100a00 */
[----:B------:R1:W-:Y:S01]  /*6ede0*/  STL.64 [R1+0x4b8], R26 ;  /* 0x0004b81a01007387 */ /* 0x0003e20000100a00 */
        /* <DEDUP_REMOVED lines=11> */
[----:B------:R-:W2:Y:S01]  /*6eea0*/  LDL.LU.64 R22, [R1+0x3668] ;  /* 0x0036680001167983 */ /* 0x000ea20000300a00 */
[----:B------:R-:W2:Y:S11]  /*6eeb0*/  LDL.LU.64 R20, [R1+0x3660] ;  /* 0x0036600001147983 */ /* 0x000eb60000300a00 */
[----:B------:R-:W-:Y:S10]  /*6eec0*/  @!UPT UIADD3 URZ, URZ, URZ, URZ ;  /* 0x0000003f3f3ff290 */ /* 0x000ff4000fffe03f */
        /* <DEDUP_REMOVED lines=22> */
[----:B------:R-:W3:Y:S02]  /*6f030*/  LDL.LU.64 R20, [R1+0x3638] ;  /* 0x0036380001147983 */ /* 0x000ee40000300a00 */
        /* <DEDUP_REMOVED lines=20> */
[----:B0-----:R-:W2:Y:S01]  /*6f180*/  LDL.LU.64 R4, [R1+0x3610] ;  /* 0x0036100001047983 */ /* 0x001ea20000300a00 */
[----:B------:R-:W-:Y:S01]  /*6f190*/  STL.64 [R1+0x3590], R12 ;  /* 0x0035900c01007387 */ /* 0x000fe20000100a00 */
[----:B--2---:R-:W-:Y:S02]  /*6f1a0*/  HMMA.16816.F32.BF16 R4, R24, R4, R8 ;  /* 0x000000041804723c */ /* 0x004fe40000041808 */
[----:B------:R-:W2:Y:S04]  /*6f1b0*/  LDL.LU.64 R8, [R1+0x110] ;  /* 0x0001100001087983 */ /* 0x000ea80000300a00 */
[----:B--2---:R0:W-:Y:S11]  /*6f1c0*/  STL.64 [R1+0x35f8], R8 ;  /* 0x0035f80801007387 */ /* 0x0041f60000100a00 */
[----:B------:R-:W-:Y:S06]  /*6f1d0*/  @!UPT UIADD3 URZ, URZ, URZ, URZ ;  /* 0x0000003f3f3ff290 */ /* 0x000fec000fffe03f */
[----:B------:R-:W-:Y:S02]  /*6f1e0*/  STL.64 [R1+0x410], R4 ;  /* 0x0004100401007387 */ /* 0x000fe40000100a00 */
[----:B------:R-:W-:Y:S01]  /*6f1f0*/  STL.64 [R1+0x418], R6 ;  /* 0x0004180601007387 */ /* 0x000fe20000100a00 */
[----:B0-----:R-:W2:Y:S01]  /*6f200*/  LDL.LU R8, [R1+0x1d0] ;  /* 0x0001d00001087983 */ /* 0x001ea20000300800 */
[----:B------:R-:W2:Y:S02]  /*6f210*/  LDL.LU R9, [R1+0x1d4] ;  /* 0x0001d40001097983 */ /* 0x000ea40000300800 */
[----:B------:R-:W2:Y:S02]  /*6f220*/  LDL.LU R10, [R1+0x1d8] ;  /* 0x0001d800010a7983 */ /* 0x000ea40000300800 */
[----:B------:R-:W2:Y:S01]  /*6f230*/  LDL.LU R11, [R1+0x1dc] ;  /* 0x0001dc00010b7983 */ /* 0x000ea20000300800 */
[----:B------:R-:W3:Y:S01]  /*6f240*/  LDL.LU R12, [R1+0x520] ;  /* 0x00052000010c7983 */ /* 0x000ee20000300800 */
        /* <DEDUP_REMOVED lines=9> */
[----:B------:R-:W4:Y:S01]  /*6f2e0*/  LDL.LU R4, [R1+0x30] ;  /* 0x0000300001047983 */ /* 0x000f220000300800 */
[----:B------:R-:W4:Y:S02]  /*6f2f0*/  LDL.LU R5, [R1+0x34] ;  /* 0x0000340001057983 */ /* 0x000f240000300800 */
[----:B------:R-:W2:Y:S02]  /*6f300*/  LDL.LU R6, [R1+0x38] ;  /* 0x0000380001067983 */ /* 0x000ea40000300800 */
[----:B------:R-:W2:Y:S02]  /*6f310*/  LDL.LU R7, [R1+0x3c] ;  /* 0x00003c0001077983 */ /* 0x000ea40000300800 */
[----:B--2---:R-:W-:Y:S01]  /*6f320*/  STL.64 [R1+0x34f0], R6 ;  /* 0x0034f00601007387 */ /* 0x004fe20000100a00 */
[----:B----4-:R0:W-:Y:S02]  /*6f330*/  STL.64 [R1+0x34e8], R4 ;  /* 0x0034e80401007387 */ /* 0x0101e40000100a00 */
[----:B0-----:R-:W-:-:S02]  /*6f340*/  IMAD.MOV.U32 R5, RZ, RZ, R20 ;  /* 0x000000ffff057224 */ /* 0x001fc400078e0014 */
[----:B------:R-:W-:Y:S01]  /*6f350*/  IMAD.MOV.U32 R4, RZ, RZ, R21 ;  /* 0x000000ffff047224 */ /* 0x000fe200078e0015 */
[----:B------:R-:W2:Y:S01]  /*6f360*/  LDL.LU R20, [R1+0x10] ;  /* 0x0000100001147983 */ /* 0x000ea20000300800 */
[----:B------:R-:W2:Y:S02]  /*6f370*/  LDL.LU R21, [R1+0x14] ;  /* 0x0000140001157983 */ /* 0x000ea40000300800 */
[----:B------:R-:W4:Y:S02]  /*6f380*/  LDL.LU R22, [R1+0x18] ;  /* 0x0000180001167983 */ /* 0x000f240000300800 */
[----:B------:R-:W-:Y:S02]  /*6f390*/  IMAD.MOV.U32 R23, RZ, RZ, R3 ;  /* 0x000000ffff177224 */ /* 0x000fe400078e0003 */
[----:B------:R-:W3:Y:S01]  /*6f3a0*/  LDL.LU R3, [R1+0x3608] ;  /* 0x0036080001037983 */ /* 0x000ee20000300800 */
[----:B------:R-:W-:Y:S03]  /*6f3b0*/  HMMA.16816.F32.BF16 R24, R24, R16, R8 ;  /* 0x000000101818723c */ /* 0x000fe60000041808 */
[----:B----4-:R-:W-:Y:S01]  /*6f3c0*/  STL.64 [R1+0x3500], R22 ;  /* 0x0035001601007387 */ /* 0x010fe20000100a00 */
[----:B--2---:R0:W-:Y:S03]  /*6f3d0*/  STL.64 [R1+0x34f8], R20 ;  /* 0x0034f81401007387 */ /* 0x0041e60000100a00 */
[----:B0-----:R-:W2:Y:S01]  /*6f3e0*/  LDL.LU R20, [R1+0x50] ;  /* 0x0000500001147983 */ /* 0x001ea20000300800 */
[----:B------:R-:W2:Y:S02]  /*6f3f0*/  LDL.LU R21, [R1+0x54] ;  /* 0x0000540001157983 */ /* 0x000ea40000300800 */
[----:B------:R-:W4:Y:S02]  /*6f400*/  LDL.LU R22, [R1+0x58] ;  /* 0x0000580001167983 */ /* 0x000f240000300800 */
[----:B------:R-:W4:Y:S02]  /*6f410*/  LDL.LU R23, [R1+0x5c] ;  /* 0x00005c0001177983 */ /* 0x000f240000300800 */
[----:B----4-:R-:W-:Y:S01]  /*6f420*/  STL.64 [R1+0x3510], R22 ;  /* 0x0035101601007387 */ /* 0x010fe20000100a00 */
[----:B--2---:R0:W-:Y:S02]  /*6f430*/  STL.64 [R1+0x3508], R20 ;  /* 0x0035081401007387 */ /* 0x0041e40000100a00 */
[----:B0-----:R-:W-:-:S02]  /*6f440*/  IMAD.MOV.U32 R20, RZ, RZ, R2 ;  /* 0x000000ffff147224 */ /* 0x001fc400078e0002 */
[----:B------:R-:W-:Y:S01]  /*6f450*/  IMAD.MOV.U32 R21, RZ, RZ, R0 ;  /* 0x000000ffff157224 */ /* 0x000fe200078e0000 */
[----:B------:R-:W2:Y:S01]  /*6f460*/  LDL.LU R2, [R1+0x3604] ;  /* 0x0036040001027983 */ /* 0x000ea20000300800 */
[----:B------:R-:W4:Y:S02]  /*6f470*/  LDL.LU R0, [R1+0x3600] ;  /* 0x0036000001007983 */ /* 0x000f240000300800 */
[----:B------:R-:W3:Y:S02]  /*6f480*/  LDL.LU.64 R8, [R1+0x35f8] ;  /* 0x0035f80001087983 */ /* 0x000ee40000300a00 */
[----:B------:R-:W-:Y:S01]  /*6f490*/  STL.64 [R1+0x400], R24 ;  /* 0x0004001801007387 */ /* 0x000fe20000100a00 */
[----:B------:R0:W-:Y:S04]  /*6f4a0*/  STL.64 [R1+0x408], R26 ;  /* 0x0004081a01007387 */ /* 0x0001e80000100a00 */
[----:B0-----:R-:W3:Y:S01]  /*6f4b0*/  LDL.LU.64 R26, [R1+0x35f0] ;  /* 0x0035f000011a7983 */ /* 0x001ee20000300a00 */
[----:B------:R-:W3:Y:S02]  /*6f4c0*/  LDL.LU.64 R24, [R1+0x35e8] ;  /* 0x0035e80001187983 */ /* 0x000ee40000300a00 */
[----:B------:R-:W-:Y:S02]  /*6f4d0*/  STL.64 [R1+0x3570], R18 ;  /* 0x0035701201007387 */ /* 0x000fe40000100a00 */
[----:B------:R0:W-:Y:S02]  /*6f4e0*/  STL.64 [R1+0x3568], R16 ;  /* 0x0035681001007387 */ /* 0x0001e40000100a00 */
        /* <DEDUP_REMOVED lines=12> */
[----:B------:R-:W3:Y:S01]  /*6f5b0*/  LDL.LU.64 R8, [R1+0x35d0] ;  /* 0x0035d00001087983 */ /* 0x000ee20000300a00 */
[C---:B--2---:R-:W-:Y:S08]  /*6f5c0*/  HMMA.16816.F32.BF16 R16, R24.reuse, R20, R16 ;  /* 0x000000141810723c */ /* 0x044ff00000041810 */
[----:B---3--:R-:W-:Y:S11]  /*6f5d0*/  HMMA.16816.F32.BF16 R12, R24, R8, R12 ;  /* 0x00000008180c723c */ /* 0x008ff6000004180c */
[----:B------:R-:W-:Y:S11]  /*6f5e0*/  @!UPT UIADD3 URZ, URZ, URZ, URZ ;  /* 0x0000003f3f3ff290 */ /* 0x000ff6000fffe03f */
[----:B------:R-:W-:Y:S01]  /*6f5f0*/  @!UPT UIADD3 URZ, URZ, URZ, URZ ;  /* 0x0000003f3f3ff290 */ /* 0x000fe2000fffe03f */
[----:B------:R-:W-:Y:S01]  /*6f600*/  STL.64 [R1+0x3b0], R12 ;  /* 0x0003b00c01007387 */ /* 0x000fe20000100a00 */
[----:B------:R-:W-:Y:S02]  /*6f610*/  STL.64 [R1+0x3b8], R14 ;  /* 0x0003b80e01007387 */ /* 0x000fe40000100a00 */
[----:B------:R-:W2:Y:S02]  /*6f620*/  LDL.LU.64 R10, [R1+0x35c8] ;  /* 0x0035c800010a7983 */ /* 0x000ea40000300a00 */
[----:B------:R0:W-:Y:S01]  /*6f630*/  STL.64 [R1+0x3a0], R16 ;  /* 0x0003a01001007387 */ /* 0x0001e20000100a00 */
[----:B------:R-:W-:Y:S04]  /*6f640*/  STL.64 [R1+0x3a8], R18 ;  /* 0x0003a81201007387 */ /* 0x000fe80000100a00 */
[----:B0-----:R-:W3:Y:S01]  /*6f650*/  LDL.LU.64 R16, [R1+0xb0] ;  /* 0x0000b00001107983 */ /* 0x001ee20000300a00 */
[----:B------:R-:W-:-:S02]  /*6f660*/  IMAD.MOV.U32 R15, RZ, RZ, R8 ;  /* 0x000000ffff0f7224 */ /* 0x000fc400078e0008 */
[----:B------:R-:W-:Y:S01]  /*6f670*/  IMAD.MOV.U32 R14, RZ, RZ, R9 ;  /* 0x000000ffff0e7224 */ /* 0x000fe200078e0009 */
[----:B---3--:R0:W-:Y:S01]  /*6f680*/  STL.64 [R1+0x3588], R16 ;  /* 0x0035881001007387 */ /* 0x0081e20000100a00 */
[----:B------:R-:W3:Y:S02]  /*6f690*/  LDL.LU R8, [R1+0x320] ;  /* 0x0003200001087983 */ /* 0x000ee40000300800 */
[----:B------:R-:W3:Y:S01]  /*6f6a0*/  LDL.LU R9, [R1+0x324] ;  /* 0x0003240001097983 */ /* 0x000ee20000300800 */
        /* <DEDUP_REMOVED lines=16> */
[----:B------:R-:W4:Y:S01]  /*6f7b0*/  LDL.LU.64 R12, [R1+0xd0] ;  /* 0x0000d000010c7983 */ /* 0x000f220000300a00 */
[----:B------:R-:W-:Y:S02]  /*6f7c0*/  STL.64 [R1+0x3580], R10 ;  /* 0x0035800a01007387 */ /* 0x000fe40000100a00 */
[----:B---3--:R0:W-:Y:S02]  /*6f7d0*/  STL.64 [R1+0x3578], R8 ;  /* 0x0035780801007387 */ /* 0x0081e40000100a00 */
[----:B0-----:R-:W3:Y:S01]  /*6f7e0*/  LDL.LU R8, [R1+0x5b0] ;  /* 0x0005b00001087983 */ /* 0x001ee20000300800 */
[----:B------:R-:W3:Y:S02]  /*6f7f0*/  LDL.LU R9, [R1+0x5b4] ;  /* 0x0005b40001097983 */ /* 0x000ee40000300800 */
[----:B------:R-:W3:Y:S02]  /*6f800*/  LDL.LU R10, [R1+0x5b8] ;  /* 0x0005b800010a7983 */ /* 0x000ee40000300800 */
[----:B------:R-:W3:Y:S01]  /*6f810*/  LDL.LU R11, [R1+0x5bc] ;  /* 0x0005bc00010b7983 */ /* 0x000ee20000300800 */
[----:B------:R0:W-:Y:S02]  /*6f820*/  STL.64 [R1+0x3520], R20 ;  /* 0x0035201401007387 */ /* 0x0001e40000100a00 */
[----:B0-----:R-:W-:-:S02]  /*6f830*/  IMAD.MOV.U32 R20, RZ, RZ, R15 ;  /* 0x000000ffff147224 */ /* 0x001fc400078e000f */
[----:B------:R-:W-:-:S05]  /*6f840*/  IMAD.MOV.U32 R21, RZ, RZ, R14 ;  /* 0x000000ffff157224 */ /* 0x000fca00078e000e */
        /* <DEDUP_REMOVED lines=9> */
[----:B0-----:R-:W2:Y:S01]  /*6f8e0*/  LDL.LU R4, [R1+0x70] ;  /* 0x0000700001047983 */ /* 0x001ea20000300800 */
[----:B------:R-:W-:-:S02]  /*6f8f0*/  IMAD.MOV.U32 R20, RZ, RZ, R7 ;  /* 0x000000ffff147224 */ /* 0x000fc400078e0007 */
[----:B------:R-:W-:Y:S02]  /*6f900*/  IMAD.MOV.U32 R21, RZ, RZ, R6 ;  /* 0x000000ffff157224 */ /* 0x000fe400078e0006 */
[----:B------:R-:W-:Y:S02]  /*6f910*/  IMAD.MOV.U32 R6, RZ, RZ, R2 ;  /* 0x000000ffff067224 */ /* 0x000fe400078e0002 */
[----:B------:R-:W-:Y:S02]  /*6f920*/  IMAD.MOV.U32 R7, RZ, RZ, R3 ;  /* 0x000000ffff077224 */ /* 0x000fe400078e0003 */
[----:B----4-:R-:W-:Y:S02]  /*6f930*/  IMAD.MOV.U32 R5, RZ, RZ, R0 ;  /* 0x000000ffff057224 */ /* 0x010fe400078e0000 */
[----:B------:R-:W4:Y:S01]  /*6f940*/  LDL.LU R0, [R1+0x35b0] ;  /* 0x0035b00001007983 */ /* 0x000f220000300800 */
[----:B------:R-:W3:Y:S02]  /*6f950*/  LDL.LU R2, [R1+0x35ac] ;  /* 0x0035ac0001027983 */ /* 0x000ee40000300800 */
[----:B------:R-:W3:Y:S02]  /*6f960*/  LDL.LU R3, [R1+0x35a8] ;  /* 0x0035a80001037983 */ /* 0x000ee40000300800 */
[----:B------:R-:W-:Y:S01]  /*6f970*/  STL.64 [R1+0x3530], R6 ;  /* 0x0035300601007387 */ /* 0x000fe20000100a00 */
[----:B--2---:R0:W-:Y:S04]  /*6f980*/  STL.64 [R1+0x3528], R4 ;  /* 0x0035280401007387 */ /* 0x0041e80000100a00 */
[----:B0-----:R-:W2:Y:S01]  /*6f990*/  LDL.LU R4, [R1+0x90] ;  /* 0x0000900001047983 */ /* 0x001ea20000300800 */
[----:B------:R-:W2:Y:S02]  /*6f9a0*/  LDL.LU R5, [R1+0x94] ;  /* 0x0000940001057983 */ /* 0x000ea40000300800 */
[----:B------:R-:W2:Y:S02]  /*6f9b0*/  LDL.LU R6, [R1+0x98] ;  /* 0x0000980001067983 */ /* 0x000ea40000300800 */
[----:B------:R-:W2:Y:S01]  /*6f9c0*/  LDL.LU R7, [R1+0x9c] ;  /* 0x00009c0001077983 */ /* 0x000ea20000300800 */
[C---:B------:R-:W-:Y:S01]  /*6f9d0*/  HMMA.16816.F32.BF16 R16, R24.reuse, R12, R16 ;  /* 0x0000000c1810723c */ /* 0x040fe20000041810 */
[----:B--2---:R-:W-:Y:S01]  /*6f9e0*/  STL.64 [R1+0x3548], R6 ;  /* 0x0035480601007387 */ /* 0x004fe20000100a00 */
[----:B------:R0:W-:Y:S03]  /*6f9f0*/  STL.64 [R1+0x3540], R4 ;  /* 0x0035400401007387 */ /* 0x0001e60000100a00 */
[----:B0-----:R-:W2:Y:S11]  /*6fa00*/  LDL.LU R4, [R1+0x5a0] ;  /* 0x0005a00001047983 */ /* 0x001eb60000300800 */
[----:B------:R-:W-:Y:S07]  /*6fa10*/  @!UPT UIADD3 URZ, URZ, URZ, URZ ;  /* 0x0000003f3f3ff290 */ /* 0x000fee000fffe03f */
[----:B------:R-:W-:Y:S02]  /*6fa20*/  STL.64 [R1+0x380], R16 ;  /* 0x0003801001007387 */ /* 0x000fe40000100a00 */
[----:B------:R0:W-:Y:S02]  /*6fa30*/  STL.64 [R1+0x388], R18 ;  /* 0x0003881201007387 */ /* 0x0001e40000100a00 */
[----:B---3--:R-:W-:Y:S02]  /*6fa40*/  IMAD.MOV.U32 R6, RZ, RZ, R2 ;  /* 0x000000ffff067224 */ /* 0x008fe400078e0002 */
[----:B----4-:R-:W-:Y:S02]  /*6fa50*/  IMAD.MOV.U32 R7, RZ, RZ, R0 ;  /* 0x000000ffff077224 */ /* 0x010fe400078e0000 */
[----:B------:R-:W-:Y:S02]  /*6fa60*/  IMAD.MOV.U32 R2, RZ, RZ, R12 ;  /* 0x000000ffff027224 */ /* 0x000fe400078e000c */
[----:B------:R-:W-:Y:S01]  /*6fa70*/  IMAD.MOV.U32 R0, RZ, RZ, R13 ;  /* 0x000000ffff007224 */ /* 0x000fe200078e000d */
[----:B0-----:R-:W3:Y:S01]  /*6fa80*/  LDL.LU.64 R18, [R1+0x35a0] ;  /* 0x0035a00001127983 */ /* 0x001ee20000300a00 */
[----:B------:R-:W3:Y:S02]  /*6fa90*/  LDL.LU.64 R16, [R1+0x3598] ;  /* 0x0035980001107983 */ /* 0x000ee40000300a00 */
[----:B------:R-:W3:Y:S02]  /*6faa0*/  LDL.LU.64 R12, [R1+0x3590] ;  /* 0x00359000010c7983 */ /* 0x000ee40000300a00 */
[C---:B---3--:R-:W-:Y:S11]  /*6fab0*/  HMMA.16816.F32.BF16 R16, R24.reuse, R12, R16 ;  /* 0x0000000c1810723c */ /* 0x048ff60000041810 */
[----:B------:R-:W-:Y:S11]  /*6fac0*/  @!UPT UIADD3 URZ, URZ, URZ, URZ ;  /* 0x0000003f3f3ff290 */ /* 0x000ff6000fffe03f */
[----:B------:R-:W-:Y:S01]  /*6fad0*/  @!UPT UIADD3 URZ, URZ, URZ, URZ ;  /* 0x0000003f3f3ff290 */ /* 0x000fe2000fffe03f */
        /* <DEDUP_REMOVED lines=11> */
[----:B------:R-:W4:Y:S02]  /*6fb90*/  LDL.LU.64 R18, [R1+0x3570] ;  /* 0x0035700001127983 */ /* 0x000f240000300a00 */
[----:B------:R-:W3:Y:S02]  /*6fba0*/  LDL.LU.64 R16, [R1+0x3568] ;  /* 0x0035680001107983 */ /* 0x000ee40000300a00 */
[----:B---3--:R-:W-:Y:S01]  /*6fbb0*/  HMMA.16816.F32.BF16 R24, R24, R16, R8 ;  /* 0x000000101818723c */ /* 0x008fe20000041808 */
[----:B------:R-:W3:Y:S11]  /*6fbc0*/  LDL.LU.64 R8, [R1+0x3560] ;  /* 0x0035600001087983 */ /* 0x000ef60000300a00 */
[----:B------:R-:W-:Y:S11]  /*6fbd0*/  @!UPT UIADD3 URZ, URZ, URZ, URZ ;  /* 0x0000003f3f3ff290 */ /* 0x000ff6000fffe03f */
[----:B------:R0:W-:Y:S01]  /*6fbe0*/  STL.64 [R1+0x320], R24 ;  /* 0x0003201801007387 */ /* 0x0001e20000100a00 */
[----:B------:R-:W-:Y:S02]  /*6fbf0*/  IMAD.MOV.U32 R10, RZ, RZ, R26 ;  /* 0x000000ffff0a7224 */ /* 0x000fe400078e001a */
[----:B------:R-:W-:Y:S02]  /*6fc00*/  IMAD.MOV.U32 R11, RZ, RZ, R27 ;  /* 0x000000ffff0b7224 */ /* 0x000fe400078e001b */
[----:B------:R-:W2:Y:S04]  /*6fc10*/  LDL.LU.64 R26, [R1+0x3558] ;  /* 0x00355800011a7983 */ /* 0x000ea80000300a00 */
[----:B0-----:R-:W2:Y:S01]  /*6fc20*/  LDL.LU.64 R24, [R1+0x3550] ;  /* 0x0035500001187983 */ /* 0x001ea20000300a00 */
[----:B------:R-:W-:-:S02]  /*6fc30*/  IMAD.MOV.U32 R5, RZ, RZ, R3 ;  /* 0x000000ffff057224 */ /* 0x000fc400078e0003 */
[----:B------:R0:W-:Y:S01]  /*6fc40*/  STL.64 [R1+0x33f0], R10 ;  /* 0x0033f00a01007387 */ /* 0x0001e20000100a00 */
[----:B---3--:R-:W-:Y:S01]  /*6fc50*/  STL.64 [R1+0x3438], R8 ;  /* 0x0034380801007387 */ /* 0x008fe20000100a00 */
[----:B0-----:R-:W3:Y:S02]  /*6fc60*/  LDL R10, [R1+0xd8] ;  /* 0x0000d800010a7983 */ /* 0x001ee40000100800 */
[----:B------:R-:W3:Y:S01]  /*6fc70*/  LDL R11, [R1+0xdc] ;  /* 0x0000dc00010b7983 */ /* 0x000ee20000100800 */
        /* <DEDUP_REMOVED lines=21> */
[----:B------:R-:W-:Y:S02]  /*6fdd0*/  IMAD.MOV.U32 R8, RZ, RZ, R2 ;  /* 0x000000ffff087224 */ /* 0x000fe400078e0002 */
[----:B------:R-:W-:Y:S01]  /*6fde0*/  IMAD.MOV.U32 R9, RZ, RZ, R0 ;  /* 0x000000ffff097224 */ /* 0x000fe200078e0000 */
[C---:B--2---:R-:W-:Y:S01]  /*6fdf0*/  HMMA.16816.F32.BF16 R4, R24.reuse, R4, R20 ;  /* 0x000000041804723c */ /* 0x044fe20000041814 */
[----:B------:R-:W2:Y:S01]  /*6fe00*/  LDL.LU.64 R22, [R1+0x3500] ;  /* 0x0035000001167983 */ /* 0x000ea20000300a00 */
[----:B------:R-:W2:Y:S11]  /*6fe10*/  LDL.LU.64 R20, [R1+0x34f8] ;  /* 0x0034f80001147983 */ /* 0x000eb60000300a00 */
[----:B------:R-:W-:Y:S10]  /*6fe20*/  @!UPT UIADD3 URZ, URZ, URZ, URZ ;  /* 0x0000003f3f3ff290 */ /* 0x000ff4000fffe03f */
[----:B------:R0:W-:Y:S01]  /*6fe30*/  STL [R1+0x2b0], R4 ;  /* 0x0002b00401007387 */ /* 0x0001e20000100800 */
[----:B------:R-:W-:Y:S02]  /*6fe40*/  IMAD.MOV.U32 R2, RZ, RZ, R6 ;  /* 0x000000ffff027224 */ /* 0x000fe400078e0006 */
[----:B------:R-:W-:Y:S02]  /*6fe50*/  IMAD.MOV.U32 R0, RZ, RZ, R7 ;  /* 0x000000ffff007224 */ /* 0x000fe400078e0007 */
[----:B------:R-:W-:Y:S01]  /*6fe60*/  IMAD.MOV.U32 R3, RZ, RZ, R5 ;  /* 0x000000ffff037224 */ /* 0x000fe200078e0005 */
[----:B------:R-:W2:Y:S04]  /*6fe70*/  LDL.LU.64 R6, [R1+0x34f0] ;  /* 0x0034f00001067983 */ /* 0x000ea80000300a00 */
[----:B0-----:R-:W2:Y:S01]  /*6fe80*/  LDL.LU.64 R4, [R1+0x34e8] ;  /* 0x0034e80001047983 */ /* 0x001ea20000300a00 */
[----:B------:R-:W-:Y:S02]  /*6fe90*/  STL [R1+0x332c], R2 ;  /* 0x00332c0201007387 */ /* 0x000fe40000100800 */
[----:B------:R-:W-:Y:S01]  /*6fea0*/  STL [R1+0x3328], R3 ;  /* 0x0033280301007387 */ /* 0x000fe20000100800 */
[----:B--2---:R-:W-:Y:S07]  /*6feb0*/  HMMA.16816.F32.BF16 R4, R24, R8, R4 ;  /* 0x000000081804723c */ /* 0x004fee0000041804 */
[----:B------:R-:W-:-:S02]  /*6fec0*/  IMAD.MOV.U32 R8, RZ, RZ, R15 ;  /* 0x000000ffff087224 */ /* 0x000fc400078e000f */
[----:B------:R-:W-:Y:S02]  /*6fed0*/  IMAD.MOV.U32 R9, RZ, RZ, R14 ;  /* 0x000000ffff097224 */ /* 0x000fe400078e000e */
[C---:B------:R-:W-:Y:S11]  /*6fee0*/  HMMA.16816.F32.BF16 R12, R24.reuse, R12, R20 ;  /* 0x0000000c180c723c */ /* 0x040ff60000041814 */
[----:B------:R-:W-:Y:S01]  /*6fef0*/  @!UPT UIADD3 URZ, URZ, URZ, URZ ;  /* 0x0000003f3f3ff290 */ /* 0x000fe2000fffe03f */
[----:B------:R-:W-:Y:S01]  /*6ff00*/  STL.64 [R1+0x2a0], R4 ;  /* 0x0002a00401007387 */ /* 0x000fe20000100a00 */
[----:B------:R0:W-:Y:S03]  /*6ff10*/  STL.64 [R1+0x2a8], R6 ;  /* 0x0002a80601007387 */ /* 0x0001e60000100a00 */
[----:B0-----:R-:W2:Y:S01]  /*6ff20*/  LDL.LU.64 R6, [R1+0x34e0] ;  /* 0x0034e00001067983 */ /* 0x001ea20000300a00 */
[----:B------:R-:W2:Y:S02]  /*6ff30*/  LDL.LU.64 R4, [R1+0x34d8] ;  /* 0x0034d80001047983 */ /* 0x000ea40000300a00 */
[----:B---3--:R-:W-:Y:S02]  /*6ff40*/  STL.64 [R1+0x3450], R10 ;  /* 0x0034500a01007387 */ /* 0x008fe40000100a00 */
[----:B------:R-:W3:Y:S01]  /*6ff50*/  LDL.LU.64 R22, [R1+0x34d0] ;  /* 0x0034d00001167983 */ /* 0x000ee20000300a00 */
[----:B------:R-:W3:Y:S01]  /*6ff60*/  LDL.LU.64 R20, [R1+0x34c8] ;  /* 0x0034c80001147983 */ /* 0x000ee20000300a00 */
[----:B------:R-:W-:Y:S02]  /*6ff70*/  STL.64 [R1+0x260], R12 ;  /* 0x0002600c01007387 */ /* 0x000fe40000100a00 */
[----:B------:R0:W-:Y:S02]  /*6ff80*/  STL.64 [R1+0x268], R14 ;  /* 0x0002680e01007387 */ /* 0x0001e40000100a00 */
[----:B0-----:R-:W2:Y:S01]  /*6ff90*/  LDL.LU.64 R14, [R1+0x34c0] ;  /* 0x0034c000010e7983 */ /* 0x001ea20000300a00 */
[----:B------:R-:W2:Y:S02]  /*6ffa0*/  LDL.LU.64 R12, [R1+0x34b8] ;  /* 0x0034b800010c7983 */ /* 0x000ea40000300a00 */
[C---:B--2---:R-:W-:Y:S01]  /*6ffb0*/  HMMA.16816.F32.BF16 R8, R24.reuse, R8, R12 ;  /* 0x000000081808723c */ /* 0x044fe2000004180c */
[----:B------:R-:W2:Y:S11]  /*6ffc0*/  LDL.LU R12, [R1+0x290] ;  /* 0x00029000010c7983 */ /* 0x000eb60000300800 */
[----:B------:R-:W-:Y:S11]  /*6ffd0*/  @!UPT UIADD3 URZ, URZ, URZ, URZ ;  /* 0x0000003f3f3ff290 */ /* 0x000ff6000fffe03f */
[----:B------:R-:W-:Y:S01]  /*6ffe0*/  STL.64 [R1+0x250], R8 ;  /* 0x0002500801007387 */ /* 0x000fe20000100a00 */
[----:B------:R0:W-:Y:S02]  /*6fff0*/  STL.64 [R1+0x258], R10 ;  /* 0x0002580a01007387 */ /* 0x0001e40000100a00 */
[----:B------:R-:W2:Y:S02]  /*70000*/  LDL.LU R13, [R1+0x294] ;  /* 0x00029400010d7983 */ /* 0x000ea40000300800 */
[----:B------:R-:W2:Y:S01]  /*70010*/  LDL.LU R14, [R1+0x298] ;  /* 0x00029800010e7983 */ /* 0x000ea20000300800 */
[----:B------:R-:W2:Y:S04]  /*70020*/  LDL.LU R15, [R1+0x29c] ;  /* 0x00029c00010f7983 */ /* 0x000ea80000300800 */
[----:B0-----:R-:W2:Y:S04]  /*70030*/  LDL R10, [R1+0xe8] ;  /* 0x0000e800010a7983 */ /* 0x001ea80000100800 */
[----:B------:R-:W2:Y:S04]  /*70040*/  LDL R11, [R1+0xec] ;  /* 0x0000ec00010b7983 */ /* 0x000ea80000100800 */
[----:B--2---:R-:W-:Y:S01]  /*70050*/  STL.64 [R1+0x3468], R10 ;  /* 0x0034680a01007387 */ /* 0x004fe20000100a00 */
[----:B------:R-:W-:Y:S02]  /*70060*/  STL.64 [R1+0x3418], R14 ;  /* 0x0034180e01007387 */ /* 0x000fe40000100a00 */
[----:B------:R0:W-:Y:S02]  /*70070*/  STL.64 [R1+0x3410], R12 ;  /* 0x0034100c01007387 */ /* 0x0001e40000100a00 */
[----:B0-----:R-:W2:Y:S01]  /*70080*/  LDL.LU R12, [R1+0x450] ;  /* 0x00045000010c7983 */ /* 0x001ea20000300800 */
[----:B------:R-:W2:Y:S02]  /*70090*/  LDL.LU R13, [R1+0x454] ;  /* 0x00045400010d7983 */ /* 0x000ea40000300800 */
[----:B------:R-:W2:Y:S02]  /*700a0*/  LDL.LU R14, [R1+0x458] ;  /* 0x00045800010e7983 */ /* 0x000ea40000300800 */
[----:B------:R-:W2:Y:S01]  /*700b0*/  LDL.LU R15, [R1+0x45c] ;  /* 0x00045c00010f7983 */ /* 0x000ea20000300800 */
[----:B------:R-:W2:Y:S01]  /*700c0*/  LDL.64 R10, [R1+0xf8] ;  /* 0x0000f800010a7983 */ /* 0x000ea20000100a00 */
[----:B---3--:R-:W-:Y:S03]  /*700d0*/  HMMA.16816.F32.BF16 R20, R24, R16, R20 ;  /* 0x000000101814723c */ /* 0x008fe60000041814 */
[----:B--2---:R0:W-:Y:S04]  /*700e0*/  STL.64 [R1+0x3478], R10 ;  /* 0x0034780a01007387 */ /* 0x0041e80000100a00 */
[----:B0-----:R-:W2:Y:S11]  /*700f0*/  LDL.64 R10, [R1+0x108] ;  /* 0x00010800010a7983 */ /* 0x001eb60000100a00 */
[----:B------:R-:W-:Y:S06]  /*70100*/  @!UPT UIADD3 URZ, URZ, URZ, URZ ;  /* 0x0000003f3f3ff290 */ /* 0x000fec000fffe03f */
[----:B------:R-:W-:Y:S02]  /*70110*/  IMAD.MOV.U32 R16, RZ, RZ, R23 ;  /* 0x000000ffff107224 */ /* 0x000fe400078e0017 */
[----:B------:R-:W-:Y:S01]  /*70120*/  IMAD.MOV.U32 R17, RZ, RZ, R22 ;  /* 0x000000ffff117224 */ /* 0x000fe200078e0016 */
[----:B--2---:R0:W-:Y:S04]  /*70130*/  STL.64 [R1+0x3498], R10 ;  /* 0x0034980a01007387 */ /* 0x0041e80000100a00 */
[----:B0-----:R-:W2:Y:S01]  /*70140*/  LDL.64 R10, [R1+0x118] ;  /* 0x00011800010a7983 */ /* 0x001ea20000100a00 */
[----:B------:R-:W3:Y:S02]  /*70150*/  LDL.LU.64 R26, [R1+0x34b0] ;  /* 0x0034b000011a7983 */ /* 0x000ee40000300a00 */
[----:B------:R-:W3:Y:S02]  /*70160*/  LDL.LU.64 R24, [R1+0x34a8] ;  /* 0x0034a80001187983 */ /* 0x000ee40000300a00 */
[----:B------:R-:W-:Y:S01]  /*70170*/  STL.64 [R1+0x240], R20 ;  /* 0x0002401401007387 */ /* 0x000fe20000100a00 */
[----:B------:R0:W-:Y:S01]  /*70180*/  STL [R1+0x311c], R16 ;  /* 0x00311c1001007387 */ /* 0x0001e20000100800 */
[----:B------:R1:W-:Y:S02]  /*70190*/  STL [R1+0x3118], R17 ;  /* 0x0031181101007387 */ /* 0x0003e40000100800 */
[----:B----4-:R4:W-:Y:S02]  /*701a0*/  STL.64 [R1+0x3470], R18 ;  /* 0x0034701201007387 */ /* 0x0109e40000100a00 */
[----:B0-----:R-:W-:-:S02]  /*701b0*/  IMAD.MOV.U32 R16, RZ, RZ, R6 ;  /* 0x000000ffff107224 */ /* 0x001fc400078e0006 */
[----:B-1----:R-:W-:Y:S01]  /*701c0*/  IMAD.MOV.U32 R17, RZ, RZ, R7 ;  /* 0x000000ffff117224 */ /* 0x002fe200078e0007 */
[----:B------:R-:W3:Y:S01]  /*701d0*/  LDL.LU R6, [R1+0x34a4] ;  /* 0x0034a40001067983 */ /* 0x000ee20000300800 */
[----:B------:R-:W3:Y:S02]  /*701e0*/  LDL.LU R7, [R1+0x34a0] ;  /* 0x0034a00001077983 */ /* 0x000ee40000300800 */
[----:B----4-:R-:W4:Y:S02]  /*701f0*/  LDL.LU R18, [R1+0x5d8] ;  /* 0x0005d80001127983 */ /* 0x010f240000300800 */
[----:B------:R-:W4:Y:S02]  /*70200*/  LDL.LU R19, [R1+0x5dc] ;  /* 0x0005dc0001137983 */ /* 0x000f240000300800 */
[----:B--2---:R-:W-:Y:S02]  /*70210*/  IMAD.MOV.U32 R23, RZ, RZ, R10 ;  /* 0x000000ffff177224 */ /* 0x004fe400078e000a */
[----:B------:R-:W-:Y:S01]  /*70220*/  IMAD.MOV.U32 R22, RZ, RZ, R11 ;  /* 0x000000ffff167224 */ /* 0x000fe200078e000b */
[----:B----4-:R3:W-:Y:S01]  /*70230*/  STL.64 [R1+0x3488], R18 ;  /* 0x0034881201007387 */ /* 0x0107e20000100a00 */
[----:B------:R0:W-:Y:S02]  /*70240*/  STL.64 [R1+0x3480], R16 ;  /* 0x0034801001007387 */ /* 0x0001e40000100a00 */
[----:B---3--:R-:W-:-:S02]  /*70250*/  IMAD.MOV.U32 R18, RZ, RZ, R25 ;  /* 0x000000ffff127224 */ /* 0x008fc400078e0019 */
[----:B0-----:R-:W-:Y:S02]  /*70260*/  IMAD.MOV.U32 R16, RZ, RZ, R27 ;  /* 0x000000ffff107224 */ /* 0x001fe400078e001b */
[----:B------:R-:W-:Y:S02]  /*70270*/  IMAD.MOV.U32 R17, RZ, RZ, R26 ;  /* 0x000000ffff117224 */ /* 0x000fe400078e001a */
[----:B------:R-:W-:Y:S02]  /*70280*/  IMAD.MOV.U32 R19, RZ, RZ, R24 ;  /* 0x000000ffff137224 */ /* 0x000fe400078e0018 */
[----:B------:R-:W-:Y:S01]  /*70290*/  HMMA.16816.F32.BF16 R24, R12, R10, R4 ;  /* 0x0000000a0c18723c */ /* 0x000fe20000041804 */
[----:B------:R-:W2:Y:S01]  /*702a0*/  LDL.LU.64 R10, [R1+0x3498] ;  /* 0x00349800010a7983 */ /* 0x000ea20000300a00 */
[----:B------:R-:W3:Y:S02]  /*702b0*/  LDL.LU R4, [R1+0x650] ;  /* 0x0006500001047983 */ /* 0x000ee40000300800 */
[----:B------:R-:W3:Y:S03]  /*702c0*/  LDL.LU R5, [R1+0x654] ;  /* 0x0006540001057983 */ /* 0x000ee60000300800 */
[----:B------:R-:W-:-:S02]  /*702d0*/  IMAD.MOV.U32 R6, RZ, RZ, R28 ;  /* 0x000000ffff067224 */ /* 0x000fc400078e001c */
[----:B------:R-:W-:Y:S01]  /*702e0*/  IMAD.MOV.U32 R7, RZ, RZ, R29 ;  /* 0x000000ffff077224 */ /* 0x000fe200078e001d */
        /* <DEDUP_REMOVED lines=15> */
[----:B------:R-:W-:Y:S02]  /*703e0*/  STL [R1+0x30a0], R25 ;  /* 0x0030a01901007387 */ /* 0x000fe40000100800 */
[----:B------:R-:W-:Y:S01]  /*703f0*/  STL [R1+0x309c], R26 ;  /* 0x00309c1a01007387 */ /* 0x000fe20000100800 */
[----:B------:R-:W-:Y:S09]  /*70400*/  STL [R1+0x3098], R27 ;  /* 0x0030981b01007387 */ /* 0x000ff20000100800 */
[----:B------:R-:W-:Y:S02]  /*70410*/  STL.64 [R1+0x1f0], R16 ;  /* 0x0001f01001007387 */ /* 0x000fe40000100a00 */
[----:B------:R0:W-:Y:S02]  /*70420*/  STL.64 [R1+0x1f8], R18 ;  /* 0x0001f81201007387 */ /* 0x0001e40000100a00 */
[----:B0-----:R-:W3:Y:S01]  /*70430*/  LDL.LU.64 R18, [R1+0x3488] ;  /* 0x0034880001127983 */ /* 0x001ee20000300a00 */
[----:B------:R-:W3:Y:S02]  /*70440*/  LDL.LU.64 R16, [R1+0x3480] ;  /* 0x0034800001107983 */ /* 0x000ee40000300a00 */
[----:B------:R-:W3:Y:S02]  /*70450*/  LDL.LU.64 R10, [R1+0x3478] ;  /* 0x00347800010a7983 */ /* 0x000ee40000300a00 */
[----:B---3--:R-:W-:Y:S11]  /*70460*/  HMMA.16816.F32.BF16 R16, R12, R10, R16 ;  /* 0x0000000a0c10723c */ /* 0x008ff60000041810 */
[----:B------:R-:W-:Y:S11]  /*70470*/  @!UPT UIADD3 URZ, URZ, URZ, URZ ;  /* 0x0000003f3f3ff290 */ /* 0x000ff6000fffe03f */
[----:B------:R-:W-:Y:S01]  /*70480*/  @!UPT UIADD3 URZ, URZ, URZ, URZ ;  /* 0x0000003f3f3ff290 */ /* 0x000fe2000fffe03f */
[----:B------:R0:W-:Y:S01]  /*70490*/  STL.64 [R1+0x1e0], R16 ;  /* 0x0001e01001007387 */ /* 0x0001e20000100a00 */
[----:B------:R1:W-:Y:S02]  /*704a0*/  STL.64 [R1+0x1e8], R18 ;  /* 0x0001e81201007387 */ /* 0x0003e40000100a00 */
[----:B0-----:R-:W-:Y:S01]  /*704b0*/  IMAD.MOV.U32 R17, RZ, RZ, R10 ;  /* 0x000000ffff117224 */ /* 0x001fe200078e000a */
[----:B-1----:R-:W3:Y:S01]  /*704c0*/  LDL.LU.64 R18, [R1+0x3470] ;  /* 0x0034700001127983 */ /* 0x002ee20000300a00 */
[----:B------:R-:W-:Y:S02]  /*704d0*/  IMAD.MOV.U32 R16, RZ, RZ, R11 ;  /* 0x000000ffff107224 */ /* 0x000fe400078e000b */
[----:B------:R-:W2:Y:S02]  /*704e0*/  LDL.LU.64 R10, [R1+0x3468] ;  /* 0x00346800010a7983 */ /* 0x000ea40000300a00 */
[----:B------:R-:W-:Y:S02]  /*704f0*/  IMAD.MOV.U32 R6, RZ, RZ, R29 ;  /* 0x000000ffff067224 */ /* 0x000fe400078e001d */
[----:B----4-:R-:W-:-:S07]  /*70500*/  IMAD.MOV.U32 R7, RZ, RZ, R28 ;  /* 0x000000ffff077224 */ /* 0x010fce00078e001c */
[C---:B--2---:R-:W-:Y:S01]  /*70510*/  HMMA.16816.F32.BF16 R8, R12.reuse, R10, R4 ;  /* 0x0000000a0c08723c */ /* 0x044fe20000041804 */
[----:B------:R-:W2:Y:S01]  /*70520*/  LDL.LU.64 R6, [R1+0x3460] ;  /* 0x0034600001067983 */ /* 0x000ea20000300a00 */
[----:B------:R-:W2:Y:S11]  /*70530*/  LDL.LU.64 R4, [R1+0x3458] ;  /* 0x0034580001047983 */ /* 0x000eb60000300a00 */
[----:B------:R-:W-:Y:S10]  /*70540*/  @!UPT UIADD3 URZ, URZ, URZ, URZ ;  /* 0x0000003f3f3ff290 */ /* 0x000ff4000fffe03f */
        /* <DEDUP_REMOVED lines=9> */
[----:B------:R-:W-:Y:S11]  /*705e0*/  @!UPT UIADD3 URZ, URZ, URZ, URZ ;  /* 0x0000003f3f3ff290 */ /* 0x000ff6000fffe03f */
[----:B------:R-:W-:Y:S02]  /*705f0*/  IMAD.MOV.U32 R26, RZ, RZ, R9 ;  /* 0x000000ffff1a7224 */ /* 0x000fe400078e0009 */
[----:B------:R-:W-:Y:S02]  /*70600*/  IMAD.MOV.U32 R27, RZ, RZ, R10 ;  /* 0x000000ffff1b7224 */ /* 0x000fe400078e000a */
[----:B------:R-:W-:Y:S01]  /*70610*/  IMAD.MOV.U32 R25, RZ, RZ, R8 ;  /* 0x000000ffff197224 */ /* 0x000fe200078e0008 */
[----:B------:R-:W-:Y:S01]  /*70620*/  STL [R1+0x1cc], R11 ;  /* 0x0001cc0b01007387 */ /* 0x000fe20000100800 */
[----:B------:R-:W4:Y:S02]  /*70630*/  LDL.LU.64 R8, [R1+0x3438] ;  /* 0x0034380001087983 */ /* 0x000f240000300a00 */
[----:B------:R0:W-:Y:S01]  /*70640*/  STL.64 [R1+0x30b8], R26 ;  /* 0x0030b81a01007387 */ /* 0x0001e20000100a00 */
[----:B------:R-:W-:Y:S04]  /*70650*/  STL.64 [R1+0x30b0], R24 ;  /* 0x0030b01801007387 */ /* 0x000fe80000100a00 */
[----:B0-----:R-:W2:Y:S04]  /*70660*/  LDL R26, [R1+0xc8] ;  /* 0x0000c800011a7983 */ /* 0x001ea80000100800 */
[----:B------:R-:W2:Y:S02]  /*70670*/  LDL R27, [R1+0xcc] ;  /* 0x0000cc00011b7983 */ /* 0x000ea40000100800 */
[C---:B--2---:R-:W-:Y:S11]  /*70680*/  HMMA.16816.F32.BF16 R4, R12.reuse, R26, R4 ;  /* 0x0000001a0c04723c */ /* 0x044ff60000041804 */
[----:B------:R-:W-:Y:S11]  /*70690*/  @!UPT UIADD3 URZ, URZ, URZ, URZ ;  /* 0x0000003f3f3ff290 */ /* 0x000ff6000fffe03f */
[----:B------:R-:W-:Y:S01]  /*706a0*/  @!UPT UIADD3 URZ, URZ, URZ, URZ ;  /* 0x0000003f3f3ff290 */ /* 0x000fe2000fffe03f */
[----:B------:R0:W-:Y:S01]  /*706b0*/  STL.64 [R1+0x180], R4 ;  /* 0x0001800401007387 */ /* 0x0001e20000100a00 */
[----:B------:R4:W-:Y:S03]  /*706c0*/  STL.64 [R1+0x188], R6 ;  /* 0x0001880601007387 */ /* 0x0009e60000100a00 */
[----:B0-----:R-:W2:Y:S01]  /*706d0*/  LDL.LU R4, [R1+0x7a0] ;  /* 0x0007a00001047983 */ /* 0x001ea20000300800 */
[----:B------:R-:W2:Y:S02]  /*706e0*/  LDL.LU R5, [R1+0x7a4] ;  /* 0x0007a40001057983 */ /* 0x000ea40000300800 */
[----:B----4-:R-:W-:Y:S02]  /*706f0*/  IMAD.MOV.U32 R6, RZ, RZ, R9 ;  /* 0x000000ffff067224 */ /* 0x010fe400078e0009 */
[----:B------:R-:W-:Y:S01]  /*70700*/  IMAD.MOV.U32 R7, RZ, RZ, R8 ;  /* 0x000000ffff077224 */ /* 0x000fe200078e0008 */
[----:B------:R-:W4:Y:S01]  /*70710*/  LDL.LU R9, [R1+0x3434] ;  /* 0x0034340001097983 */ /* 0x000f220000300800 */
[----:B------:R-:W4:Y:S03]  /*70720*/  LDL.LU R8, [R1+0x3430] ;  /* 0x0034300001087983 */ /* 0x000f260000300800 */
[----:B------:R0:W-:Y:S04]  /*70730*/  STL.64 [R1+0x33d8], R6 ;  /* 0x0033d80601007387 */ /* 0x0001e80000100a00 */
[----:B--2---:R-:W-:Y:S01]  /*70740*/  STL.64 [R1+0x33d0], R4 ;  /* 0x0033d00401007387 */ /* 0x004fe20000100a00 */
[----:B0-----:R-:W2:Y:S02]  /*70750*/  LDL.64 R6, [R1+0xb8] ;  /* 0x0000b80001067983 */ /* 0x001ea40000100a00 */
[----:B------:R0:W-:Y:S02]  /*70760*/  STL.64 [R1+0x33a0], R26 ;  /* 0x0033a01a01007387 */ /* 0x0001e40000100a00 */
[----:B------:R-:W2:Y:S01]  /*70770*/  LDL.LU R24, [R1+0x680] ;  /* 0x0006800001187983 */ /* 0x000ea20000300800 */
[----:B------:R-:W2:Y:S04]  /*70780*/  LDL.LU R25, [R1+0x684] ;  /* 0x0006840001197983 */ /* 0x000ea80000300800 */
[----:B0-----:R-:W2:Y:S01]  /*70790*/  LDL.LU R26, [R1+0x688] ;  /* 0x00068800011a7983 */ /* 0x001ea20000300800 */
[----:B------:R-:W2:Y:S02]  /*707a0*/  LDL.LU R27, [R1+0x68c] ;  /* 0x00068c00011b7983 */ /* 0x000ea40000300800 */
[----:B--2---:R-:W-:Y:S11]  /*707b0*/  HMMA.16816.F32.BF16 R24, R12, R6, R24 ;  /* 0x000000060c18723c */ /* 0x004ff60000041818 */
[----:B------:R-:W-:Y:S11]  /*707c0*/  @!UPT UIADD3 URZ, URZ, URZ, URZ ;  /* 0x0000003f3f3ff290 */ /* 0x000ff6000fffe03f */
[----:B------:R-:W-:Y:S01]  /*707d0*/  @!UPT UIADD3 URZ, URZ, URZ, URZ ;  /* 0x0000003f3f3ff290 */ /* 0x000fe2000fffe03f */
[----:B------:R-:W-:Y:S01]  /*707e0*/  STL.64 [R1+0x170], R24 ;  /* 0x0001701801007387 */ /* 0x000fe20000100a00 */
[----:B------:R-:W-:Y:S02]  /*707f0*/  STL.64 [R1+0x178], R26 ;  /* 0x0001781a01007387 */ /* 0x000fe40000100a00 */
[----:B------:R-:W2:Y:S02]  /*70800*/  LDL.LU R10, [R1+0x6c8] ;  /* 0x0006c800010a7983 */ /* 0x000ea40000300800 */
[----:B------:R-:W2:Y:S02]  /*70810*/  LDL.LU R11, [R1+0x6cc] ;  /* 0x0006cc00010b7983 */ /* 0x000ea40000300800 */
[----:B------:R-:W-:Y:S02]  /*70820*/  IMAD.MOV.U32 R3, RZ, RZ, R6 ;  /* 0x000000ffff037224 */ /* 0x000fe400078e0006 */
[----:B------:R-:W-:Y:S01]  /*70830*/  IMAD.MOV.U32 R2, RZ, RZ, R7 ;  /* 0x000000ffff027224 */ /* 0x000fe200078e0007 */
[----:B--2---:R0:W-:Y:S01]  /*70840*/  STL.64 [R1+0x3400], R10 ;  /* 0x0034000a01007387 */ /* 0x0041e20000100a00 */
[----:B----4-:R1:W-:Y:S02]  /*70850*/  STL.64 [R1+0x33f8], R8 ;  /* 0x0033f80801007387 */ /* 0x0103e40000100a00 */
[----:B0-----:R-:W-:-:S02]  /*70860*/  IMAD.MOV.U32 R10, RZ, RZ, R23 ;  /* 0x000000ffff0a7224 */ /* 0x001fc400078e0017 */
[----:B------:R-:W-:-:S05]  /*70870*/  IMAD.MOV.U32 R11, RZ, RZ, R22 ;  /* 0x000000ffff0b7224 */ /* 0x000fca00078e0016 */
[----:B------:R0:W-:Y:S01]  /*70880*/  STL.64 [R1+0x3420], R10 ;  /* 0x0034200a01007387 */ /* 0x0001e20000100a00 */
[----:B------:R-:W2:Y:S02]  /*70890*/  LDL.LU R4, [R1+0x7c0] ;  /* 0x0007c00001047983 */ /* 0x000ea40000300800 */
[----:B------:R-:W2:Y:S02]  /*708a0*/  LDL.LU R5, [R1+0x7c4] ;  /* 0x0007c40001057983 */ /* 0x000ea40000300800 */
[----:B------:R-:W4:Y:S01]  /*708b0*/  LDL.LU R6, [R1+0x7c8] ;  /* 0x0007c80001067983 */ /* 0x000f220000300800 */
[----:B------:R-:W4:Y:S01]  /*708c0*/  LDL.LU R7, [R1+0x7cc] ;  /* 0x0007cc0001077983 */ /* 0x000f220000300800 */
[----:B-1----:R-:W2:Y:S02]  /*708d0*/  LDL.LU R8, [R1+0x670] ;  /* 0x0006700001087983 */ /* 0x002ea40000300800 */
[----:B------:R-:W3:Y:S01]  /*708e0*/  LDL.LU R9, [R1+0x674] ;  /* 0x0006740001097983 */ /* 0x000ee20000300800 */
[----:B0-----:R-:W3:Y:S01]  /*708f0*/  LDL.LU R10, [R1+0x678] ;  /* 0x00067800010a7983 */ /* 0x001ee20000300800 */
[----:B------:R-:W3:Y:S03]  /*70900*/  LDL.LU R11, [R1+0x67c] ;  /* 0x00067c00010b7983 */ /* 0x000ee60000300800 */
[----:B----4-:R0:W-:Y:S01]  /*70910*/  STL.64 [R1+0x33e8], R6 ;  /* 0x0033e80601007387 */ /* 0x0101e20000100a00 */
[----:B--2---:R1:W-:Y:S02]  /*70920*/  STL.64 [R1+0x33e0], R4 ;  /* 0x0033e00401007387 */ /* 0x0043e40000100a00 */
[----:B0-----:R-:W-:-:S02]  /*70930*/  IMAD.MOV.U32 R6, RZ, RZ, R21 ;  /* 0x000000ffff067224 */ /* 0x001fc400078e0015 */
[----:B------:R-:W-:-:S05]  /*70940*/  IMAD.MOV.U32 R7, RZ, RZ, R20 ;  /* 0x000000ffff077224 */ /* 0x000fca00078e0014 */
[----:B------:R0:W-:Y:S01]  /*70950*/  STL.64 [R1+0x3408], R6 ;  /* 0x0034080601007387 */ /* 0x0001e20000100a00 */
[----:B-1----:R-:W2:Y:S02]  /*70960*/  LDL.LU R4, [R1+0x6b0] ;  /* 0x0006b00001047983 */ /* 0x002ea40000300800 */
[----:B------:R-:W2:Y:S01]  /*70970*/  LDL.LU R5, [R1+0x6b4] ;  /* 0x0006b40001057983 */ /* 0x000ea20000300800 */
[----:B0-----:R-:W2:Y:S01]  /*70980*/  LDL.LU R6, [R1+0x6b8] ;  /* 0x0006b80001067983 */ /* 0x001ea20000300800 */
[----:B------:R-:W2:Y:S02]  /*70990*/  LDL.LU R7, [R1+0x6bc] ;  /* 0x0006bc0001077983 */ /* 0x000ea40000300800 */
[----:B------:R-:W4:Y:S02]  /*709a0*/  LDL.LU R24, [R1+0x790] ;  /* 0x0007900001187983 */ /* 0x000f240000300800 */
[----:B------:R-:W4:Y:S01]  /*709b0*/  LDL.LU R25, [R1+0x794] ;  /* 0x0007940001197983 */ /* 0x000f220000300800 */
[----:B------:R-:W2:Y:S01]  /*709c0*/  LDL.LU R26, [R1+0x798] ;  /* 0x00079800011a7983 */ /* 0x000ea20000300800 */
[----:B------:R-:W2:Y:S02]  /*709d0*/  LDL.LU R27, [R1+0x79c] ;  /* 0x00079c00011b7983 */ /* 0x000ea40000300800 */
[----:B---3--:R-:W-:Y:S01]  /*709e0*/  IMAD.MOV.U32 R23, RZ, RZ, R19 ;  /* 0x000000ffff177224 */ /* 0x008fe200078e0013 */
[----:B--2---:R-:W-:Y:S01]  /*709f0*/  STL.64 [R1+0x33c0], R26 ;  /* 0x0033c01a01007387 */ /* 0x004fe20000100a00 */
[----:B----4-:R-:W-:Y:S02]  /*70a00*/  STL.64 [R1+0x33b8], R24 ;  /* 0x0033b81801007387 */ /* 0x010fe40000100a00 */
[----:B------:R-:W2:Y:S02]  /*70a10*/  LDL.LU R20, [R1+0x760] ;  /* 0x0007600001147983 */ /* 0x000ea40000300800 */
[----:B------:R-:W2:Y:S01]  /*70a20*/  LDL.LU R21, [R1+0x764] ;  /* 0x0007640001157983 */ /* 0x000ea20000300800 */
[----:B------:R-:W3:Y:S01]  /*70a30*/  LDL.LU R22, [R1+0x768] ;  /* 0x0007680001167983 */ /* 0x000ee20000300800 */
[----:B------:R-:W4:Y:S03]  /*70a40*/  LDL.LU R19, [R1+0x342c] ;  /* 0x00342c0001137983 */ /* 0x000f260000300800 */
[----:B---3--:R-:W-:Y:S01]  /*70a50*/  STL.64 [R1+0x3398], R22 ;  /* 0x0033981601007387 */ /* 0x008fe20000100a00 */
[----:B--2---:R0:W-:Y:S02]  /*70a60*/  STL.64 [R1+0x3390], R20 ;  /* 0x0033901401007387 */ /* 0x0041e40000100a00 */
[----:B0-----:R-:W-:-:S02]  /*70a70*/  IMAD.MOV.U32 R20, RZ, RZ, R18 ;  /* 0x000000ffff147224 */ /* 0x001fc400078e0012 */
[----:B------:R-:W4:Y:S01]  /*70a80*/  LDL.LU R18, [R1+0x3428] ;  /* 0x0034280001127983 */ /* 0x000f220000300800 */
[----:B------:R-:W2:Y:S02]  /*70a90*/  LDL.LU R21, [R1+0x774] ;  /* 0x0007740001157983 */ /* 0x000ea40000300800 */
[----:B------:R-:W3:Y:S02]  /*70aa0*/  LDL.LU R22, [R1+0x778] ;  /* 0x0007780001167983 */ /* 0x000ee40000300800 */
[----:B------:R-:W3:Y:S02]  /*70ab0*/  LDL.LU R23, [R1+0x77c] ;  /* 0x00077c0001177983 */ /* 0x000ee40000300800 */
[----:B---3--:R0:W-:Y:S01]  /*70ac0*/  STL.64 [R1+0x33b0], R22 ;  /* 0x0033b01601007387 */ /* 0x0081e20000100a00 */
[----:B--2---:R-:W-:Y:S03]  /*70ad0*/  STL.64 [R1+0x33a8], R20 ;  /* 0x0033a81401007387 */ /* 0x004fe60000100a00 */
[----:B0-----:R-:W2:Y:S01]  /*70ae0*/  LDL.LU.64 R22, [R1+0xd8] ;  /* 0x0000d80001167983 */ /* 0x001ea20000300a00 */
[----:B----4-:R-:W-:Y:S03]  /*70af0*/  HMMA.16816.F32.BF16 R12, R12, R18, R8 ;  /* 0x000000120c0c723c */ /* 0x010fe60000041808 */
[----:B--2---:R0:W-:Y:S04]  /*70b00*/  STL.64 [R1+0x33c8], R22 ;  /* 0x0033c81601007387 */ /* 0x0041e80000100a00 */
[----:B0-----:R-:W2:Y:S01]  /*70b10*/  LDL.LU.64 R22, [R1+0xe8] ;  /* 0x0000e80001167983 */ /* 0x001ea20000300a00 */
[----:B------:R-:W3:Y:S11]  /*70b20*/  LDL.LU.64 R10, [R1+0x3420] ;  /* 0x00342000010a7983 */ /* 0x000ef60000300a00 */
[----:B------:R-:W-:Y:S04]  /*70b30*/  @!UPT UIADD3 URZ, URZ, URZ, URZ ;  /* 0x0000003f3f3ff290 */ /* 0x000fe8000fffe03f */
[----:B------:R-:W-:Y:S02]  /*70b40*/  STL.64 [R1+0x160], R12 ;  /* 0x0001600c01007387 */ /* 0x000fe40000100a00 */
[----:B------:R0:W-:Y:S02]  /*70b50*/  STL.64 [R1+0x168], R14 ;  /* 0x0001680e01007387 */ /* 0x0001e40000100a00 */
[----:B0-----:R-:W3:Y:S01]  /*70b60*/  LDL.LU.64 R14, [R1+0x3418] ;  /* 0x00341800010e7983 */ /* 0x001ee20000300a00 */
        /* <DEDUP_REMOVED lines=9> */
[----:B------:R-:W3:Y:S11]  /*70c00*/  LDL.LU.64 R10, [R1+0x33f0] ;  /* 0x0033f000010a7983 */ /* 0x000ef60000300a00 */
[----:B------:R-:W-:Y:S11]  /*70c10*/  @!UPT UIADD3 URZ, URZ, URZ, URZ ;  /* 0x0000003f3f3ff290 */ /* 0x000ff6000fffe03f */
[----:B------:R0:W-:Y:S01]  /*70c20*/  STL.64 [R1+0x90], R4 ;  /* 0x0000900401007387 */ /* 0x0001e20000100a00 */
[----:B------:R-:W-:Y:S02]  /*70c30*/  IMAD.MOV.U32 R8, RZ, RZ, R6 ;  /* 0x000000ffff087224 */ /* 0x000fe400078e0006 */
[----:B------:R-:W-:Y:S02]  /*70c40*/  IMAD.MOV.U32 R9, RZ, RZ, R7 ;  /* 0x000000ffff097224 */ /* 0x000fe400078e0007 */
[----:B------:R-:W4:Y:S04]  /*70c50*/  LDL.LU.64 R6, [R1+0x33e8] ;  /* 0x0033e80001067983 */ /* 0x000f280000300a00 */
[----:B0-----:R-:W4:Y:S01]  /*70c60*/  LDL.LU.64 R4, [R1+0x33e0] ;  /* 0x0033e00001047983 */ /* 0x001f220000300a00 */
[----:B------:R-:W-:-:S02]  /*70c70*/  IMAD.MOV.U32 R26, RZ, RZ, R17 ;  /* 0x000000ffff1a7224 */ /* 0x000fc400078e0011 */
[----:B------:R-:W-:Y:S02]  /*70c80*/  IMAD.MOV.U32 R27, RZ, RZ, R16 ;  /* 0x000000ffff1b7224 */ /* 0x000fe400078e0010 */
[----:B------:R-:W-:Y:S01]  /*70c90*/  STL [R1+0x3054], R9 ;  /* 0x0030540901007387 */ /* 0x000fe20000100800 */
[----:B------:R-:W-:Y:S04]  /*70ca0*/  STL [R1+0x3050], R8 ;  /* 0x0030500801007387 */ /* 0x000fe80000100800 */
[C---:B----4-:R-:W-:Y:S01]  /*70cb0*/  HMMA.16816.F32.BF16 R24, R12.reuse, R26, R4 ;  /* 0x0000001a0c18723c */ /* 0x050fe20000041804 */
[----:B------:R-:W2:Y:S01]  /*70cc0*/  LDL.LU.64 R6, [R1+0x33d8] ;  /* 0x0033d80001067983 */ /* 0x000ea20000300a00 */
[----:B------:R-:W2:Y:S11]  /*70cd0*/  LDL.LU.64 R4, [R1+0x33d0] ;  /* 0x0033d00001047983 */ /* 0x000eb60000300a00 */
[----:B------:R-:W-:Y:S10]  /*70ce0*/  @!UPT UIADD3 URZ, URZ, URZ, URZ ;  /* 0x0000003f3f3ff290 */ /* 0x000ff4000fffe03f */
[----:B------:R-:W-:Y:S01]  /*70cf0*/  STL.64 [R1+0x70], R24 ;  /* 0x0000701801007387 */ /* 0x000fe20000100a00 */
[----:B------:R2:W-:Y:S02]  /*70d00*/  STL.64 [R1+0x78], R26 ;  /* 0x0000781a01007387 */ /* 0x0005e40000100a00 */
[----:B--2---:R-:W-:Y:S07]  /*70d10*/  HMMA.16816.F32.BF16 R24, R12, R22, R4 ;  /* 0x000000160c18723c */ /* 0x004fee0000041804 */
[----:B------:R-:W-:-:S02]  /*70d20*/  IMAD.MOV.U32 R5, RZ, RZ, R22 ;  /* 0x000000ffff057224 */ /* 0x000fc400078e0016 */
[----:B------:R-:W-:Y:S02]  /*70d30*/  IMAD.MOV.U32 R4, RZ, RZ, R23 ;  /* 0x000000ffff047224 */ /* 0x000fe400078e0017 */
[----:B------:R-:W2:Y:S11]  /*70d40*/  LDL.LU.64 R22, [R1+0x33c8] ;  /* 0x0033c80001167983 */ /* 0x000eb60000300a00 */
[----:B------:R-:W-:Y:S01]  /*70d50*/  @!UPT UIADD3 URZ, URZ, URZ, URZ ;  /* 0x0000003f3f3ff290 */ /* 0x000fe2000fffe03f */
[----:B------:R0:W-:Y:S01]  /*70d60*/  STL.64 [R1+0x50], R24 ;  /* 0x0000501801007387 */ /* 0x0001e20000100a00 */
[----:B------:R-:W-:Y:S02]  /*70d70*/  IMAD.MOV.U32 R9, RZ, RZ, R26 ;  /* 0x000000ffff097224 */ /* 0x000fe400078e001a */
[----:B------:R-:W-:Y:S02]  /*70d80*/  IMAD.MOV.U32 R8, RZ, RZ, R27 ;  /* 0x000000ffff087224 */ /* 0x000fe400078e001b */
[----:B------:R-:W4:Y:S04]  /*70d90*/  LDL.LU.64 R26, [R1+0x33c0] ;  /* 0x0033c000011a7983 */ /* 0x000f280000300a00 */
[----:B0-----:R-:W4:Y:S01]  /*70da0*/  LDL.LU.64 R24, [R1+0x33b8] ;  /* 0x0033b80001187983 */ /* 0x001f220000300a00 */
[----:B------:R-:W-:Y:S02]  /*70db0*/  STL.64 [R1+0x3150], R8 ;  /* 0x0031500801007387 */ /* 0x000fe40000100a00 */
[----:B---3--:R0:W-:Y:S02]  /*70dc0*/  STL.64 [R1+0x3188], R10 ;  /* 0x0031880a01007387 */ /* 0x0081e40000100a00 */
[----:B0-----:R-:W-:-:S02]  /*70dd0*/  IMAD.MOV.U32 R10, RZ, RZ, R3 ;  /* 0x000000ffff0a7224 */ /* 0x001fc400078e0003 */
[----:B------:R-:W-:Y:S02]  /*70de0*/  IMAD.MOV.U32 R11, RZ, RZ, R2 ;  /* 0x000000ffff0b7224 */ /* 0x000fe400078e0002 */
[----:B--2---:R-:W-:Y:S02]  /*70df0*/  IMAD.MOV.U32 R3, RZ, RZ, R22 ;  /* 0x000000ffff037224 */ /* 0x004fe400078e0016 */
[----:B------:R-:W-:Y:S01]  /*70e00*/  IMAD.MOV.U32 R2, RZ, RZ, R23 ;  /* 0x000000ffff027224 */ /* 0x000fe200078e0017 */
[C---:B----4-:R-:W-:Y:S01]  /*70e10*/  HMMA.16816.F32.BF16 R24, R12.reuse, R22, R24 ;  /* 0x000000160c18723c */ /* 0x050fe20000041818 */
[----:B------:R-:W2:Y:S01]  /*70e20*/  LDL.LU.64 R22, [R1+0x33b0] ;  /* 0x0033b00001167983 */ /* 0x000ea20000300a00 */
[----:B------:R-:W2:Y:S11]  /*70e30*/  LDL.LU.64 R20, [R1+0x33a8] ;  /* 0x0033a80001147983 */ /* 0x000eb60000300a00 */
[----:B------:R-:W-:Y:S10]  /*70e40*/  @!UPT UIADD3 URZ, URZ, URZ, URZ ;  /* 0x0000003f3f3ff290 */ /* 0x000ff4000fffe03f */
[----:B------:R0:W-:Y:S01]  /*70e50*/  STL.64 [R1+0x30], R24 ;  /* 0x0000301801007387 */ /* 0x0001e20000100a00 */
[----:B------:R-:W-:Y:S02]  /*70e60*/  IMAD.MOV.U32 R28, RZ, RZ, R26 ;  /* 0x000000ffff1c7224 */ /* 0x000fe400078e001a */
[----:B------:R-:W-:Y:S02]  /*70e70*/  IMAD.MOV.U32 R29, RZ, RZ, R27 ;  /* 0x000000ffff1d7224 */ /* 0x000fe400078e001b */
[----:B------:R-:W2:Y:S02]  /*70e80*/  LDL.LU.64 R26, [R1+0x33a0] ;  /* 0x0033a000011a7983 */ /* 0x000ea40000300a00 */
[----:B--2---:R-:W-:Y:S11]  /*70e90*/  HMMA.16816.F32.BF16 R20, R12, R26, R20 ;  /* 0x0000001a0c14723c */ /* 0x004ff60000041814 */
[----:B------:R-:W-:Y:S11]  /*70ea0*/  @!UPT UIADD3 URZ, URZ, URZ, URZ ;  /* 0x0000003f3f3ff290 */ /* 0x000ff6000fffe03f */
[----:B------:R-:W-:Y:S02]  /*70eb0*/  @!UPT UIADD3 URZ, URZ, URZ, URZ ;  /* 0x0000003f3f3ff290 */ /* 0x000fe4000fffe03f */
[----:B------:R-:W-:Y:S02]  /*70ec0*/  IMAD.MOV.U32 R27, RZ, RZ, R20 ;  /* 0x000000ffff1b7224 */ /* 0x000fe400078e0014 */
[----:B------:R-:W-:Y:S02]  /*70ed0*/  IMAD.MOV.U32 R26, RZ, RZ, R21 ;  /* 0x000000ffff1a7224 */ /* 0x000fe400078e0015 */
[----:B0-----:R-:W-:Y:S02]  /*70ee0*/  IMAD.MOV.U32 R25, RZ, RZ, R22 ;  /* 0x000000ffff197224 */ /* 0x001fe400078e0016 */
[----:B------:R-:W-:Y:S02]  /*70ef0*/  IMAD.MOV.U32 R24, RZ, RZ, R23 ;  /* 0x000000ffff187224 */ /* 0x000fe400078e0017 */
[----:B------:R-:W2:Y:S01]  /*70f00*/  LDL.LU.64 R22, [R1+0x3398] ;  /* 0x0033980001167983 */ /* 0x000ea20000300a00 */
[----:B------:R-:W2:Y:S02]  /*70f10*/  LDL.LU.64 R20, [R1+0x3390] ;  /* 0x0033900001147983 */ /* 0x000ea40000300a00 */
[----:B------:R0:W-:Y:S02]  /*70f20*/  STL.64 [R1+0x3100], R26 ;  /* 0x0031001a01007387 */ /* 0x0001e40000100a00 */
[----:B------:R-:W-:Y:S02]  /*70f30*/  STL.64 [R1+0x30f8], R24 ;  /* 0x0030f81801007387 */ /* 0x000fe40000100a00 */
[----:B0-----:R-:W-:-:S02]  /*70f40*/  IMAD.MOV.U32 R26, RZ, RZ, R5 ;  /* 0x000000ffff1a7224 */ /* 0x001fc400078e0005 */
[----:B------:R-:W-:-:S05]  /*70f50*/  IMAD.MOV.U32 R27, RZ, RZ, R4 ;  /* 0x000000ffff1b7224 */ /* 0x000fca00078e0004 */
[----:B------:R-:W-:Y:S01]  /*70f60*/  STL.64 [R1+0x3358], R26 ;  /* 0x0033581a01007387 */ /* 0x000fe20000100a00 */
[----:B------:R-:W3:Y:S02]  /*70f70*/  LDL.LU R4, [R1+0x730] ;  /* 0x0007300001047983 */ /* 0x000ee40000300800 */
[----:B------:R-:W3:Y:S02]  /*70f80*/  LDL.LU R5, [R1+0x734] ;  /* 0x0007340001057983 */ /* 0x000ee40000300800 */
[----:B------:R-:W4:Y:S01]  /*70f90*/  LDL.LU R6, [R1+0x738] ;  /* 0x0007380001067983 */ /* 0x000f220000300800 */
[----:B------:R-:W4:Y:S04]  /*70fa0*/  LDL.LU R7, [R1+0x73c] ;  /* 0x00073c0001077983 */ /* 0x000f280000300800 */
        /* <DEDUP_REMOVED lines=10> */
[----:B--2---:R0:W-:Y:S01]  /*71050*/  STL.64 [R1+0x3368], R26 ;  /* 0x0033681a01007387 */ /* 0x0041e20000100a00 */
[----:B----4-:R-:W-:Y:S03]  /*71060*/  STL.64 [R1+0x3360], R24 ;  /* 0x0033601801007387 */ /* 0x010fe60000100a00 */
[----:B0-----:R-:W2:Y:S01]  /*71070*/  LDL.LU.64 R26, [R1+0x108] ;  /* 0x00010800011a7983 */ /* 0x001ea20000300a00 */
[C---:B------:R-:W-:Y:S03]  /*71080*/  HMMA.16816.F32.BF16 R20, R12.reuse, R10, R20 ;  /* 0x0000000a0c14723c */ /* 0x040fe60000041814 */
[----:B--2---:R0:W-:Y:S04]  /*71090*/  STL.64 [R1+0x3378], R26 ;  /* 0x0033781a01007387 */ /* 0x0041e80000100a00 */
[----:B0-----:R-:W2:Y:S01]  /*710a0*/  LDL.64 R26, [R1+0x118] ;  /* 0x00011800011a7983 */ /* 0x001ea20000100a00 */
[----:B------:R0:W-:Y:S02]  /*710b0*/  STL.64 [R1+0x3340], R10 ;  /* 0x0033400a01007387 */ /* 0x0001e40000100a00 */
[----:B------:R-:W4:Y:S02]  /*710c0*/  LDL.LU R8, [R1+0x6f0] ;  /* 0x0006f00001087983 */ /* 0x000f240000300800 */
[----:B------:R-:W4:Y:S01]  /*710d0*/  LDL.LU R9, [R1+0x6f4] ;  /* 0x0006f40001097983 */ /* 0x000f220000300800 */
[----:B0-----:R-:W2:Y:S01]  /*710e0*/  LDL.LU R10, [R1+0x6f8] ;  /* 0x0006f800010a7983 */ /* 0x001ea20000300800 */
[----:B------:R-:W2:Y:S01]  /*710f0*/  LDL.LU R11, [R1+0x6fc] ;  /* 0x0006fc00010b7983 */ /* 0x000ea20000300800 */
[----:B---3--:R-:W-:Y:S02]  /*71100*/  HMMA.16816.F32.BF16 R12, R12, R18, R4 ;  /* 0x000000120c0c723c */ /* 0x008fe40000041804 */
[----:B--2---:R0:W-:Y:S01]  /*71110*/  STL.64 [R1+0x3350], R10 ;  /* 0x0033500a01007387 */ /* 0x0041e20000100a00 */
[----:B----4-:R1:W-:Y:S03]  /*71120*/  STL.64 [R1+0x3348], R8 ;  /* 0x0033480801007387 */ /* 0x0103e60000100a00 */
[----:B0-----:R-:W2:Y:S04]  /*71130*/  LDL.64 R10, [R1+0xf8] ;  /* 0x0000f800010a7983 */ /* 0x001ea80000100a00 */
[----:B--2---:R0:W-:Y:S01]  /*71140*/  STL.64 [R1+0x3370], R10 ;  /* 0x0033700a01007387 */ /* 0x0041e20000100a00 */
[----:B-1----:R-:W2:Y:S02]  /*71150*/  LDL.LU R8, [R1+0x720] ;  /* 0x0007200001087983 */ /* 0x002ea40000300800 */
[----:B------:R-:W2:Y:S01]  /*71160*/  LDL.LU R9, [R1+0x724] ;  /* 0x0007240001097983 */ /* 0x000ea20000300800 */
[----:B0-----:R-:W2:Y:S01]  /*71170*/  LDL.LU R10, [R1+0x728] ;  /* 0x00072800010a7983 */ /* 0x001ea20000300800 */
[----:B------:R-:W2:Y:S02]  /*71180*/  LDL.LU R11, [R1+0x72c] ;  /* 0x00072c00010b7983 */ /* 0x000ea40000300800 */
[----:B------:R-:W-:Y:S02]  /*71190*/  STL.64 [R1+0x2f90], R22 ;  /* 0x002f901601007387 */ /* 0x000fe40000100a00 */
[----:B------:R-:W-:Y:S01]  /*711a0*/  STL.64 [R1+0x2f88], R20 ;  /* 0x002f881401007387 */ /* 0x000fe20000100a00 */
[----:B------:R-:W3:Y:S01]  /*711b0*/  LDL.LU.64 R6, [R1+0x3388] ;  /* 0x0033880001067983 */ /* 0x000ee20000300a00 */
[----:B------:R-:W3:Y:S02]  /*711c0*/  LDL.LU.64 R4, [R1+0x3380] ;  /* 0x0033800001047983 */ /* 0x000ee40000300a00 */
[----:B------:R-:W-:Y:S02]  /*711d0*/  STL [R1+0x2f7c], R12 ;  /* 0x002f7c0c01007387 */ /* 0x000fe40000100800 */
[----:B------:R0:W-:Y:S01]  /*711e0*/  STL [R1+0x2f78], R13 ;  /* 0x002f780d01007387 */ /* 0x0001e20000100800 */
[----:B------:R-:W-:Y:S01]  /*711f0*/  STL [R1+0x2f74], R14 ;  /* 0x002f740e01007387 */ /* 0x000fe20000100800 */
[----:B------:R1:W-:Y:S03]  /*71200*/  STL [R1+0x2f70], R15 ;  /* 0x002f700f01007387 */ /* 0x0003e60000100800 */
[----:B0-----:R-:W3:Y:S01]  /*71210*/  LDL.LU.64 R12, [R1+0x3e0] ;  /* 0x0003e000010c7983 */ /* 0x001ee20000300a00 */
[----:B-1----:R-:W3:Y:S02]  /*71220*/  LDL.LU.64 R14, [R1+0x3e8] ;  /* 0x0003e800010e7983 */ /* 0x002ee40000300a00 */
[----:B------:R-:W-:-:S02]  /*71230*/  IMAD.MOV.U32 R17, RZ, RZ, R26 ;  /* 0x000000ffff117224 */ /* 0x000fc400078e001a */
[----:B------:R-:W-:Y:S01]  /*71240*/  IMAD.MOV.U32 R16, RZ, RZ, R27 ;  /* 0x000000ffff107224 */ /* 0x000fe200078e001b */
[C---:B---3--:R-:W-:Y:S01]  /*71250*/  HMMA.16816.F32.BF16 R4, R12.reuse, R26, R4 ;  /* 0x0000001a0c04723c */ /* 0x048fe20000041804 */
[----:B------:R-:W2:Y:S01]  /*71260*/  LDL.LU.64 R26, [R1+0x3378] ;  /* 0x00337800011a7983 */ /* 0x000ea20000300a00 */
[----:B------:R-:W-:Y:S02]  /*71270*/  STL.64 [R1+0x3338], R18 ;  /* 0x0033381201007387 */ /* 0x000fe40000100a00 */
[----:B------:R0:W-:Y:S02]  /*71280*/  STL.64 [R1+0x3330], R16 ;  /* 0x0033301001007387 */ /* 0x0001e40000100a00 */
[----:B------:R-:W-:Y:S02]  /*71290*/  IMAD.MOV.U32 R22, RZ, RZ, R3 ;  /* 0x000000ffff167224 */ /* 0x000fe400078e0003 */
[----:B------:R-:W-:Y:S01]  /*712a0*/  IMAD.MOV.U32 R23, RZ, RZ, R2 ;  /* 0x000000ffff177224 */ /* 0x000fe200078e0002 */
[----:B0-----:R-:W3:Y:S01]  /*712b0*/  LDL.LU R16, [R1+0x700] ;  /* 0x0007000001107983 */ /* 0x001ee20000300800 */
[----:B------:R-:W3:Y:S02]  /*712c0*/  LDL.LU R17, [R1+0x704] ;  /* 0x0007040001117983 */ /* 0x000ee40000300800 */
[----:B------:R-:W3:Y:S02]  /*712d0*/  LDL.LU R18, [R1+0x708] ;  /* 0x0007080001127983 */ /* 0x000ee40000300800 */
[----:B------:R-:W3:Y:S09]  /*712e0*/  LDL.LU R19, [R1+0x70c] ;  /* 0x00070c0001137983 */ /* 0x000ef20000300800 */
[----:B------:R-:W-:Y:S01]  /*712f0*/  STL [R1+0x2f58], R7 ;  /* 0x002f580701007387 */ /* 0x000fe20000100800 */
        /* <DEDUP_REMOVED lines=18> */
[----:B------:R-:W2:Y:S02]  /*71420*/  LDL.LU.64 R8, [R1+0x3348] ;  /* 0x0033480001087983 */ /* 0x000ea40000300a00 */
[----:B------:R-:W-:Y:S01]  /*71430*/  IMAD.MOV.U32 R7, RZ, RZ, R15 ;  /* 0x000000ffff077224 */ /* 0x000fe200078e000f */
[C---:B---3--:R-:W-:Y:S08]  /*71440*/  HMMA.16816.F32.BF16 R16, R12.reuse, R26, R16 ;  /* 0x0000001a0c10723c */ /* 0x048ff00000041810 */
[----:B--2---:R-:W-:Y:S01]  /*71450*/  HMMA.16816.F32.BF16 R8, R12, R22, R8 ;  /* 0x000000160c08723c */ /* 0x004fe20000041808 */
[----:B------:R0:W-:Y:S02]  /*71460*/  STL.64 [R1+0x32d8], R26 ;  /* 0x0032d81a01007387 */ /* 0x0001e40000100a00 */
[----:B0-----:R-:W-:Y:S11]  /*71470*/  IMAD.MOV.U32 R26, RZ, RZ, R12 ;  /* 0x000000ffff1a7224 */ /* 0x001ff600078e000c */
[----:B------:R-:W-:Y:S01]  /*71480*/  @!UPT UIADD3 URZ, URZ, URZ, URZ ;  /* 0x0000003f3f3ff290 */ /* 0x000fe2000fffe03f */
[----:B------:R0:W-:Y:S01]  /*71490*/  STL.64 [R1+0x7a0], R16 ;  /* 0x0007a01001007387 */ /* 0x0001e20000100a00 */
[----:B------:R1:W-:Y:S08]  /*714a0*/  STL.64 [R1+0x7a8], R18 ;  /* 0x0007a81201007387 */ /* 0x0003f00000100a00 */
[----:B------:R-:W-:Y:S02]  /*714b0*/  IMAD.MOV.U32 R12, RZ, RZ, R8 ;  /* 0x000000ffff0c7224 */ /* 0x000fe400078e0008 */
[----:B------:R-:W2:Y:S01]  /*714c0*/  LDL.LU R8, [R1+0x6e0] ;  /* 0x0006e00001087983 */ /* 0x000ea20000300800 */
[----:B------:R-:W-:-:S02]  /*714d0*/  IMAD.MOV.U32 R15, RZ, RZ, R11 ;  /* 0x000000ffff0f7224 */ /* 0x000fc400078e000b */
[----:B0-----:R-:W-:Y:S02]  /*714e0*/  IMAD.MOV.U32 R17, RZ, RZ, R13 ;  /* 0x000000ffff117224 */ /* 0x001fe400078e000d */
[----:B------:R-:W-:Y:S02]  /*714f0*/  IMAD.MOV.U32 R16, RZ, RZ, R14 ;  /* 0x000000ffff107224 */ /* 0x000fe400078e000e */
[----:B------:R-:W-:Y:S02]  /*71500*/  IMAD.MOV.U32 R13, RZ, RZ, R9 ;  /* 0x000000ffff0d7224 */ /* 0x000fe400078e0009 */
[----:B------:R-:W-:Y:S01]  /*71510*/  IMAD.MOV.U32 R14, RZ, RZ, R10 ;  /* 0x000000ffff0e7224 */ /* 0x000fe200078e000a */
[----:B------:R-:W2:Y:S01]  /*71520*/  LDL.LU R9, [R1+0x6e4] ;  /* 0x0006e40001097983 */ /* 0x000ea20000300800 */
[----:B------:R-:W2:Y:S02]  /*71530*/  LDL.LU R10, [R1+0x6e8] ;  /* 0x0006e800010a7983 */ /* 0x000ea40000300800 */
[----:B------:R-:W2:Y:S02]  /*71540*/  LDL.LU R11, [R1+0x6ec] ;  /* 0x0006ec00010b7983 */ /* 0x000ea40000300800 */
[----:B-1----:R-:W2:Y:S01]  /*71550*/  LDL.64 R18, [R1+0xc8] ;  /* 0x0000c80001127983 */ /* 0x002ea20000100a00 */
[----:B------:R0:W-:Y:S01]  /*71560*/  STL.64 [R1+0x32d0], R22 ;  /* 0x0032d01601007387 */ /* 0x0001e20000100a00 */
[----:B------:R-:W3:Y:S02]  /*71570*/  LDL.LU R20, [R1+0x6d0] ;  /* 0x0006d00001147983 */ /* 0x000ee40000300800 */
[----:B------:R-:W3:Y:S01]  /*71580*/  LDL.LU R21, [R1+0x6d4] ;  /* 0x0006d40001157983 */ /* 0x000ee20000300800 */
[----:B0-----:R-:W3:Y:S01]  /*71590*/  LDL.LU R22, [R1+0x6d8] ;  /* 0x0006d80001167983 */ /* 0x001ee20000300800 */
[----:B------:R-:W3:Y:S02]  /*715a0*/  LDL.LU R23, [R1+0x6dc] ;  /* 0x0006dc0001177983 */ /* 0x000ee40000300800 */
[----:B------:R-:W-:Y:S02]  /*715b0*/  STL [R1+0x2f84], R13 ;  /* 0x002f840d01007387 */ /* 0x000fe40000100800 */
[----:B------:R0:W-:Y:S01]  /*715c0*/  STL [R1+0x2f80], R12 ;  /* 0x002f800c01007387 */ /* 0x0001e20000100800 */
[----:B------:R1:W-:Y:S04]  /*715d0*/  STL.64 [R1+0x2fa8], R14 ;  /* 0x002fa80e01007387 */ /* 0x0003e80000100a00 */
[----:B0-----:R-:W4:Y:S01]  /*715e0*/  LDL.LU R12, [R1+0x1b0] ;  /* 0x0001b000010c7983 */ /* 0x001f220000300800 */
[----:B------:R-:W4:Y:S02]  /*715f0*/  LDL.LU R13, [R1+0x1b4] ;  /* 0x0001b400010d7983 */ /* 0x000f240000300800 */
[----:B-1----:R-:W2:Y:S01]  /*71600*/  LDL.LU R14, [R1+0x1b8] ;  /* 0x0001b800010e7983 */ /* 0x002ea20000300800 */
[----:B------:R-:W2:Y:S04]  /*71610*/  LDL.LU R15, [R1+0x1bc] ;  /* 0x0001bc00010f7983 */ /* 0x000ea80000300800 */
[----:B--2---:R0:W-:Y:S01]  /*71620*/  STL.64 [R1+0x3240], R14 ;  /* 0x0032400e01007387 */ /* 0x0041e20000100a00 */
[----:B----4-:R1:W-:Y:S03]  /*71630*/  STL.64 [R1+0x3238], R12 ;  /* 0x0032380c01007387 */ /* 0x0103e60000100a00 */
[----:B0-----:R-:W2:Y:S04]  /*71640*/  LDL R14, [R1+0x378] ;  /* 0x00037800010e7983 */ /* 0x001ea80000100800 */
[----:B------:R-:W2:Y:S04]  /*71650*/  LDL R15, [R1+0x37c] ;  /* 0x00037c00010f7983 */ /* 0x000ea80000100800 */
[----:B-1----:R-:W4:Y:S04]  /*71660*/  LDL R12, [R1+0x370] ;  /* 0x00037000010c7983 */ /* 0x002f280000100800 */
[----:B------:R-:W4:Y:S04]  /*71670*/  LDL R13, [R1+0x374] ;  /* 0x00037400010d7983 */ /* 0x000f280000100800 */
[----:B--2---:R-:W-:Y:S01]  /*71680*/  STL.64 [R1+0x3298], R14 ;  /* 0x0032980e01007387 */ /* 0x004fe20000100a00 */
[----:B----4-:R0:W-:Y:S03]  /*71690*/  STL.64 [R1+0x3290], R12 ;  /* 0x0032900c01007387 */ /* 0x0101e60000100a00 */
[----:B0-----:R-:W2:Y:S01]  /*716a0*/  LDL.LU R12, [R1+0x220] ;  /* 0x00022000010c7983 */ /* 0x001ea20000300800 */
[----:B------:R-:W2:Y:S02]  /*716b0*/  LDL.LU R13, [R1+0x224] ;  /* 0x00022400010d7983 */ /* 0x000ea40000300800 */
[----:B------:R-:W4:Y:S02]  /*716c0*/  LDL.LU R14, [R1+0x228] ;  /* 0x00022800010e7983 */ /* 0x000f240000300800 */
[----:B------:R-:W4:Y:S02]  /*716d0*/  LDL.LU R15, [R1+0x22c] ;  /* 0x00022c00010f7983 */ /* 0x000f240000300800 */
[----:B----4-:R0:W-:Y:S01]  /*716e0*/  STL.64 [R1+0x3310], R14 ;  /* 0x0033100e01007387 */ /* 0x0101e20000100a00 */
[----:B--2---:R1:W-:Y:S02]  /*716f0*/  STL.64 [R1+0x3308], R12 ;  /* 0x0033080c01007387 */ /* 0x0043e40000100a00 */
[----:B0-----:R-:W-:-:S02]  /*71700*/  IMAD.MOV.U32 R14, RZ, RZ, R16 ;  /* 0x000000ffff0e7224 */ /* 0x001fc400078e0010 */
[----:B-1----:R-:W-:Y:S02]  /*71710*/  IMAD.MOV.U32 R12, RZ, RZ, R26 ;  /* 0x000000ffff0c7224 */ /* 0x002fe400078e001a */
[----:B------:R-:W-:Y:S02]  /*71720*/  IMAD.MOV.U32 R13, RZ, RZ, R17 ;  /* 0x000000ffff0d7224 */ /* 0x000fe400078e0011 */
[----:B------:R-:W-:-:S07]  /*71730*/  IMAD.MOV.U32 R15, RZ, RZ, R7 ;  /* 0x000000ffff0f7224 */ /* 0x000fce00078e0007 */
[C---:B------:R-:W-:Y:S11]  /*71740*/  HMMA.16816.F32.BF16 R8, R12.reuse, R18, R8 ;  /* 0x000000120c08723c */ /* 0x040ff60000041808 */
[----:B------:R-:W-:Y:S11]  /*71750*/  @!UPT UIADD3 URZ, URZ, URZ, URZ ;  /* 0x0000003f3f3ff290 */ /* 0x000ff6000fffe03f */
[----:B------:R-:W-:Y:S01]  /*71760*/  @!UPT UIADD3 URZ, URZ, URZ, URZ ;  /* 0x0000003f3f3ff290 */ /* 0x000fe2000fffe03f */
[----:B------:R-:W-:Y:S01]  /*71770*/  STL.64 [R1+0x780], R8 ;  /* 0x0007800801007387 */ /* 0x000fe20000100a00 */
[----:B------:R0:W-:Y:S03]  /*71780*/  STL.64 [R1+0x788], R10 ;  /* 0x0007880a01007387 */ /* 0x0001e60000100a00 */
[----:B0-----:R-:W3:Y:S01]  /*71790*/  LDL.LU.64 R10, [R1+0x3340] ;  /* 0x00334000010a7983 */ /* 0x001ee20000300a00 */
[----:B------:R-:W-:Y:S02]  /*717a0*/  IMAD.MOV.U32 R9, RZ, RZ, R18 ;  /* 0x000000ffff097224 */ /* 0x000fe400078e0012 */
[----:B------:R-:W-:Y:S02]  /*717b0*/  IMAD.MOV.U32 R8, RZ, RZ, R19 ;  /* 0x000000ffff087224 */ /* 0x000fe400078e0013 */
[----:B------:R-:W2:Y:S01]  /*717c0*/  LDL.LU.64 R18, [R1+0x3338] ;  /* 0x0033380001127983 */ /* 0x000ea20000300a00 */
[----:B------:R-:W4:Y:S01]  /*717d0*/  LDL.LU.64 R16, [R1+0x3330] ;  /* 0x0033300001107983 */ /* 0x000f220000300a00 */
[----:B---3--:R-:W-:Y:S11]  /*717e0*/  HMMA.16816.F32.BF16 R20, R12, R10, R20 ;  /* 0x0000000a0c14723c */ /* 0x008ff60000041814 */
[----:B------:R-:W-:Y:S11]  /*717f0*/  @!UPT UIADD3 URZ, URZ, URZ, URZ ;  /* 0x0000003f3f3ff290 */ /* 0x000ff6000fffe03f */
[----:B------:R-:W-:Y:S01]  /*71800*/  @!UPT UIADD3 URZ, URZ, URZ, URZ ;  /* 0x0000003f3f3ff290 */ /* 0x000fe2000fffe03f */
[----:B------:R0:W-:Y:S01]  /*71810*/  STL [R1+0x774], R21 ;  /* 0x0007741501007387 */ /* 0x0001e20000100800 */
[----:B------:R1:W-:Y:S02]  /*71820*/  STL.64 [R1+0x778], R22 ;  /* 0x0007781601007387 */ /* 0x0003e40000100a00 */
[----:B------:R-:W-:Y:S02]  /*71830*/  IMAD.MOV.U32 R7, RZ, RZ, R20 ;  /* 0x000000ffff077224 */ /* 0x000fe400078e0014 */
[----:B------:R-:W3:Y:S04]  /*71840*/  LDL.LU R20, [R1+0x620] ;  /* 0x0006200001147983 */ /* 0x000ee80000300800 */
[----:B0-----:R-:W3:Y:S01]  /*71850*/  LDL.LU R21, [R1+0x624] ;  /* 0x0006240001157983 */ /* 0x001ee20000300800 */
[----:B-1----:R-:W2:Y:S02]  /*71860*/  LDL.LU R22, [R1+0x628] ;  /* 0x0006280001167983 */ /* 0x002ea40000300800 */
[----:B------:R-:W2:Y:S02]  /*71870*/  LDL.LU R23, [R1+0x62c] ;  /* 0x00062c0001177983 */ /* 0x000ea40000300800 */
[----:B------:R-:W-:-:S02]  /*71880*/  IMAD.MOV.U32 R26, RZ, RZ, R25 ;  /* 0x000000ffff1a7224 */ /* 0x000fc400078e0019 */
[----:B------:R-:W-:Y:S01]  /*71890*/  IMAD.MOV.U32 R27, RZ, RZ, R24 ;  /* 0x000000ffff1b7224 */ /* 0x000fe200078e0018 */
[----:B--2---:R-:W-:Y:S01]  /*718a0*/  STL.64 [R1+0x32e8], R22 ;  /* 0x0032e81601007387 */ /* 0x004fe20000100a00 */
[----:B---3--:R-:W-:Y:S03]  /*718b0*/  STL.64 [R1+0x32e0], R20 ;  /* 0x0032e01401007387 */ /* 0x008fe60000100a00 */
[----:B------:R0:W-:Y:S02]  /*718c0*/  STL.64 [R1+0x32f0], R26 ;  /* 0x0032f01a01007387 */ /* 0x0001e40000100a00 */
[----:B------:R-:W2:Y:S01]  /*718d0*/  LDL.LU R24, [R1+0x660] ;  /* 0x0006600001187983 */ /* 0x000ea20000300800 */
[----:B------:R-:W2:Y:S04]  /*718e0*/  LDL.LU R25, [R1+0x664] ;  /* 0x0006640001197983 */ /* 0x000ea80000300800 */
[----:B0-----:R-:W3:Y:S01]  /*718f0*/  LDL.LU R26, [R1+0x668] ;  /* 0x00066800011a7983 */ /* 0x001ee20000300800 */
[----:B------:R-:W3:Y:S03]  /*71900*/  LDL.LU R27, [R1+0x66c] ;  /* 0x00066c00011b7983 */ /* 0x000ee60000300800 */
        /* <DEDUP_REMOVED lines=16> */
[----:B------:R-:W-:Y:S01]  /*71a10*/  STL.64 [R1+0x32b0], R10 ;  /* 0x0032b00a01007387 */ /* 0x000fe20000100a00 */
[----:B------:R0:W-:Y:S02]  /*71a20*/  STL.64 [R1+0x2f68], R6 ;  /* 0x002f680601007387 */ /* 0x0001e40000100a00 */
[----:B------:R-:W-:Y:S02]  /*71a30*/  STL.64 [R1+0x2f60], R4 ;  /* 0x002f600401007387 */ /* 0x000fe40000100a00 */
[----:B0-----:R-:W-:-:S02]  /*71a40*/  IMAD.MOV.U32 R6, RZ, RZ, R2 ;  /* 0x000000ffff067224 */ /* 0x001fc400078e0002 */
[----:B------:R-:W-:Y:S01]  /*71a50*/  IMAD.MOV.U32 R7, RZ, RZ, R3 ;  /* 0x000000ffff077224 */ /* 0x000fe200078e0003 */
[----:B------:R-:W3:Y:S01]  /*71a60*/  LDL.LU R2, [R1+0x332c] ;  /* 0x00332c0001027983 */ /* 0x000ee20000300800 */
[----:B------:R-:W3:Y:S01]  /*71a70*/  LDL.LU R3, [R1+0x3328] ;  /* 0x0033280001037983 */ /* 0x000ee20000300800 */
[----:B--2---:R-:W-:Y:S02]  /*71a80*/  HMMA.16816.F32.BF16 R12, R12, R18, R24 ;  /* 0x000000120c0c723c */ /* 0x004fe40000041818 */
[----:B------:R-:W2:Y:S01]  /*71a90*/  LDL.LU.64 R26, [R1+0x3320] ;  /* 0x00332000011a7983 */ /* 0x000ea20000300a00 */
[----:B------:R-:W2:Y:S11]  /*71aa0*/  LDL.LU.64 R24, [R1+0x3318] ;  /* 0x0033180001187983 */ /* 0x000eb60000300a00 */
[----:B------:R-:W-:Y:S09]  /*71ab0*/  @!UPT UIADD3 URZ, URZ, URZ, URZ ;  /* 0x0000003f3f3ff290 */ /* 0x000ff2000fffe03f */
[----:B------:R-:W-:Y:S01]  /*71ac0*/  STL.64 [R1+0x760], R12 ;  /* 0x0007600c01007387 */ /* 0x000fe20000100a00 */
[----:B------:R0:W-:Y:S03]  /*71ad0*/  STL.64 [R1+0x768], R14 ;  /* 0x0007680e01007387 */ /* 0x0001e60000100a00 */
[----:B0-----:R-:W2:Y:S01]  /*71ae0*/  LDL.LU.64 R14, [R1+0x3310] ;  /* 0x00331000010e7983 */ /* 0x001ea20000300a00 */
[----:B------:R-:W2:Y:S02]  /*71af0*/  LDL.LU.64 R12, [R1+0x3308] ;  /* 0x00330800010c7983 */ /* 0x000ea40000300a00 */
[----:B------:R4:W-:Y:S02]  /*71b00*/  STL.64 [R1+0x32a8], R18 ;  /* 0x0032a81201007387 */ /* 0x0009e40000100a00 */
[----:B----4-:R-:W-:Y:S02]  /*71b10*/  IMAD.MOV.U32 R18, RZ, RZ, R17 ;  /* 0x000000ffff127224 */ /* 0x010fe400078e0011 */
[----:B------:R-:W-:-:S02]  /*71b20*/  IMAD.MOV.U32 R19, RZ, RZ, R16 ;  /* 0x000000ffff137224 */ /* 0x000fc400078e0010 */
[----:B------:R-:W-:Y:S02]  /*71b30*/  IMAD.MOV.U32 R10, RZ, RZ, R9 ;  /* 0x000000ffff0a7224 */ /* 0x000fe400078e0009 */
[----:B------:R-:W-:-:S03]  /*71b40*/  IMAD.MOV.U32 R11, RZ, RZ, R8 ;  /* 0x000000ffff0b7224 */ /* 0x000fc600078e0008 */
[C---:B--2---:R-:W-:Y:S01]  /*71b50*/  HMMA.16816.F32.BF16 R16, R12.reuse, R18, R24 ;  /* 0x000000120c10723c */ /* 0x044fe20000041818 */
[----:B------:R-:W2:Y:S01]  /*71b60*/  LDL.LU.64 R26, [R1+0x3300] ;  /* 0x00330000011a7983 */ /* 0x000ea20000300a00 */
[----:B------:R-:W2:Y:S11]  /*71b70*/  LDL.LU.64 R24, [R1+0x32f8] ;  /* 0x0032f80001187983 */ /* 0x000eb60000300a00 */
[----:B------:R-:W-:Y:S10]  /*71b80*/  @!UPT UIADD3 URZ, URZ, URZ, URZ ;  /* 0x0000003f3f3ff290 */ /* 0x000ff4000fffe03f */
[----:B------:R-:W-:Y:S01]  /*71b90*/  STL.64 [R1+0x750], R16 ;  /* 0x0007501001007387 */ /* 0x000fe20000100a00 */
[----:B------:R-:W-:Y:S02]  /*71ba0*/  STL.64 [R1+0x758], R18 ;  /* 0x0007581201007387 */ /* 0x000fe40000100a00 */
[----:B------:R0:W-:Y:S02]  /*71bb0*/  STL.64 [R1+0x32c8], R10 ;  /* 0x0032c80a01007387 */ /* 0x0001e40000100a00 */
[----:B------:R-:W4:Y:S01]  /*71bc0*/  LDL.LU R8, [R1+0x610] ;  /* 0x0006100001087983 */ /* 0x000f220000300800 */
[----:B------:R-:W4:Y:S04]  /*71bd0*/  LDL.LU R9, [R1+0x614] ;  /* 0x0006140001097983 */ /* 0x000f280000300800 */
[----:B0-----:R-:W4:Y:S01]  /*71be0*/  LDL.LU R10, [R1+0x618] ;  /* 0x00061800010a7983 */ /* 0x001f220000300800 */
[----:B------:R-:W4:Y:S02]  /*71bf0*/  LDL.LU R11, [R1+0x61c] ;  /* 0x00061c00010b7983 */ /* 0x000f240000300800 */
[----:B------:R-:W3:Y:S02]  /*71c00*/  LDL.LU R16, [R1+0x5e0] ;  /* 0x0005e00001107983 */ /* 0x000ee40000300800 */
[----:B------:R-:W3:Y:S01]  /*71c10*/  LDL.LU R17, [R1+0x5e4] ;  /* 0x0005e40001117983 */ /* 0x000ee20000300800 */
[----:B------:R-:W3:Y:S01]  /*71c20*/  LDL.LU R18, [R1+0x5e8] ;  /* 0x0005e80001127983 */ /* 0x000ee20000300800 */
[----:B------:R-:W3:Y:S01]  /*71c30*/  LDL.LU R19, [R1+0x5ec] ;  /* 0x0005ec0001137983 */ /* 0x000ee20000300800 */
[C---:B--2---:R-:W-:Y:S02]  /*71c40*/  HMMA.16816.F32.BF16 R24, R12.reuse, R6, R24 ;  /* 0x000000060c18723c */ /* 0x044fe40000041818 */
[----:B---3--:R-:W-:Y:S01]  /*71c50*/  STL.64 [R1+0x32c0], R18 ;  /* 0x0032c01201007387 */ /* 0x008fe20000100a00 */
        /* <DEDUP_REMOVED lines=9> */
[----:B------:R0:W-:Y:S03]  /*71cf0*/  STL.64 [R1+0x3278], R6 ;  /* 0x0032780601007387 */ /* 0x0001e60000100a00 */
[----:B0-----:R-:W2:Y:S01]  /*71d00*/  LDL.64 R6, [R1+0x118] ;  /* 0x0001180001067983 */ /* 0x001ea20000100a00 */
[C---:B---3--:R-:W-:Y:S03]  /*71d10*/  HMMA.16816.F32.BF16 R24, R12.reuse, R26, R20 ;  /* 0x0000001a0c18723c */ /* 0x048fe60000041814 */
[----:B--2---:R0:W-:Y:S01]  /*71d20*/  STL.64 [R1+0x32a0], R6 ;  /* 0x0032a00601007387 */ /* 0x0041e20000100a00 */
        /* <DEDUP_REMOVED lines=14> */
[----:B0-----:R-:W4:Y:S01]  /*71e10*/  LDL.LU.64 R22, [R1+0x32d0] ;  /* 0x0032d00001167983 */ /* 0x001f220000300a00 */
[----:B------:R0:W-:Y:S03]  /*71e20*/  STL.64 [R1+0x3260], R26 ;  /* 0x0032601a01007387 */ /* 0x0001e60000100a00 */
[----:B0-----:R-:W3:Y:S04]  /*71e30*/  LDL.64 R26, [R1+0xf8] ;  /* 0x0000f800011a7983 */ /* 0x001ee80000100a00 */
[----:B---3--:R0:W-:Y:S01]  /*71e40*/  STL.64 [R1+0x3270], R26 ;  /* 0x0032701a01007387 */ /* 0x0081e20000100a00 */
[----:B------:R-:W3:Y:S02]  /*71e50*/  LDL.LU R24, [R1+0x570] ;  /* 0x0005700001187983 */ /* 0x000ee40000300800 */
[----:B------:R-:W3:Y:S01]  /*71e60*/  LDL.LU R25, [R1+0x574] ;  /* 0x0005740001197983 */ /* 0x000ee20000300800 */
[----:B0-----:R-:W2:Y:S01]  /*71e70*/  LDL.LU R26, [R1+0x578] ;  /* 0x00057800011a7983 */ /* 0x001ea20000300800 */
[----:B------:R-:W2:Y:S01]  /*71e80*/  LDL.LU R27, [R1+0x57c] ;  /* 0x00057c00011b7983 */ /* 0x000ea20000300800 */
[C---:B----4-:R-:W-:Y:S02]  /*71e90*/  HMMA.16816.F32.BF16 R8, R12.reuse, R22, R8 ;  /* 0x000000160c08723c */ /* 0x050fe40000041808 */
[----:B--2---:R-:W-:Y:S01]  /*71ea0*/  STL.64 [R1+0x3288], R26 ;  /* 0x0032881a01007387 */ /* 0x004fe20000100a00 */
[----:B---3--:R0:W-:Y:S03]  /*71eb0*/  STL.64 [R1+0x3280], R24 ;  /* 0x0032801801007387 */ /* 0x0081e60000100a00 */
        /* <DEDUP_REMOVED lines=26> */
[----:B---3--:R-:W-:Y:S02]  /*72060*/  HMMA.16816.F32.BF16 R12, R12, R18, R4 ;  /* 0x000000120c0c723c */ /* 0x008fe40000041804 */
[----:B------:R-:W3:Y:S11]  /*72070*/  LDL.LU.64 R6, [R1+0x32a0] ;  /* 0x0032a00001067983 */ /* 0x000ef60000300a00 */
[----:B------:R-:W-:Y:S10]  /*72080*/  @!UPT UIADD3 URZ, URZ, URZ, URZ ;  /* 0x0000003f3f3ff290 */ /* 0x000ff4000fffe03f */
[----:B------:R-:W-:Y:S01]  /*72090*/  STL.64 [R1+0x6e0], R12 ;  /* 0x0006e00c01007387 */ /* 0x000fe20000100a00 */
[----:B------:R0:W-:Y:S03]  /*720a0*/  STL.64 [R1+0x6e8], R14 ;  /* 0x0006e80e01007387 */ /* 0x0001e60000100a00 */
[----:B0-----:R-:W2:Y:S01]  /*720b0*/  LDL.LU.64 R14, [R1+0x3298] ;  /* 0x00329800010e7983 */ /* 0x001ea20000300a00 */
[----:B------:R-:W2:Y:S02]  /*720c0*/  LDL.LU.64 R12, [R1+0x3290] ;  /* 0x00329000010c7983 */ /* 0x000ea40000300a00 */
[----:B------:R0:W-:Y:S02]  /*720d0*/  STL.64 [R1+0x3248], R18 ;  /* 0x0032481201007387 */ /* 0x0001e40000100a00 */
[----:B------:R-:W4:Y:S01]  /*720e0*/  LDL.LU R16, [R1+0x4f0] ;  /* 0x0004f00001107983 */ /* 0x000f220000300800 */
[----:B------:R-:W4:Y:S04]  /*720f0*/  LDL.LU R17, [R1+0x4f4] ;  /* 0x0004f40001117983 */ /* 0x000f280000300800 */
[----:B0-----:R-:W4:Y:S01]  /*72100*/  LDL.LU R18, [R1+0x4f8] ;  /* 0x0004f80001127983 */ /* 0x001f220000300800 */
[----:B------:R-:W4:Y:S02]  /*72110*/  LDL.LU R19, [R1+0x4fc] ;  /* 0x0004fc0001137983 */ /* 0x000f240000300800 */
[----:B---3--:R-:W-:-:S02]  /*72120*/  IMAD.MOV.U32 R9, RZ, RZ, R6 ;  /* 0x000000ffff097224 */ /* 0x008fc400078e0006 */
        /* <DEDUP_REMOVED lines=9> */
[----:B------:R-:W-:Y:S01]  /*721c0*/  STL.64 [R1+0x3258], R10 ;  /* 0x0032580a01007387 */ /* 0x000fe20000100a00 */
[----:B------:R0:W-:Y:S04]  /*721d0*/  STL.64 [R1+0x3250], R8 ;  /* 0x0032500801007387 */ /* 0x0001e80000100a00 */
[----:B0-----:R-:W3:Y:S01]  /*721e0*/  LDL.LU R8, [R1+0x4e0] ;  /* 0x0004e00001087983 */ /* 0x001ee20000300800 */
[----:B------:R-:W3:Y:S02]  /*721f0*/  LDL.LU R9, [R1+0x4e4] ;  /* 0x0004e40001097983 */ /* 0x000ee40000300800 */
[----:B------:R-:W3:Y:S02]  /*72200*/  LDL.LU R10, [R1+0x4e8] ;  /* 0x0004e800010a7983 */ /* 0x000ee40000300800 */
[----:B------:R-:W3:Y:S01]  /*72210*/  LDL.LU R11, [R1+0x4ec] ;  /* 0x0004ec00010b7983 */ /* 0x000ee20000300800 */
[C---:B--2---:R-:W-:Y:S11]  /*72220*/  HMMA.16816.F32.BF16 R24, R12.reuse, R6, R24 ;  /* 0x000000060c18723c */ /* 0x044ff60000041818 */
[----:B------:R-:W-:Y:S11]  /*72230*/  @!UPT UIADD3 URZ, URZ, URZ, URZ ;  /* 0x0000003f3f3ff290 */ /* 0x000ff6000fffe03f */
[----:B------:R-:W-:Y:S01]  /*72240*/  @!UPT UIADD3 URZ, URZ, URZ, URZ ;  /* 0x0000003f3f3ff290 */ /* 0x000fe2000fffe03f */
        /* <DEDUP_REMOVED lines=9> */
[----:B0-----:R-:W3:Y:S01]  /*722e0*/  LDL.LU.64 R22, [R1+0x3268] ;  /* 0x0032680001167983 */ /* 0x001ee20000300a00 */
[----:B------:R-:W2:Y:S02]  /*722f0*/  LDL.LU.64 R26, [R1+0x3260] ;  /* 0x00326000011a7983 */ /* 0x000ea40000300a00 */
[----:B------:R-:W-:Y:S02]  /*72300*/  STL.64 [R1+0x3220], R6 ;  /* 0x0032200601007387 */ /* 0x000fe40000100a00 */
[----:B------:R0:W-:Y:S02]  /*72310*/  STL.64 [R1+0x3218], R4 ;  /* 0x0032180401007387 */ /* 0x0001e40000100a00 */
[----:B0-----:R-:W4:Y:S01]  /*72320*/  LDL.LU R4, [R1+0x4d0] ;  /* 0x0004d00001047983 */ /* 0x001f220000300800 */
[----:B------:R-:W4:Y:S02]  /*72330*/  LDL.LU R5, [R1+0x4d4] ;  /* 0x0004d40001057983 */ /* 0x000f240000300800 */
[----:B------:R-:W4:Y:S02]  /*72340*/  LDL.LU R6, [R1+0x4d8] ;  /* 0x0004d80001067983 */ /* 0x000f240000300800 */
[----:B------:R-:W4:Y:S01]  /*72350*/  LDL.LU R7, [R1+0x4dc] ;  /* 0x0004dc0001077983 */ /* 0x000f220000300800 */
[C---:B--2---:R-:W-:Y:S08]  /*72360*/  HMMA.16816.F32.BF16 R16, R12.reuse, R26, R16 ;  /* 0x0000001a0c10723c */ /* 0x044ff00000041810 */
[----:B---3--:R-:W-:Y:S11]  /*72370*/  HMMA.16816.F32.BF16 R12, R12, R22, R8 ;  /* 0x000000160c0c723c */ /* 0x008ff60000041808 */
[----:B------:R-:W-:Y:S04]  /*72380*/  @!UPT UIADD3 URZ, URZ, URZ, URZ ;  /* 0x0000003f3f3ff290 */ /* 0x000fe8000fffe03f */
[----:B------:R0:W-:Y:S01]  /*72390*/  STL.64 [R1+0x6a0], R16 ;  /* 0x0006a01001007387 */ /* 0x0001e20000100a00 */
[----:B------:R1:W-:Y:S03]  /*723a0*/  STL.64 [R1+0x6a8], R18 ;  /* 0x0006a81201007387 */ /* 0x0003e60000100a00 */
[----:B0-----:R-:W2:Y:S01]  /*723b0*/  LDL.LU R16, [R1+0x4c0] ;  /* 0x0004c00001107983 */ /* 0x001ea20000300800 */
[----:B------:R-:W2:Y:S02]  /*723c0*/  LDL.LU R17, [R1+0x4c4] ;  /* 0x0004c40001117983 */ /* 0x000ea40000300800 */
[----:B-1----:R-:W2:Y:S02]  /*723d0*/  LDL.LU R18, [R1+0x4c8] ;  /* 0x0004c80001127983 */ /* 0x002ea40000300800 */
[----:B------:R-:W2:Y:S01]  /*723e0*/  LDL.LU R19, [R1+0x4cc] ;  /* 0x0004cc0001137983 */ /* 0x000ea20000300800 */
[----:B------:R0:W-:Y:S04]  /*723f0*/  STL.64 [R1+0x3200], R26 ;  /* 0x0032001a01007387 */ /* 0x0001e80000100a00 */
[----:B0-----:R-:W4:Y:S01]  /*72400*/  LDL.64 R26, [R1+0xc8] ;  /* 0x0000c800011a7983 */ /* 0x001f220000100a00 */
[----:B------:R-:W2:Y:S02]  /*72410*/  LDL.LU.64 R10, [R1+0x3258] ;  /* 0x00325800010a7983 */ /* 0x000ea40000300a00 */
[----:B------:R-:W3:Y:S02]  /*72420*/  LDL.LU.64 R8, [R1+0x3250] ;  /* 0x0032500001087983 */ /* 0x000ee40000300a00 */
[----:B------:R0:W-:Y:S01]  /*72430*/  STL.64 [R1+0x220], R12 ;  /* 0x0002200c01007387 */ /* 0x0001e20000100a00 */
[----:B------:R1:W-:Y:S04]  /*72440*/  STL.64 [R1+0x228], R14 ;  /* 0x0002280e01007387 */ /* 0x0003e80000100a00 */
[----:B0-----:R-:W2:Y:S01]  /*72450*/  LDL.LU R12, [R1+0x4b0] ;  /* 0x0004b000010c7983 */ /* 0x001ea20000300800 */
[----:B------:R-:W2:Y:S02]  /*72460*/  LDL.LU R13, [R1+0x4b4] ;  /* 0x0004b400010d7983 */ /* 0x000ea40000300800 */
[----:B-1----:R-:W2:Y:S02]  /*72470*/  LDL.LU R14, [R1+0x4b8] ;  /* 0x0004b800010e7983 */ /* 0x002ea40000300800 */
[----:B------:R-:W2:Y:S01]  /*72480*/  LDL.LU R15, [R1+0x4bc] ;  /* 0x0004bc00010f7983 */ /* 0x000ea20000300800 */
[----:B------:R0:W-:Y:S01]  /*72490*/  STL.64 [R1+0x31f8], R22 ;  /* 0x0031f81601007387 */ /* 0x0001e20000100a00 */
[----:B------:R-:W4:Y:S03]  /*724a0*/  LDL.LU.64 R20, [R1+0x370] ;  /* 0x0003700001147983 */ /* 0x000f260000300a00 */
[----:B0-----:R-:W4:Y:S02]  /*724b0*/  LDL.LU.64 R22, [R1+0x378] ;  /* 0x0003780001167983 */ /* 0x001f240000300a00 */
[C---:B----4-:R-:W-:Y:S11]  /*724c0*/  HMMA.16816.F32.BF16 R4, R20.reuse, R26, R4 ;  /* 0x0000001a1404723c */ /* 0x050ff60000041804 */
[----:B------:R-:W-:Y:S11]  /*724d0*/  @!UPT UIADD3 URZ, URZ, URZ, URZ ;  /* 0x0000003f3f3ff290 */ /* 0x000ff6000fffe03f */
[----:B------:R-:W-:Y:S01]  /*724e0*/  @!UPT UIADD3 URZ, URZ, URZ, URZ ;  /* 0x0000003f3f3ff290 */ /* 0x000fe2000fffe03f */
[----:B------:R0:W-:Y:S01]  /*724f0*/  STL.64 [R1+0x690], R4 ;  /* 0x0006900401007387 */ /* 0x0001e20000100a00 */
[----:B------:R-:W-:Y:S02]  /*72500*/  STL.64 [R1+0x698], R6 ;  /* 0x0006980601007387 */ /* 0x000fe40000100a00 */
[----:B------:R-:W4:Y:S02]  /*72510*/  LDL.LU R24, [R1+0x480] ;  /* 0x0004800001187983 */ /* 0x000f240000300800 */
[----:B------:R-:W4:Y:S02]  /*72520*/  LDL.LU R25, [R1+0x484] ;  /* 0x0004840001197983 */ /* 0x000f240000300800 */
[----:B0-----:R-:W-:Y:S02]  /*72530*/  IMAD.MOV.U32 R5, RZ, RZ, R26 ;  /* 0x000000ffff057224 */ /* 0x001fe400078e001a */
[----:B------:R-:W-:Y:S01]  /*72540*/  IMAD.MOV.U32 R4, RZ, RZ, R27 ;  /* 0x000000ffff047224 */ /* 0x000fe200078e001b */
[----:B------:R-:W3:Y:S01]  /*72550*/  LDL.LU R26, [R1+0x488] ;  /* 0x00048800011a7983 */ /* 0x000ee20000300800 */
[----:B------:R-:W3:Y:S01]  /*72560*/  LDL.LU R27, [R1+0x48c] ;  /* 0x00048c00011b7983 */ /* 0x000ee20000300800 */
[----:B--2---:R-:W-:Y:S02]  /*72570*/  HMMA.16816.F32.BF16 R16, R20, R10, R16 ;  /* 0x0000000a1410723c */ /* 0x004fe40000041810 */
[----:B---3--:R-:W-:Y:S01]  /*72580*/  STL.64 [R1+0x3210], R26 ;  /* 0x0032101a01007387 */ /* 0x008fe20000100a00 */
[----:B----4-:R0:W-:Y:S03]  /*72590*/  STL.64 [R1+0x3208], R24 ;  /* 0x0032081801007387 */ /* 0x0101e60000100a00 */
[----:B0-----:R-:W2:Y:S01]  /*725a0*/  LDL.LU R24, [R1+0x490] ;  /* 0x0004900001187983 */ /* 0x001ea20000300800 */
[----:B------:R-:W2:Y:S02]  /*725b0*/  LDL.LU R25, [R1+0x494] ;  /* 0x0004940001197983 */ /* 0x000ea40000300800 */
[----:B------:R-:W3:Y:S02]  /*725c0*/  LDL.LU R26, [R1+0x498] ;  /* 0x00049800011a7983 */ /* 0x000ee40000300800 */
[----:B------:R-:W3:Y:S02]  /*725d0*/  LDL.LU R27, [R1+0x49c] ;  /* 0x00049c00011b7983 */ /* 0x000ee40000300800 */
[----:B------:R-:W-:-:S02]  /*725e0*/  IMAD.MOV.U32 R7, RZ, RZ, R8 ;  /* 0x000000ffff077224 */ /* 0x000fc400078e0008 */
[----:B------:R-:W-:Y:S02]  /*725f0*/  IMAD.MOV.U32 R6, RZ, RZ, R9 ;  /* 0x000000ffff067224 */ /* 0x000fe400078e0009 */
[----:B------:R-:W-:Y:S02]  /*72600*/  IMAD.MOV.U32 R8, RZ, RZ, R20 ;  /* 0x000000ffff087224 */ /* 0x000fe400078e0014 */
[----:B------:R-:W-:Y:S01]  /*72610*/  IMAD.MOV.U32 R9, RZ, RZ, R21 ;  /* 0x000000ffff097224 */ /* 0x000fe200078e0015 */
[----:B---3--:R-:W-:Y:S01]  /*72620*/  STL.64 [R1+0x3230], R26 ;  /* 0x0032301a01007387 */ /* 0x008fe20000100a00 */
[----:B--2---:R0:W-:Y:S03]  /*72630*/  STL.64 [R1+0x3228], R24 ;  /* 0x0032281801007387 */ /* 0x0041e60000100a00 */
[----:B0-----:R-:W2:Y:S01]  /*72640*/  LDL.LU R24, [R1+0x4a0] ;  /* 0x0004a00001187983 */ /* 0x001ea20000300800 */
[----:B------:R-:W2:Y:S02]  /*72650*/  LDL.LU R25, [R1+0x4a4] ;  /* 0x0004a40001197983 */ /* 0x000ea40000300800 */
[----:B------:R-:W2:Y:S02]  /*72660*/  LDL.LU R26, [R1+0x4a8] ;  /* 0x0004a800011a7983 */ /* 0x000ea40000300800 */
[----:B------:R-:W2:Y:S01]  /*72670*/  LDL.LU R27, [R1+0x4ac] ;  /* 0x0004ac00011b7983 */ /* 0x000ea20000300800 */
[----:B------:R-:W-:Y:S01]  /*72680*/  STL.64 [R1+0x680], R16 ;  /* 0x0006801001007387 */ /* 0x000fe20000100a00 */
[----:B------:R0:W-:Y:S03]  /*72690*/  STL.64 [R1+0x688], R18 ;  /* 0x0006881201007387 */ /* 0x0001e60000100a00 */
[----:B0-----:R-:W3:Y:S01]  /*726a0*/  LDL.LU.64 R18, [R1+0x3248] ;  /* 0x0032480001127983 */ /* 0x001ee20000300a00 */
[----:B------:R-:W4:Y:S02]  /*726b0*/  LDL.LU R20, [R1+0x470] ;  /* 0x0004700001147983 */ /* 0x000f240000300800 */
[----:B------:R-:W-:-:S02]  /*726c0*/  IMAD.MOV.U32 R17, RZ, RZ, R22 ;  /* 0x000000ffff117224 */ /* 0x000fc400078e0016 */
[----:B------:R-:W-:Y:S01]  /*726d0*/  IMAD.MOV.U32 R16, RZ, RZ, R23 ;  /* 0x000000ffff107224 */ /* 0x000fe200078e0017 */
[----:B------:R-:W4:Y:S01]  /*726e0*/  LDL.LU R21, [R1+0x474] ;  /* 0x0004740001157983 */ /* 0x000f220000300800 */
[----:B------:R-:W4:Y:S02]  /*726f0*/  LDL.LU R22, [R1+0x478] ;  /* 0x0004780001167983 */ /* 0x000f240000300800 */
[----:B------:R-:W4:Y:S02]  /*72700*/  LDL.LU R23, [R1+0x47c] ;  /* 0x00047c0001177983 */ /* 0x000f240000300800 */
[----:B------:R0:W-:Y:S02]  /*72710*/  STL.64 [R1+0x31d8], R10 ;  /* 0x0031d80a01007387 */ /* 0x0001e40000100a00 */
[----:B0-----:R-:W-:Y:S02]  /*72720*/  IMAD.MOV.U32 R10, RZ, RZ, R17 ;  /* 0x000000ffff0a7224 */ /* 0x001fe400078e0011 */
[----:B------:R-:W-:-:S07]  /*72730*/  IMAD.MOV.U32 R11, RZ, RZ, R16 ;  /* 0x000000ffff0b7224 */ /* 0x000fce00078e0010 */
[----:B---3--:R-:W-:Y:S01]  /*72740*/  HMMA.16816.F32.BF16 R8, R8, R18, R12 ;  /* 0x000000120808723c */ /* 0x008fe2000004180c */
[----:B------:R-:W2:Y:S01]  /*72750*/  LDL.LU.64 R14, [R1+0x3240] ;  /* 0x00324000010e7983 */ /* 0x000ea20000300a00 */
[----:B------:R-:W2:Y:S11]  /*72760*/  LDL.LU.64 R12, [R1+0x3238] ;  /* 0x00323800010c7983 */ /* 0x000eb60000300a00 */
[----:B------:R-:W-:Y:S10]  /*72770*/  @!UPT UIADD3 URZ, URZ, URZ, URZ ;  /* 0x0000003f3f3ff290 */ /* 0x000ff4000fffe03f */
[----:B------:R-:W-:Y:S01]  /*72780*/  STL.64 [R1+0x670], R8 ;  /* 0x0006700801007387 */ /* 0x000fe20000100a00 */
[----:B------:R0:W-:Y:S02]  /*72790*/  STL.64 [R1+0x678], R10 ;  /* 0x0006780a01007387 */ /* 0x0001e40000100a00 */
[----:B0-----:R-:W-:Y:S02]  /*727a0*/  IMAD.MOV.U32 R10, RZ, RZ, R5 ;  /* 0x000000ffff0a7224 */ /* 0x001fe400078e0005 */
[----:B------:R-:W-:-:S05]  /*727b0*/  IMAD.MOV.U32 R11, RZ, RZ, R4 ;  /* 0x000000ffff0b7224 */ /* 0x000fca00078e0004 */
[----:B------:R-:W-:Y:S01]  /*727c0*/  STL.64 [R1+0x31f0], R10 ;  /* 0x0031f00a01007387 */ /* 0x000fe20000100a00 */
[----:B------:R0:W-:Y:S02]  /*727d0*/  STL.64 [R1+0x31d0], R18 ;  /* 0x0031d01201007387 */ /* 0x0001e40000100a00 */
[----:B------:R-:W3:Y:S02]  /*727e0*/  LDL.LU R16, [R1+0x410] ;  /* 0x0004100001107983 */ /* 0x000ee40000300800 */
[----:B------:R-:W3:Y:S01]  /*727f0*/  LDL.LU R17, [R1+0x414] ;  /* 0x0004140001117983 */ /* 0x000ee20000300800 */
[----:B0-----:R-:W3:Y:S01]  /*72800*/  LDL.LU R18, [R1+0x418] ;  /* 0x0004180001127983 */ /* 0x001ee20000300800 */
[----:B------:R-:W3:Y:S02]  /*72810*/  LDL.LU R19, [R1+0x41c] ;  /* 0x00041c0001137983 */ /* 0x000ee40000300800 */
[----:B------:R-:W4:Y:S02]  /*72820*/  LDL.LU R8, [R1+0x460] ;  /* 0x0004600001087983 */ /* 0x000f240000300800 */
[----:B------:R-:W4:Y:S01]  /*72830*/  LDL.LU R9, [R1+0x464] ;  /* 0x0004640001097983 */ /* 0x000f220000300800 */
[----:B------:R-:W4:Y:S01]  /*72840*/  LDL.LU R10, [R1+0x468] ;  /* 0x00046800010a7983 */ /* 0x000f220000300800 */
[----:B------:R-:W4:Y:S01]  /*72850*/  LDL.LU R11, [R1+0x46c] ;  /* 0x00046c00010b7983 */ /* 0x000f220000300800 */
[C---:B--2---:R-:W-:Y:S02]  /*72860*/  HMMA.16816.F32.BF16 R4, R12.reuse, R6, R24 ;  /* 0x000000060c04723c */ /* 0x044fe40000041818 */
[----:B---3--:R-:W-:Y:S01]  /*72870*/  STL.64 [R1+0x31e8], R18 ;  /* 0x0031e81201007387 */ /* 0x008fe20000100a00 */
[----:B------:R0:W-:Y:S03]  /*72880*/  STL.64 [R1+0x31e0], R16 ;  /* 0x0031e01001007387 */ /* 0x0001e60000100a00 */
[----:B0-----:R-:W2:Y:S01]  /*72890*/  LDL.LU R16, [R1+0x420] ;  /* 0x0004200001107983 */ /* 0x001ea20000300800 */
[----:B------:R-:W2:Y:S02]  /*728a0*/  LDL.LU R17, [R1+0x424] ;  /* 0x0004240001117983 */ /* 0x000ea40000300800 */
[----:B------:R-:W2:Y:S02]  /*728b0*/  LDL.LU R18, [R1+0x428] ;  /* 0x0004280001127983 */ /* 0x000ea40000300800 */
[----:B------:R-:W2:Y:S01]  /*728c0*/  LDL.LU R19, [R1+0x42c] ;  /* 0x00042c0001137983 */ /* 0x000ea20000300800 */
[----:B------:R-:W3:Y:S01]  /*728d0*/  LDL.LU.64 R26, [R1+0x3230] ;  /* 0x00323000011a7983 */ /* 0x000ee20000300a00 */
[----:B------:R-:W3:Y:S10]  /*728e0*/  LDL.LU.64 R24, [R1+0x3228] ;  /* 0x0032280001187983 */ /* 0x000ef40000300a00 */
[----:B------:R-:W-:Y:S02]  /*728f0*/  STL.64 [R1+0x660], R4 ;  /* 0x0006600401007387 */ /* 0x000fe40000100a00 */
[----:B------:R0:W-:Y:S02]  /*72900*/  STL.64 [R1+0x668], R6 ;  /* 0x0006680601007387 */ /* 0x0001e40000100a00 */
[----:B0-----:R-:W3:Y:S01]  /*72910*/  LDL.LU.64 R6, [R1+0x3220] ;  /* 0x0032200001067983 */ /* 0x001ee20000300a00 */
[----:B------:R-:W2:Y:S01]  /*72920*/  LDL.LU.64 R4, [R1+0x3218] ;  /* 0x0032180001047983 */ /* 0x000ea20000300a00 */
        /* <DEDUP_REMOVED lines=8> */
[----:B--2---:R-:W-:Y:S02]  /*729b0*/  IMAD.MOV.U32 R6, RZ, RZ, R5 ;  /* 0x000000ffff067224 */ /* 0x004fe400078e0005 */
[----:B------:R-:W-:-:S07]  /*729c0*/  IMAD.MOV.U32 R7, RZ, RZ, R4 ;  /* 0x000000ffff077224 */ /* 0x000fce00078e0004 */
[C---:B---3--:R-:W-:Y:S01]  /*729d0*/  HMMA.16816.F32.BF16 R4, R12.reuse, R6, R24 ;  /* 0x000000060c04723c */ /* 0x048fe20000041818 */
[----:B------:R-:W4:Y:S11]  /*729e0*/  LDL.LU.64 R26, [R1+0x3200] ;  /* 0x00320000011a7983 */ /* 0x000f360000300a00 */
[----:B------:R-:W-:Y:S11]  /*729f0*/  @!UPT UIADD3 URZ, URZ, URZ, URZ ;  /* 0x0000003f3f3ff290 */ /* 0x000ff6000fffe03f */
[----:B------:R-:W-:Y:S01]  /*72a00*/  STL.64 [R1+0x640], R4 ;  /* 0x0006400401007387 */ /* 0x000fe20000100a00 */
[----:B------:R0:W-:Y:S03]  /*72a10*/  STL.64 [R1+0x648], R6 ;  /* 0x0006480601007387 */ /* 0x0001e60000100a00 */
[----:B0-----:R-:W2:Y:S01]  /*72a20*/  LDL.LU.64 R6, [R1+0x118] ;  /* 0x0001180001067983 */ /* 0x001ea20000300a00 */
[C---:B----4-:R-:W-:Y:S03]  /*72a30*/  HMMA.16816.F32.BF16 R20, R12.reuse, R26, R20 ;  /* 0x0000001a0c14723c */ /* 0x050fe60000041814 */
[----:B--2---:R0:W-:Y:S01]  /*72a40*/  STL.64 [R1+0x31c8], R6 ;  /* 0x0031c80601007387 */ /* 0x0041e20000100a00 */
[----:B------:R-:W2:Y:S02]  /*72a50*/  LDL.LU R4, [R1+0x400] ;  /* 0x0004000001047983 */ /* 0x000ea40000300800 */
[----:B------:R-:W2:Y:S01]  /*72a60*/  LDL.LU R5, [R1+0x404] ;  /* 0x0004040001057983 */ /* 0x000ea20000300800 */
[----:B0-----:R-:W2:Y:S01]  /*72a70*/  LDL.LU R6, [R1+0x408] ;  /* 0x0004080001067983 */ /* 0x001ea20000300800 */
[----:B------:R-:W2:Y:S11]  /*72a80*/  LDL.LU R7, [R1+0x40c] ;  /* 0x00040c0001077983 */ /* 0x000eb60000300800 */
[----:B------:R-:W-:Y:S04]  /*72a90*/  @!UPT UIADD3 URZ, URZ, URZ, URZ ;  /* 0x0000003f3f3ff290 */ /* 0x000fe8000fffe03f */
[----:B------:R-:W-:Y:S02]  /*72aa0*/  STL.64 [R1+0x630], R20 ;  /* 0x0006301401007387 */ /* 0x000fe40000100a00 */
[----:B------:R0:W-:Y:S02]  /*72ab0*/  STL.64 [R1+0x638], R22 ;  /* 0x0006381601007387 */ /* 0x0001e40000100a00 */
[----:B0-----:R-:W3:Y:S01]  /*72ac0*/  LDL.LU.64 R22, [R1+0x31f8] ;  /* 0x0031f80001167983 */ /* 0x001ee20000300a00 */
[----:B------:R0:W-:Y:S03]  /*72ad0*/  STL.64 [R1+0x3190], R26 ;  /* 0x0031901a01007387 */ /* 0x0001e60000100a00 */
[----:B0-----:R-:W4:Y:S04]  /*72ae0*/  LDL.LU.64 R26, [R1+0xf8] ;  /* 0x0000f800011a7983 */ /* 0x001f280000300a00 */
[----:B----4-:R0:W-:Y:S01]  /*72af0*/  STL.64 [R1+0x31a8], R26 ;  /* 0x0031a81a01007387 */ /* 0x0101e20000100a00 */
        /* <DEDUP_REMOVED lines=23> */
[----:B------:R-:W3:Y:S11]  /*72c70*/  LDL.LU.64 R18, [R1+0x31d0] ;  /* 0x0031d00001127983 */ /* 0x000ef60000300a00 */
[----:B------:R-:W-:Y:S10]  /*72c80*/  @!UPT UIADD3 URZ, URZ, URZ, URZ ;  /* 0x0000003f3f3ff290 */ /* 0x000ff4000fffe03f */
[----:B------:R0:W-:Y:S01]  /*72c90*/  STL.64 [R1+0x600], R8 ;  /* 0x0006000801007387 */ /* 0x0001e20000100a00 */
[----:B------:R1:W-:Y:S03]  /*72ca0*/  STL.64 [R1+0x608], R10 ;  /* 0x0006080a01007387 */ /* 0x0003e60000100a00 */
[----:B0-----:R-:W4:Y:S01]  /*72cb0*/  LDL.LU R8, [R1+0x390] ;  /* 0x0003900001087983 */ /* 0x001f220000300800 */
[----:B------:R-:W4:Y:S02]  /*72cc0*/  LDL.LU R9, [R1+0x394] ;  /* 0x0003940001097983 */ /* 0x000f240000300800 */
[----:B-1----:R-:W2:Y:S02]  /*72cd0*/  LDL.LU R10, [R1+0x398] ;  /* 0x00039800010a7983 */ /* 0x002ea40000300800 */
[----:B------:R-:W2:Y:S01]  /*72ce0*/  LDL.LU R11, [R1+0x39c] ;  /* 0x00039c00010b7983 */ /* 0x000ea20000300800 */
[----:B---3--:R-:W-:Y:S01]  /*72cf0*/  HMMA.16816.F32.BF16 R12, R12, R18, R4 ;  /* 0x000000120c0c723c */ /* 0x008fe20000041804 */
[----:B--2---:R-:W-:Y:S01]  /*72d00*/  STL.64 [R1+0x31a0], R10 ;  /* 0x0031a00a01007387 */ /* 0x004fe20000100a00 */
[----:B----4-:R0:W-:Y:S03]  /*72d10*/  STL.64 [R1+0x3198], R8 ;  /* 0x0031980801007387 */ /* 0x0101e60000100a00 */
[----:B0-----:R-:W2:Y:S01]  /*72d20*/  LDL.LU R8, [R1+0x3a0] ;  /* 0x0003a00001087983 */ /* 0x001ea20000300800 */
[----:B------:R-:W2:Y:S02]  /*72d30*/  LDL.LU R9, [R1+0x3a4] ;  /* 0x0003a40001097983 */ /* 0x000ea40000300800 */
[----:B------:R-:W2:Y:S02]  /*72d40*/  LDL.LU R10, [R1+0x3a8] ;  /* 0x0003a800010a7983 */ /* 0x000ea40000300800 */
[----:B------:R-:W2:Y:S01]  /*72d50*/  LDL.LU R11, [R1+0x3ac] ;  /* 0x0003ac00010b7983 */ /* 0x000ea20000300800 */
[----:B------:R-:W3:Y:S11]  /*72d60*/  LDL.LU.64 R6, [R1+0x31c8] ;  /* 0x0031c80001067983 */ /* 0x000ef60000300a00 */
[----:B------:R-:W-:Y:S01]  /*72d70*/  @!UPT UIADD3 URZ, URZ, URZ, URZ ;  /* 0x0000003f3f3ff290 */ /* 0x000fe2000fffe03f */
[----:B------:R0:W-:Y:S02]  /*72d80*/  STL.64 [R1+0x5f0], R12 ;  /* 0x0005f00c01007387 */ /* 0x0001e40000100a00 */
[----:B------:R1:W-:Y:S01]  /*72d90*/  STL.64 [R1+0x5f8], R14 ;  /* 0x0005f80e01007387 */ /* 0x0003e20000100a00 */
[----:B0-----:R-:W4:Y:S01]  /*72da0*/  LDL.LU R12, [R1+0x340] ;  /* 0x00034000010c7983 */ /* 0x001f220000300800 */
[----:B------:R-:W4:Y:S02]  /*72db0*/  LDL.LU R13, [R1+0x344] ;  /* 0x00034400010d7983 */ /* 0x000f240000300800 */
[----:B-1----:R-:W2:Y:S02]  /*72dc0*/  LDL.LU R14, [R1+0x348] ;  /* 0x00034800010e7983 */ /* 0x002ea40000300800 */
[----:B------:R-:W2:Y:S02]  /*72dd0*/  LDL.LU R15, [R1+0x34c] ;  /* 0x00034c00010f7983 */ /* 0x000ea40000300800 */
[----:B--2---:R-:W-:Y:S01]  /*72de0*/  STL.64 [R1+0x3180], R14 ;  /* 0x0031800e01007387 */ /* 0x004fe20000100a00 */
[----:B----4-:R0:W-:Y:S03]  /*72df0*/  STL.64 [R1+0x3178], R12 ;  /* 0x0031780c01007387 */ /* 0x0101e60000100a00 */
[----:B0-----:R-:W2:Y:S01]  /*72e00*/  LDL.LU.64 R12, [R1+0x300] ;  /* 0x00030000010c7983 */ /* 0x001ea20000300a00 */
[----:B------:R-:W2:Y:S02]  /*72e10*/  LDL.LU.64 R14, [R1+0x308] ;  /* 0x00030800010e7983 */ /* 0x000ea40000300a00 */
        /* <DEDUP_REMOVED lines=31> */
[----:B------:R0:W-:Y:S04]  /*73010*/  STL.64 [R1+0x3158], R16 ;  /* 0x0031581001007387 */ /* 0x0001e80000100a00 */
[----:B0-----:R-:W4:Y:S01]  /*73020*/  LDL.LU R16, [R1+0x330] ;  /* 0x0003300001107983 */ /* 0x001f220000300800 */
[----:B------:R-:W4:Y:S02]  /*73030*/  LDL.LU R17, [R1+0x334] ;  /* 0x0003340001117983 */ /* 0x000f240000300800 */
[----:B------:R-:W4:Y:S02]  /*73040*/  LDL.LU R18, [R1+0x338] ;  /* 0x0003380001127983 */ /* 0x000f240000300800 */
[----:B------:R-:W4:Y:S01]  /*73050*/  LDL.LU R19, [R1+0x33c] ;  /* 0x00033c0001137983 */ /* 0x000f220000300800 */
[C---:B---3--:R-:W-:Y:S08]  /*73060*/  HMMA.16816.F32.BF16 R4, R12.reuse, R22, R4 ;  /* 0x000000160c04723c */ /* 0x048ff00000041804 */
[----:B--2---:R-:W-:Y:S01]  /*73070*/  HMMA.16816.F32.BF16 R8, R12, R26, R8 ;  /* 0x0000001a0c08723c */ /* 0x004fe20000041808 */
[----:B----4-:R0:W-:Y:S01]  /*73080*/  STL.64 [R1+0x3170], R18 ;  /* 0x0031701201007387 */ /* 0x0101e20000100a00 */
[----:B------:R1:W-:Y:S03]  /*73090*/  STL.64 [R1+0x3168], R16 ;  /* 0x0031681001007387 */ /* 0x0003e60000100a00 */
[----:B0-----:R-:W2:Y:S11]  /*730a0*/  LDL.LU.64 R18, [R1+0xc8] ;  /* 0x0000c80001127983 */ /* 0x001eb60000300a00 */
[----:B------:R-:W-:Y:S07]  /*730b0*/  @!UPT UIADD3 URZ, URZ, URZ, URZ ;  /* 0x0000003f3f3ff290 */ /* 0x000fee000fffe03f */
[----:B------:R-:W-:Y:S02]  /*730c0*/  STL.64 [R1+0x5b0], R8 ;  /* 0x0005b00801007387 */ /* 0x000fe40000100a00 */
[----:B------:R0:W-:Y:S02]  /*730d0*/  STL.64 [R1+0x5b8], R10 ;  /* 0x0005b80a01007387 */ /* 0x0001e40000100a00 */
[----:B-1----:R-:W-:Y:S02]  /*730e0*/  IMAD.MOV.U32 R17, RZ, RZ, R12 ;  /* 0x000000ffff117224 */ /* 0x002fe400078e000c */
[----:B------:R-:W-:Y:S01]  /*730f0*/  IMAD.MOV.U32 R16, RZ, RZ, R13 ;  /* 0x000000ffff107224 */ /* 0x000fe200078e000d */
[----:B0-----:R-:W3:Y:S01]  /*73100*/  LDL.LU.64 R10, [R1+0x3188] ;  /* 0x00318800010a7983 */ /* 0x001ee20000300a00 */
[----:B------:R-:W3:Y:S02]  /*73110*/  LDL.LU R8, [R1+0x320] ;  /* 0x0003200001087983 */ /* 0x000ee40000300800 */
[----:B------:R-:W3:Y:S02]  /*73120*/  LDL.LU R9, [R1+0x324] ;  /* 0x0003240001097983 */ /* 0x000ee40000300800 */
[----:B------:R0:W-:Y:S02]  /*73130*/  STL.64 [R1+0x3110], R26 ;  /* 0x0031101a01007387 */ /* 0x0001e40000100a00 */
[----:B0-----:R-:W4:Y:S01]  /*73140*/  LDL.LU.64 R26, [R1+0xb8] ;  /* 0x0000b800011a7983 */ /* 0x001f220000300a00 */
[----:B------:R0:W-:Y:S02]  /*73150*/  STL.64 [R1+0x5a0], R4 ;  /* 0x0005a00401007387 */ /* 0x0001e40000100a00 */
[----:B------:R1:W-:Y:S02]  /*73160*/  STL.64 [R1+0x5a8], R6 ;  /* 0x0005a80601007387 */ /* 0x0003e40000100a00 */
[----:B0-----:R-:W-:-:S02]  /*73170*/  IMAD.MOV.U32 R5, RZ, RZ, R14 ;  /* 0x000000ffff057224 */ /* 0x001fc400078e000e */
[----:B------:R-:W-:Y:S02]  /*73180*/  IMAD.MOV.U32 R4, RZ, RZ, R15 ;  /* 0x000000ffff047224 */ /* 0x000fe400078e000f */
[----:B------:R-:W2:Y:S01]  /*73190*/  LDL.LU.64 R14, [R1+0x3180] ;  /* 0x00318000010e7983 */ /* 0x000ea20000300a00 */
[----:B------:R-:W2:Y:S02]  /*731a0*/  LDL.LU.64 R12, [R1+0x3178] ;  /* 0x00317800010c7983 */ /* 0x000ea40000300a00 */
[----:B-1----:R-:W-:Y:S02]  /*731b0*/  IMAD.MOV.U32 R6, RZ, RZ, R21 ;  /* 0x000000ffff067224 */ /* 0x002fe400078e0015 */
[----:B------:R-:W-:Y:S01]  /*731c0*/  IMAD.MOV.U32 R7, RZ, RZ, R20 ;  /* 0x000000ffff077224 */ /* 0x000fe200078e0014 */
[----:B------:R0:W-:Y:S01]  /*731d0*/  STL.64 [R1+0x3108], R22 ;  /* 0x0031081601007387 */ /* 0x0001e20000100a00 */
[----:B------:R-:W-:Y:S02]  /*731e0*/  IMAD.MOV.U32 R20, RZ, RZ, R17 ;  /* 0x000000ffff147224 */ /* 0x000fe400078e0011 */
[----:B------:R-:W-:-:S02]  /*731f0*/  IMAD.MOV.U32 R21, RZ, RZ, R16 ;  /* 0x000000ffff157224 */ /* 0x000fc400078e0010 */
[----:B0-----:R-:W-:Y:S02]  /*73200*/  IMAD.MOV.U32 R22, RZ, RZ, R5 ;  /* 0x000000ffff167224 */ /* 0x001fe400078e0005 */
[----:B------:R-:W-:-:S07]  /*73210*/  IMAD.MOV.U32 R23, RZ, RZ, R4 ;  /* 0x000000ffff177224 */ /* 0x000fce00078e0004 */
[----:B--2---:R-:W-:Y:S11]  /*73220*/  HMMA.16816.F32.BF16 R12, R20, R18, R12 ;  /* 0x00000012140c723c */ /* 0x004ff6000004180c */
[----:B------:R-:W-:Y:S11]  /*73230*/  @!UPT UIADD3 URZ, URZ, URZ, URZ ;  /* 0x0000003f3f3ff290 */ /* 0x000ff6000fffe03f */
[----:B------:R-:W-:Y:S01]  /*73240*/  @!UPT UIADD3 URZ, URZ, URZ, URZ ;  /* 0x0000003f3f3ff290 */ /* 0x000fe2000fffe03f */
[----:B------:R0:W-:Y:S01]  /*73250*/  STL.64 [R1+0x590], R12 ;  /* 0x0005900c01007387 */ /* 0x0001e20000100a00 */
[----:B------:R4:W-:Y:S02]  /*73260*/  STL.64 [R1+0x598], R14 ;  /* 0x0005980e01007387 */ /* 0x0009e40000100a00 */
[----:B0-----:R-:W-:Y:S02]  /*73270*/  IMAD.MOV.U32 R13, RZ, RZ, R18 ;  /* 0x000000ffff0d7224 */ /* 0x001fe400078e0012 */
[----:B------:R-:W-:Y:S02]  /*73280*/  IMAD.MOV.U32 R12, RZ, RZ, R19 ;  /* 0x000000ffff0c7224 */ /* 0x000fe400078e0013 */
[----:B------:R-:W2:Y:S01]  /*73290*/  LDL.LU.64 R18, [R1+0x3170] ;  /* 0x0031700001127983 */ /* 0x000ea20000300a00 */
[----:B------:R-:W2:Y:S02]  /*732a0*/  LDL.LU.64 R16, [R1+0x3168] ;  /* 0x0031680001107983 */ /* 0x000ea40000300a00 */
[----:B----4-:R-:W-:-:S02]  /*732b0*/  IMAD.MOV.U32 R15, RZ, RZ, R26 ;  /* 0x000000ffff0f7224 */ /* 0x010fc400078e001a */
[----:B------:R-:W-:Y:S01]  /*732c0*/  IMAD.MOV.U32 R14, RZ, RZ, R27 ;  /* 0x000000ffff0e7224 */ /* 0x000fe200078e001b */
[C---:B--2---:R-:W-:Y:S11]  /*732d0*/  HMMA.16816.F32.BF16 R16, R20.reuse, R26, R16 ;  /* 0x0000001a1410723c */ /* 0x044ff60000041810 */
[----:B------:R-:W-:Y:S11]  /*732e0*/  @!UPT UIADD3 URZ, URZ, URZ, URZ ;  /* 0x0000003f3f3ff290 */ /* 0x000ff6000fffe03f */
[----:B------:R-:W-:Y:S01]  /*732f0*/  @!UPT UIADD3 URZ, URZ, URZ, URZ ;  /* 0x0000003f3f3ff290 */ /* 0x000fe2000fffe03f */
        /* <DEDUP_REMOVED lines=8> */
[----:B------:R-:W2:Y:S02]  /*73380*/  LDL.LU R14, [R1+0x2d8] ;  /* 0x0002d800010e7983 */ /* 0x000ea40000300800 */
        /* <DEDUP_REMOVED lines=12> */
[----:B------:R-:W4:Y:S06]  /*73450*/  LDL.LU.64 R8, [R1+0x3150] ;  /* 0x0031500001087983 */ /* 0x000f2c0000300a00 */
[----:B------:R0:W-:Y:S02]  /*73460*/  STL [R1+0x570], R20 ;  /* 0x0005701401007387 */ /* 0x0001e40000100800 */
[----:B------:R-:W-:-:S02]  /*73470*/  IMAD.MOV.U32 R10, RZ, RZ, R21 ;  /* 0x000000ffff0a7224 */ /* 0x000fc400078e0015 */
[----:B------:R-:W-:Y:S02]  /*73480*/  STL [R1+0x57c], R23 ;  /* 0x00057c1701007387 */ /* 0x000fe40000100800 */
[----:B------:R-:W-:Y:S02]  /*73490*/  IMAD.MOV.U32 R11, RZ, RZ, R22 ;  /* 0x000000ffff0b7224 */ /* 0x000fe400078e0016 */
[----:B------:R-:W-:Y:S01]  /*734a0*/  IMAD.MOV.U32 R21, RZ, RZ, R3 ;  /* 0x000000ffff157224 */ /* 0x000fe200078e0003 */
[----:B0-----:R-:W2:Y:S01]  /*734b0*/  LDL.LU R20, [R1+0x2b0] ;  /* 0x0002b00001147983 */ /* 0x001ea20000300800 */
[----:B------:R-:W2:Y:S02]  /*734c0*/  LDL.LU R3, [R1+0x3148] ;  /* 0x0031480001037983 */ /* 0x000ea40000300800 */
[----:B------:R-:W-:Y:S02]  /*734d0*/  STL.64 [R1+0x30c0], R18 ;  /* 0x0030c01201007387 */ /* 0x000fe40000100a00 */
[----:B------:R-:W-:Y:S01]  /*734e0*/  STL.64 [R1+0x3060], R10 ;  /* 0x0030600a01007387 */ /* 0x000fe20000100a00 */
[----:B----4-:R0:W-:Y:S04]  /*734f0*/  STL.64 [R1+0x3058], R8 ;  /* 0x0030580801007387 */ /* 0x0101e80000100a00 */
[----:B0-----:R-:W4:Y:S01]  /*73500*/  LDL.LU R8, [R1+0x140] ;  /* 0x0001400001087983 */ /* 0x001f220000300800 */
[----:B------:R-:W4:Y:S02]  /*73510*/  LDL.LU R9, [R1+0x144] ;  /* 0x0001440001097983 */ /* 0x000f240000300800 */
[----:B------:R-:W4:Y:S02]  /*73520*/  LDL.LU R10, [R1+0x148] ;  /* 0x00014800010a7983 */ /* 0x000f240000300800 */
[----:B--2---:R-:W-:-:S07]  /*73530*/  IMAD.MOV.U32 R11, RZ, RZ, R3 ;  /* 0x000000ffff0b7224 */ /* 0x004fce00078e0003 */
[C---:B----4-:R-:W-:Y:S01]  /*73540*/  HMMA.16816.F32.BF16 R4, R8.reuse, R6, R12 ;  /* 0x000000060804723c */ /* 0x050fe2000004180c */
[----:B------:R-:W2:Y:S01]  /*73550*/  LDL.LU.64 R14, [R1+0x3140] ;  /* 0x00314000010e7983 */ /* 0x000ea20000300a00 */
[----:B------:R-:W2:Y:S11]  /*73560*/  LDL.LU.64 R12, [R1+0x3138] ;  /* 0x00313800010c7983 */ /* 0x000eb60000300a00 */
[----:B------:R-:W-:Y:S10]  /*73570*/  @!UPT UIADD3 URZ, URZ, URZ, URZ ;  /* 0x0000003f3f3ff290 */ /* 0x000ff4000fffe03f */
[----:B------:R-:W-:Y:S01]  /*73580*/  STL.64 [R1+0x560], R4 ;  /* 0x0005600401007387 */ /* 0x000fe20000100a00 */
[----:B------:R0:W-:Y:S03]  /*73590*/  STL.64 [R1+0x568], R6 ;  /* 0x0005680601007387 */ /* 0x0001e60000100a00 */
[----:B0-----:R-:W2:Y:S01]  /*735a0*/  LDL.LU.64 R6, [R1+0x3130] ;  /* 0x0031300001067983 */ /* 0x001ea20000300a00 */
[----:B------:R-:W-:Y:S02]  /*735b0*/  IMAD.MOV.U32 R22, RZ, RZ, R2 ;  /* 0x000000ffff167224 */ /* 0x000fe400078e0002 */
[----:B------:R-:W-:Y:S01]  /*735c0*/  IMAD.MOV.U32 R23, RZ, RZ, R0 ;  /* 0x000000ffff177224 */ /* 0x000fe200078e0000 */
[----:B--2---:R-:W-:Y:S01]  /*735d0*/  HMMA.16816.F32.BF16 R4, R8, R6, R12 ;  /* 0x000000060804723c */ /* 0x004fe2000004180c */
[----:B------:R-:W2:Y:S01]  /*735e0*/  LDL.LU.64 R14, [R1+0x3128] ;  /* 0x00312800010e7983 */ /* 0x000ea20000300a00 */
[----:B------:R-:W4:Y:S11]  /*735f0*/  LDL.LU.64 R12, [R1+0x3120] ;  /* 0x00312000010c7983 */ /* 0x000f360000300a00 */
[----:B------:R-:W-:Y:S10]  /*73600*/  @!UPT UIADD3 URZ, URZ, URZ, URZ ;  /* 0x0000003f3f3ff290 */ /* 0x000ff4000fffe03f */
[----:B------:R0:W-:Y:S01]  /*73610*/  STL [R1+0x550], R4 ;  /* 0x0005500401007387 */ /* 0x0001e20000100800 */
[----:B------:R-:W-:Y:S02]  /*73620*/  IMAD.MOV.U32 R3, RZ, RZ, R5 ;  /* 0x000000ffff037224 */ /* 0x000fe400078e0005 */
[----:B------:R-:W-:Y:S02]  /*73630*/  IMAD.MOV.U32 R2, RZ, RZ, R6 ;  /* 0x000000ffff027224 */ /* 0x000fe400078e0006 */
[----:B------:R-:W-:Y:S01]  /*73640*/  IMAD.MOV.U32 R0, RZ, RZ, R7 ;  /* 0x000000ffff007224 */ /* 0x000fe200078e0007 */
[----:B0-----:R-:W2:Y:S01]  /*73650*/  LDL.LU R4, [R1+0x280] ;  /* 0x0002800001047983 */ /* 0x001ea20000300800 */
[----:B------:R-:W2:Y:S02]  /*73660*/  LDL.LU R5, [R1+0x284] ;  /* 0x0002840001057983 */ /* 0x000ea40000300800 */
[----:B------:R-:W2:Y:S02]  /*73670*/  LDL.LU R6, [R1+0x288] ;  /* 0x0002880001067983 */ /* 0x000ea40000300800 */
[----:B------:R-:W2:Y:S02]  /*73680*/  LDL.LU R7, [R1+0x28c] ;  /* 0x00028c0001077983 */ /* 0x000ea40000300800 */
[----:B--2---:R0:W-:Y:S01]  /*73690*/  STL.64 [R1+0x3018], R6 ;  /* 0x0030180601007387 */ /* 0x0041e20000100a00 */
[----:B------:R3:W-:Y:S02]  /*736a0*/  STL.64 [R1+0x3010], R4 ;  /* 0x0030100401007387 */ /* 0x0007e40000100a00 */
[----:B0-----:R-:W-:-:S02]  /*736b0*/  IMAD.MOV.U32 R6, RZ, RZ, R16 ;  /* 0x000000ffff067224 */ /* 0x001fc400078e0010 */
[----:B------:R-:W-:Y:S01]  /*736c0*/  IMAD.MOV.U32 R7, RZ, RZ, R17 ;  /* 0x000000ffff077224 */ /* 0x000fe200078e0011 */
[----:B------:R-:W2:Y:S01]  /*736d0*/  LDL.LU R16, [R1+0x311c] ;  /* 0x00311c0001107983 */ /* 0x000ea20000300800 */
[----:B------:R-:W2:Y:S05]  /*736e0*/  LDL.LU R17, [R1+0x3118] ;  /* 0x0031180001117983 */ /* 0x000eaa0000300800 */
[C---:B---3--:R-:W-:Y:S01]  /*736f0*/  HMMA.16816.F32.BF16 R4, R8.reuse, R6, R24 ;  /* 0x000000060804723c */ /* 0x048fe20000041818 */
[----:B------:R-:W-:Y:S01]  /*73700*/  STL [R1+0x2cf8], R0 ;  /* 0x002cf80001007387 */ /* 0x000fe20000100800 */
[----:B------:R-:W-:Y:S02]  /*73710*/  STL [R1+0x2cf4], R2 ;  /* 0x002cf40201007387 */ /* 0x000fe40000100800 */
[----:B------:R-:W-:Y:S02]  /*73720*/  STL [R1+0x2cf0], R3 ;  /* 0x002cf00301007387 */ /* 0x000fe40000100800 */
[----:B------:R-:W3:Y:S11]  /*73730*/  LDL.LU.64 R26, [R1+0x3110] ;  /* 0x00311000011a7983 */ /* 0x000ef60000300a00 */
[----:B------:R-:W-:Y:S06]  /*73740*/  @!UPT UIADD3 URZ, URZ, URZ, URZ ;  /* 0x0000003f3f3ff290 */ /* 0x000fec000fffe03f */
[----:B------:R0:W-:Y:S01]  /*73750*/  STL.64 [R1+0x540], R4 ;  /* 0x0005400401007387 */ /* 0x0001e20000100a00 */
[----:B------:R1:W-:Y:S03]  /*73760*/  STL.64 [R1+0x548], R6 ;  /* 0x0005480601007387 */ /* 0x0003e60000100a00 */
[----:B0-----:R-:W2:Y:S01]  /*73770*/  LDL.LU R4, [R1+0x440] ;  /* 0x0004400001047983 */ /* 0x001ea20000300800 */
[----:B------:R-:W2:Y:S02]  /*73780*/  LDL.LU R5, [R1+0x444] ;  /* 0x0004440001057983 */ /* 0x000ea40000300800 */
[----:B-1----:R-:W2:Y:S02]  /*73790*/  LDL.LU R6, [R1+0x448] ;  /* 0x0004480001067983 */ /* 0x002ea40000300800 */
        /* <DEDUP_REMOVED lines=8> */
[----:B------:R-:W2:Y:S11]  /*73820*/  LDL.LU.64 R22, [R1+0x3108] ;  /* 0x0031080001167983 */ /* 0x000eb60000300a00 */
[----:B------:R-:W-:Y:S02]  /*73830*/  @!UPT UIADD3 URZ, URZ, URZ, URZ ;  /* 0x0000003f3f3ff290 */ /* 0x000fe4000fffe03f */
[----:B------:R-:W-:Y:S02]  /*73840*/  IMAD.MOV.U32 R2, RZ, RZ, R26 ;  /* 0x000000ffff027224 */ /* 0x000fe400078e001a */
[----:B------:R0:W-:Y:S02]  /*73850*/  STL [R1+0x530], R24 ;  /* 0x0005301801007387 */ /* 0x0001e40000100800 */
[----:B------:R-:W-:Y:S02]  /*73860*/  IMAD.MOV.U32 R3, RZ, RZ, R27 ;  /* 0x000000ffff037224 */ /* 0x000fe400078e001b */
[----:B------:R-:W-:Y:S01]  /*73870*/  IMAD.MOV.U32 R0, RZ, RZ, R25 ;  /* 0x000000ffff007224 */ /* 0x000fe200078e0019 */
[----:B------:R-:W3:Y:S04]  /*73880*/  LDL.LU.64 R26, [R1+0x3100] ;  /* 0x00310000011a7983 */ /* 0x000ee80000300a00 */
[----:B0-----:R-:W3:Y:S01]  /*73890*/  LDL.LU.64 R24, [R1+0x30f8] ;  /* 0x0030f80001187983 */ /* 0x001ee20000300a00 */
[----:B------:R-:W-:Y:S02]  /*738a0*/  STL [R1+0x2d88], R3 ;  /* 0x002d880301007387 */ /* 0x000fe40000100800 */
[----:B------:R-:W-:Y:S02]  /*738b0*/  STL [R1+0x2d84], R2 ;  /* 0x002d840201007387 */ /* 0x000fe40000100800 */
[----:B------:R-:W-:Y:S01]  /*738c0*/  STL [R1+0x2d80], R0 ;  /* 0x002d800001007387 */ /* 0x000fe20000100800 */
[----:B--2---:R-:W-:Y:S07]  /*738d0*/  HMMA.16816.F32.BF16 R4, R8, R22, R4 ;  /* 0x000000160804723c */ /* 0x004fee0000041804 */
[----:B---3--:R-:W-:-:S02]  /*738e0*/  IMAD.MOV.U32 R23, RZ, RZ, R24 ;  /* 0x000000ffff177224 */ /* 0x008fc400078e0018 */
[----:B------:R-:W-:Y:S11]  /*738f0*/  IMAD.MOV.U32 R22, RZ, RZ, R25 ;  /* 0x000000ffff167224 */ /* 0x000ff600078e0019 */
[----:B------:R-:W-:Y:S03]  /*73900*/  @!UPT UIADD3 URZ, URZ, URZ, URZ ;  /* 0x0000003f3f3ff290 */ /* 0x000fe6000fffe03f */
[----:B------:R-:W-:Y:S01]  /*73910*/  STL.64 [R1+0x520], R4 ;  /* 0x0005200401007387 */ /* 0x000fe20000100a00 */
[----:B------:R-:W-:Y:S02]  /*73920*/  STL.64 [R1+0x528], R6 ;  /* 0x0005280601007387 */ /* 0x000fe40000100a00 */
[----:B------:R-:W2:Y:S02]  /*73930*/  LDL.LU R24, [R1+0x240] ;  /* 0x0002400001187983 */ /* 0x000ea40000300800 */
[----:B------:R-:W2:Y:S02]  /*73940*/  LDL.LU R25, [R1+0x244] ;  /* 0x0002440001197983 */ /* 0x000ea40000300800 */
[----:B------:R-:W-:Y:S02]  /*73950*/  IMAD.MOV.U32 R20, RZ, RZ, R27 ;  /* 0x000000ffff147224 */ /* 0x000fe400078e001b */
[----:B------:R-:W-:Y:S02]  /*73960*/  IMAD.MOV.U32 R21, RZ, RZ, R26 ;  /* 0x000000ffff157224 */ /* 0x000fe400078e001a */
[----:B------:R-:W-:-:S02]  /*73970*/  IMAD.MOV.U32 R26, RZ, RZ, R17 ;  /* 0x000000ffff1a7224 */ /* 0x000fc400078e0011 */
[----:B------:R-:W-:Y:S02]  /*73980*/  IMAD.MOV.U32 R27, RZ, RZ, R16 ;  /* 0x000000ffff1b7224 */ /* 0x000fe400078e0010 */
[----:B------:R-:W-:Y:S02]  /*73990*/  IMAD.MOV.U32 R18, RZ, RZ, R15 ;  /* 0x000000ffff127224 */ /* 0x000fe400078e000f */
[----:B------:R-:W-:Y:S01]  /*739a0*/  IMAD.MOV.U32 R19, RZ, RZ, R14 ;  /* 0x000000ffff137224 */ /* 0x000fe200078e000e */
[----:B------:R4:W-:Y:S02]  /*739b0*/  STL.64 [R1+0x30e0], R26 ;  /* 0x0030e01a01007387 */ /* 0x0009e40000100a00 */
[----:B----4-:R-:W-:Y:S02]  /*739c0*/  IMAD.MOV.U32 R27, RZ, RZ, R12 ;  /* 0x000000ffff1b7224 */ /* 0x010fe400078e000c */
[----:B------:R-:W-:Y:S01]  /*739d0*/  IMAD.MOV.U32 R26, RZ, RZ, R13 ;  /* 0x000000ffff1a7224 */ /* 0x000fe200078e000d */
[----:B--2---:R-:W-:Y:S01]  /*739e0*/  STL.64 [R1+0x30d8], R24 ;  /* 0x0030d81801007387 */ /* 0x004fe20000100a00 */
[----:B------:R0:W-:Y:S02]  /*739f0*/  STL.64 [R1+0x30e8], R18 ;  /* 0x0030e81201007387 */ /* 0x0001e40000100a00 */
[----:B------:R-:W2:Y:S02]  /*73a00*/  LDL.LU R16, [R1+0x260] ;  /* 0x0002600001107983 */ /* 0x000ea40000300800 */
[----:B------:R-:W2:Y:S01]  /*73a10*/  LDL.LU R17, [R1+0x264] ;  /* 0x0002640001117983 */ /* 0x000ea20000300800 */
[----:B0-----:R-:W2:Y:S01]  /*73a20*/  LDL.LU R18, [R1+0x268] ;  /* 0x0002680001127983 */ /* 0x001ea20000300800 */
[----:B------:R-:W2:Y:S02]  /*73a30*/  LDL.LU R19, [R1+0x26c] ;  /* 0x00026c0001137983 */ /* 0x000ea40000300800 */
[----:B------:R-:W3:Y:S02]  /*73a40*/  LDL.LU R4, [R1+0x250] ;  /* 0x0002500001047983 */ /* 0x000ee40000300800 */
[----:B------:R-:W3:Y:S01]  /*73a50*/  LDL.LU R5, [R1+0x254] ;  /* 0x0002540001057983 */ /* 0x000ee20000300800 */
[----:B------:R-:W3:Y:S01]  /*73a60*/  LDL.LU R6, [R1+0x258] ;  /* 0x0002580001067983 */ /* 0x000ee20000300800 */
[----:B------:R-:W3:Y:S02]  /*73a70*/  LDL.LU R7, [R1+0x25c] ;  /* 0x00025c0001077983 */ /* 0x000ee40000300800 */
[----:B------:R-:W4:Y:S02]  /*73a80*/  LDL.LU R12, [R1+0x30] ;  /* 0x00003000010c7983 */ /* 0x000f240000300800 */
[----:B------:R-:W4:Y:S02]  /*73a90*/  LDL.LU R13, [R1+0x34] ;  /* 0x00003400010d7983 */ /* 0x000f240000300800 */
[----:B------:R-:W-:-:S02]  /*73aa0*/  IMAD.MOV.U32 R14, RZ, RZ, R28 ;  /* 0x000000ffff0e7224 */ /* 0x000fc400078e001c */
[----:B------:R-:W-:Y:S01]  /*73ab0*/  IMAD.MOV.U32 R15, RZ, RZ, R29 ;  /* 0x000000ffff0f7224 */ /* 0x000fe200078e001d */
[----:B------:R-:W2:Y:S01]  /*73ac0*/  LDL.LU R28, [R1+0x30f4] ;  /* 0x0030f400011c7983 */ /* 0x000ea20000300800 */
[----:B------:R-:W2:Y:S03]  /*73ad0*/  LDL.LU R29, [R1+0x30f0] ;  /* 0x0030f000011d7983 */ /* 0x000ea60000300800 */
[----:B------:R-:W-:Y:S04]  /*73ae0*/  STL.64 [R1+0x2fb8], R14 ;  /* 0x002fb80e01007387 */ /* 0x000fe80000100a00 */
[----:B----4-:R0:W-:Y:S04]  /*73af0*/  STL.64 [R1+0x2fb0], R12 ;  /* 0x002fb00c01007387 */ /* 0x0101e80000100a00 */
[----:B0-----:R-:W4:Y:S04]  /*73b00*/  LDL R12, [R1+0x20] ;  /* 0x00002000010c7983 */ /* 0x001f280000100800 */
[----:B------:R-:W4:Y:S04]  /*73b10*/  LDL R13, [R1+0x24] ;  /* 0x00002400010d7983 */ /* 0x000f280000100800 */
[----:B----4-:R0:W-:Y:S04]  /*73b20*/  STL.64 [R1+0x3068], R12 ;  /* 0x0030680c01007387 */ /* 0x0101e80000100a00 */
[----:B0-----:R-:W4:Y:S01]  /*73b30*/  LDL.LU R12, [R1+0x1e0] ;  /* 0x0001e000010c7983 */ /* 0x001f220000300800 */
[----:B------:R-:W4:Y:S02]  /*73b40*/  LDL.LU R13, [R1+0x1e4] ;  /* 0x0001e400010d7983 */ /* 0x000f240000300800 */
[----:B------:R-:W2:Y:S02]  /*73b50*/  LDL.LU R14, [R1+0x1e8] ;  /* 0x0001e800010e7983 */ /* 0x000ea40000300800 */
[----:B------:R-:W2:Y:S02]  /*73b60*/  LDL.LU R15, [R1+0x1ec] ;  /* 0x0001ec00010f7983 */ /* 0x000ea40000300800 */
[----:B--2---:R-:W-:Y:S01]  /*73b70*/  STL.64 [R1+0x3078], R14 ;  /* 0x0030780e01007387 */ /* 0x004fe20000100a00 */
[----:B----4-:R0:W-:Y:S03]  /*73b80*/  STL.64 [R1+0x3070], R12 ;  /* 0x0030700c01007387 */ /* 0x0101e60000100a00 */
[----:B0-----:R-:W2:Y:S04]  /*73b90*/  LDL R12, [R1+0x60] ;  /* 0x00006000010c7983 */ /* 0x001ea80000100800 */
[----:B------:R-:W2:Y:S04]  /*73ba0*/  LDL R13, [R1+0x64] ;  /* 0x00006400010d7983 */ /* 0x000ea80000100800 */
[----:B--2---:R0:W-:Y:S04]  /*73bb0*/  STL.64 [R1+0x3088], R12 ;  /* 0x0030880c01007387 */ /* 0x0041e80000100a00 */
[----:B0-----:R-:W2:Y:S04]  /*73bc0*/  LDL R12, [R1+0x80] ;  /* 0x00008000010c7983 */ /* 0x001ea80000100800 */
[----:B------:R-:W2:Y:S01]  /*73bd0*/  LDL R13, [R1+0x84] ;  /* 0x00008400010d7983 */ /* 0x000ea20000100800 */
[----:B------:R-:W-:Y:S02]  /*73be0*/  STL.64 [R1+0x2fa0], R22 ;  /* 0x002fa01601007387 */ /* 0x000fe40000100a00 */
[----:B------:R0:W-:Y:S02]  /*73bf0*/  STL.64 [R1+0x2f98], R20 ;  /* 0x002f981401007387 */ /* 0x0001e40000100a00 */
[----:B0-----:R-:W4:Y:S01]  /*73c00*/  LDL.64 R20, [R1] ;  /* 0x0000000001147983 */ /* 0x001f220000100a00 */
[----:B------:R-:W-:Y:S03]  /*73c10*/  HMMA.16816.F32.BF16 R24, R8, R26, R16 ;  /* 0x0000001a0818723c */ /* 0x000fe60000041810 */
[----:B----4-:R0:W-:Y:S04]  /*73c20*/  STL.64 [R1+0x3080], R20 ;  /* 0x0030801401007387 */ /* 0x0101e80000100a00 */
[----:B0-----:R-:W4:Y:S01]  /*73c30*/  LDL.LU R20, [R1+0x1f0] ;  /* 0x0001f00001147983 */ /* 0x001f220000300800 */
[----:B------:R-:W4:Y:S02]  /*73c40*/  LDL.LU R21, [R1+0x1f4] ;  /* 0x0001f40001157983 */ /* 0x000f240000300800 */
[----:B------:R-:W4:Y:S02]  /*73c50*/  LDL.LU R22, [R1+0x1f8] ;  /* 0x0001f80001167983 */ /* 0x000f240000300800 */
[----:B------:R-:W4:Y:S01]  /*73c60*/  LDL.LU R23, [R1+0x1fc] ;  /* 0x0001fc0001177983 */ /* 0x000f220000300800 */
[----:B------:R-:W3:Y:S11]  /*73c70*/  LDL.LU.64 R18, [R1+0x30e8] ;  /* 0x0030e80001127983 */ /* 0x000ef60000300a00 */
[----:B------:R-:W-:-:S02]  /*73c80*/  IMAD.MOV.U32 R3, RZ, RZ, R27 ;  /* 0x000000ffff037224 */ /* 0x000fc400078e001b */
[----:B------:R-:W-:Y:S02]  /*73c90*/  STL.64 [R1+0x510], R24 ;  /* 0x0005101801007387 */ /* 0x000fe40000100a00 */
[----:B------:R0:W-:Y:S02]  /*73ca0*/  STL [R1+0x518], R26 ;  /* 0x0005181a01007387 */ /* 0x0001e40000100800 */
[----:B0-----:R-:W2:Y:S01]  /*73cb0*/  LDL.LU.64 R26, [R1+0x30e0] ;  /* 0x0030e000011a7983 */ /* 0x001ea20000300a00 */
[----:B------:R-:W2:Y:S02]  /*73cc0*/  LDL.LU.64 R24, [R1+0x30d8] ;  /* 0x0030d80001187983 */ /* 0x000ea40000300a00 */
[----:B------:R-:W-:Y:S01]  /*73cd0*/  STL [R1+0x2f50], R3 ;  /* 0x002f500301007387 */ /* 0x000fe20000100800 */
[C---:B---3--:R-:W-:Y:S01]  /*73ce0*/  HMMA.16816.F32.BF16 R16, R8.reuse, R18, R4 ;  /* 0x000000120810723c */ /* 0x048fe20000041804 */
[----:B------:R-:W3:Y:S01]  /*73cf0*/  LDL.LU.64 R6, [R1+0x30d0] ;  /* 0x0030d00001067983 */ /* 0x000ee20000300a00 */
[----:B------:R-:W3:Y:S11]  /*73d00*/  LDL.LU.64 R4, [R1+0x30c8] ;  /* 0x0030c80001047983 */ /* 0x000ef60000300a00 */
[----:B------:R-:W-:Y:S10]  /*73d10*/  @!UPT UIADD3 URZ, URZ, URZ, URZ ;  /* 0x0000003f3f3ff290 */ /* 0x000ff4000fffe03f */
[----:B------:R-:W-:Y:S01]  /*73d20*/  STL.64 [R1+0x500], R16 ;  /* 0x0005001001007387 */ /* 0x000fe20000100a00 */
[----:B------:R0:W-:Y:S03]  /*73d30*/  STL.64 [R1+0x508], R18 ;  /* 0x0005081201007387 */ /* 0x0001e60000100a00 */
[----:B0-----:R-:W2:Y:S02]  /*73d40*/  LDL.LU.64 R18, [R1+0x30c0] ;  /* 0x0030c00001127983 */ /* 0x001ea40000300a00 */
[----:B--2---:R-:W-:Y:S02]  /*73d50*/  HMMA.16816.F32.BF16 R8, R8, R18, R24 ;  /* 0x000000120808723c */ /* 0x004fe40000041818 */
[----:B------:R-:W2:Y:S01]  /*73d60*/  LDL.LU.64 R26, [R1+0x30b8] ;  /* 0x0030b800011a7983 */ /* 0x000ea20000300a00 */
[----:B------:R-:W3:Y:S02]  /*73d70*/  LDL.LU.64 R24, [R1+0x30b0] ;  /* 0x0030b00001187983 */ /* 0x000ee40000300a00 */
[----:B------:R-:W4:Y:S11]  /*73d80*/  LDL.LU.64 R16, [R1+0x30a8] ;  /* 0x0030a80001107983 */ /* 0x000f360000300a00 */
[----:B------:R-:W-:Y:S07]  /*73d90*/  @!UPT UIADD3 URZ, URZ, URZ, URZ ;  /* 0x0000003f3f3ff290 */ /* 0x000fee000fffe03f */
[----:B------:R3:W-:Y:S01]  /*73da0*/  STL [R1+0x4f0], R8 ;  /* 0x0004f00801007387 */ /* 0x0007e20000100800 */
[----:B------:R-:W-:Y:S02]  /*73db0*/  IMAD.MOV.U32 R18, RZ, RZ, R9 ;  /* 0x000000ffff127224 */ /* 0x000fe400078e0009 */
[----:B------:R0:W-:Y:S02]  /*73dc0*/  STL [R1+0x4fc], R11 ;  /* 0x0004fc0b01007387 */ /* 0x0001e40000100800 */
[----:B------:R-:W-:Y:S02]  /*73dd0*/  IMAD.MOV.U32 R19, RZ, RZ, R10 ;  /* 0x000000ffff137224 */ /* 0x000fe400078e000a */
[----:B--2---:R-:W-:Y:S02]  /*73de0*/  IMAD.MOV.U32 R9, RZ, RZ, R26 ;  /* 0x000000ffff097224 */ /* 0x004fe400078e001a */
[----:B---3--:R-:W-:Y:S02]  /*73df0*/  IMAD.MOV.U32 R8, RZ, RZ, R25 ;  /* 0x000000ffff087224 */ /* 0x008fe400078e0019 */
[----:B------:R-:W-:Y:S01]  /*73e00*/  IMAD.MOV.U32 R10, RZ, RZ, R27 ;  /* 0x000000ffff0a7224 */ /* 0x000fe200078e001b */
[----:B------:R-:W2:Y:S01]  /*73e10*/  LDL.LU R25, [R1+0x30a0] ;  /* 0x0030a00001197983 */ /* 0x000ea20000300800 */
[----:B------:R-:W2:Y:S02]  /*73e20*/  LDL.LU R26, [R1+0x309c] ;  /* 0x00309c00011a7983 */ /* 0x000ea40000300800 */
[----:B------:R-:W2:Y:S02]  /*73e30*/  LDL.LU R27, [R1+0x3098] ;  /* 0x00309800011b7983 */ /* 0x000ea40000300800 */
[----:B0-----:R-:W3:Y:S01]  /*73e40*/  LDL.LU R11, [R1+0x1cc] ;  /* 0x0001cc00010b7983 */ /* 0x001ee20000300800 */
[----:B------:R-:W-:Y:S01]  /*73e50*/  STL.64 [R1+0x3040], R18 ;  /* 0x0030401201007387 */ /* 0x000fe20000100a00 */
[----:B----4-:R0:W-:Y:S03]  /*73e60*/  STL.64 [R1+0x3038], R16 ;  /* 0x0030381001007387 */ /* 0x0101e60000100a00 */
[----:B0-----:R-:W4:Y:S01]  /*73e70*/  LDL.LU R16, [R1+0x1d0] ;  /* 0x0001d00001107983 */ /* 0x001f220000300800 */
[----:B------:R-:W4:Y:S01]  /*73e80*/  LDL.LU R17, [R1+0x1d4] ;  /* 0x0001d40001117983 */ /* 0x000f220000300800 */
[C---:B--2---:R-:W-:Y:S02]  /*73e90*/  HMMA.16816.F32.BF16 R12, R4.reuse, R12, R24 ;  /* 0x0000000c040c723c */ /* 0x044fe40000041818 */
[----:B------:R-:W2:Y:S11]  /*73ea0*/  LDL.LU.64 R24, [R1+0x3090] ;  /* 0x0030900001187983 */ /* 0x000eb60000300a00 */
[----:B------:R-:W-:Y:S11]  /*73eb0*/  @!UPT UIADD3 URZ, URZ, URZ, URZ ;  /* 0x0000003f3f3ff290 */ /* 0x000ff6000fffe03f */
[----:B------:R-:W-:Y:S02]  /*73ec0*/  IMAD.MOV.U32 R26, RZ, RZ, R12 ;  /* 0x000000ffff1a7224 */ /* 0x000fe400078e000c */
[----:B------:R-:W-:Y:S02]  /*73ed0*/  IMAD.MOV.U32 R27, RZ, RZ, R13 ;  /* 0x000000ffff1b7224 */ /* 0x000fe400078e000d */
[----:B------:R-:W3:Y:S01]  /*73ee0*/  LDL.LU.64 R12, [R1+0x3088] ;  /* 0x00308800010c7983 */ /* 0x000ee20000300a00 */
[----:B------:R-:W-:Y:S02]  /*73ef0*/  IMAD.MOV.U32 R18, RZ, RZ, R29 ;  /* 0x000000ffff127224 */ /* 0x000fe400078e001d */
[----:B------:R-:W-:Y:S02]  /*73f00*/  IMAD.MOV.U32 R19, RZ, RZ, R28 ;  /* 0x000000ffff137224 */ /* 0x000fe400078e001c */
[----:B------:R-:W-:Y:S02]  /*73f10*/  IMAD.MOV.U32 R29, RZ, RZ, R14 ;  /* 0x000000ffff1d7224 */ /* 0x000fe400078e000e */
[----:B------:R-:W-:Y:S01]  /*73f20*/  IMAD.MOV.U32 R28, RZ, RZ, R15 ;  /* 0x000000ffff1c7224 */ /* 0x000fe200078e000f */
[----:B------:R-:W-:Y:S04]  /*73f30*/  STL.64 [R1+0x3030], R26 ;  /* 0x0030301a01007387 */ /* 0x000fe80000100a00 */
[----:B--2---:R0:W-:Y:S04]  /*73f40*/  STL.64 [R1+0x3028], R24 ;  /* 0x0030281801007387 */ /* 0x0041e80000100a00 */
[----:B0-----:R-:W2:Y:S01]  /*73f50*/  LDL.64 R24, [R1+0x40] ;  /* 0x0000400001187983 */ /* 0x001ea20000100a00 */
[C---:B---3--:R-:W-:Y:S03]  /*73f60*/  HMMA.16816.F32.BF16 R12, R4.reuse, R12, R20 ;  /* 0x0000000c040c723c */ /* 0x048fe60000041814 */
[----:B------:R-:W-:Y:S01]  /*73f70*/  STL [R1+0x2f54], R29 ;  /* 0x002f541d01007387 */ /* 0x000fe20000100800 */
[----:B------:R-:W3:Y:S11]  /*73f80*/  LDL.LU.64 R20, [R1+0x3080] ;  /* 0x0030800001147983 */ /* 0x000ef60000300a00 */
[----:B------:R-:W-:Y:S08]  /*73f90*/  @!UPT UIADD3 URZ, URZ, URZ, URZ ;  /* 0x0000003f3f3ff290 */ /* 0x000ff0000fffe03f */
        /* <DEDUP_REMOVED lines=10> */
[----:B------:R-:W-:Y:S02]  /*74040*/  IMAD.MOV.U32 R2, RZ, RZ, R24 ;  /* 0x000000ffff027224 */ /* 0x000fe400078e0018 */
[----:B------:R-:W-:Y:S01]  /*74050*/  IMAD.MOV.U32 R0, RZ, RZ, R25 ;  /* 0x000000ffff007224 */ /* 0x000fe200078e0019 */
[----:B----4-:R-:W-:Y:S01]  /*74060*/  HMMA.16816.F32.BF16 R16, R4, R12, R16 ;  /* 0x0000000c0410723c */ /* 0x010fe20000041810 */
[----:B------:R0:W-:Y:S06]  /*74070*/  STL.64 [R1+0x2fc8], R12 ;  /* 0x002fc80c01007387 */ /* 0x0001ec0000100a00 */
[----:B0-----:R-:W-:-:S02]  /*74080*/  IMAD.MOV.U32 R12, RZ, RZ, R2 ;  /* 0x000000ffff0c7224 */ /* 0x001fc400078e0002 */
[----:B------:R-:W-:Y:S11]  /*74090*/  IMAD.MOV.U32 R13, RZ, RZ, R0 ;  /* 0x000000ffff0d7224 */ /* 0x000ff600078e0000 */
[----:B------:R-:W-:Y:S03]  /*740a0*/  @!UPT UIADD3 URZ, URZ, URZ, URZ ;  /* 0x0000003f3f3ff290 */ /* 0x000fe6000fffe03f */
[----:B------:R0:W-:Y:S01]  /*740b0*/  STL.64 [R1+0x4b0], R16 ;  /* 0x0004b01001007387 */ /* 0x0001e20000100a00 */
[----:B------:R1:W-:Y:S02]  /*740c0*/  STL.64 [R1+0x4b8], R18 ;  /* 0x0004b81201007387 */ /* 0x0003e40000100a00 */
[----:B------:R-:W2:Y:S02]  /*740d0*/  LDL.LU R24, [R1+0x170] ;  /* 0x0001700001187983 */ /* 0x000ea40000300800 */
[----:B------:R-:W2:Y:S01]  /*740e0*/  LDL.LU R25, [R1+0x174] ;  /* 0x0001740001197983 */ /* 0x000ea20000300800 */
[----:B------:R-:W2:Y:S01]  /*740f0*/  LDL.LU R26, [R1+0x178] ;  /* 0x00017800011a7983 */ /* 0x000ea20000300800 */
[----:B------:R-:W2:Y:S03]  /*74100*/  LDL.LU R27, [R1+0x17c] ;  /* 0x00017c00011b7983 */ /* 0x000ea60000300800 */
[----:B0-----:R-:W4:Y:S01]  /*74110*/  LDL.LU R16, [R1+0x180] ;  /* 0x0001800001107983 */ /* 0x001f220000300800 */
[----:B------:R-:W4:Y:S02]  /*74120*/  LDL.LU R17, [R1+0x184] ;  /* 0x0001840001117983 */ /* 0x000f240000300800 */
[----:B-1----:R-:W4:Y:S02]  /*74130*/  LDL.LU R18, [R1+0x188] ;  /* 0x0001880001127983 */ /* 0x002f240000300800 */
[----:B------:R-:W4:Y:S01]  /*74140*/  LDL.LU R19, [R1+0x18c] ;  /* 0x00018c0001137983 */ /* 0x000f220000300800 */
[----:B------:R0:W-:Y:S04]  /*74150*/  STL.64 [R1+0x2fe0], R12 ;  /* 0x002fe00c01007387 */ /* 0x0001e80000100a00 */
[----:B0-----:R-:W2:Y:S01]  /*74160*/  LDL.64 R12, [R1+0x60] ;  /* 0x00006000010c7983 */ /* 0x001ea20000100a00 */
[----:B---3--:R-:W-:Y:S03]  /*74170*/  HMMA.16816.F32.BF16 R8, R4, R20, R8 ;  /* 0x000000140408723c */ /* 0x008fe60000041808 */
[----:B--2---:R0:W-:Y:S04]  /*74180*/  STL.64 [R1+0x2ff8], R12 ;  /* 0x002ff80c01007387 */ /* 0x0041e80000100a00 */
[----:B0-----:R-:W2:Y:S04]  /*74190*/  LDL.LU.64 R12, [R1+0x80] ;  /* 0x00008000010c7983 */ /* 0x001ea80000300a00 */
[----:B--2---:R0:W-:Y:S04]  /*741a0*/  STL.64 [R1+0x3020], R12 ;  /* 0x0030200c01007387 */ /* 0x0041e80000100a00 */
[----:B0-----:R-:W2:Y:S01]  /*741b0*/  LDL.LU R12, [R1+0x160] ;  /* 0x00016000010c7983 */ /* 0x001ea20000300800 */
[----:B------:R-:W2:Y:S02]  /*741c0*/  LDL.LU R13, [R1+0x164] ;  /* 0x00016400010d7983 */ /* 0x000ea40000300800 */
[----:B------:R-:W2:Y:S02]  /*741d0*/  LDL.LU R14, [R1+0x168] ;  /* 0x00016800010e7983 */ /* 0x000ea40000300800 */
[----:B------:R-:W2:Y:S03]  /*741e0*/  LDL.LU R15, [R1+0x16c] ;  /* 0x00016c00010f7983 */ /* 0x000ea60000300800 */
[----:B------:R-:W-:Y:S01]  /*741f0*/  STL.64 [R1+0x4a0], R8 ;  /* 0x0004a00801007387 */ /* 0x000fe20000100a00 */
[----:B------:R0:W-:Y:S03]  /*74200*/  STL.64 [R1+0x4a8], R10 ;  /* 0x0004a80a01007387 */ /* 0x0001e60000100a00 */
[----:B0-----:R-:W3:Y:S01]  /*74210*/  LDL.LU.64 R10, [R1+0x3060] ;  /* 0x00306000010a7983 */ /* 0x001ee20000300a00 */
[----:B------:R-:W2:Y:S02]  /*74220*/  LDL.LU.64 R8, [R1+0x3058] ;  /* 0x0030580001087983 */ /* 0x000ea40000300a00 */
[----:B------:R0:W-:Y:S02]  /*74230*/  STL.64 [R1+0x2fc0], R20 ;  /* 0x002fc01401007387 */ /* 0x0001e40000100a00 */
[----:B0-----:R-:W3:Y:S01]  /*74240*/  LDL.LU R20, [R1+0x50] ;  /* 0x0000500001147983 */ /* 0x001ee20000300800 */
[----:B------:R-:W3:Y:S02]  /*74250*/  LDL.LU R21, [R1+0x54] ;  /* 0x0000540001157983 */ /* 0x000ee40000300800 */
[----:B--2---:R-:W-:-:S02]  /*74260*/  IMAD.MOV.U32 R22, RZ, RZ, R9 ;  /* 0x000000ffff167224 */ /* 0x004fc400078e0009 */
[----:B------:R-:W-:Y:S01]  /*74270*/  IMAD.MOV.U32 R23, RZ, RZ, R8 ;  /* 0x000000ffff177224 */ /* 0x000fe200078e0008 */
[----:B------:R-:W2:Y:S01]  /*74280*/  LDL.LU R9, [R1+0x3054] ;  /* 0x0030540001097983 */ /* 0x000ea20000300800 */
[----:B------:R-:W2:Y:S03]  /*74290*/  LDL.LU R8, [R1+0x3050] ;  /* 0x0030500001087983 */ /* 0x000ea60000300800 */
[----:B------:R-:W-:Y:S04]  /*742a0*/  STL.64 [R1+0x2fd8], R22 ;  /* 0x002fd81601007387 */ /* 0x000fe80000100a00 */
[----:B---3--:R0:W-:Y:S04]  /*742b0*/  STL.64 [R1+0x2fd0], R20 ;  /* 0x002fd01401007387 */ /* 0x0081e80000100a00 */
[----:B0-----:R-:W3:Y:S01]  /*742c0*/  LDL.LU R20, [R1+0x70] ;  /* 0x0000700001147983 */ /* 0x001ee20000300800 */
[----:B------:R-:W3:Y:S02]  /*742d0*/  LDL.LU R21, [R1+0x74] ;  /* 0x0000740001157983 */ /* 0x000ee40000300800 */
[----:B------:R-:W2:Y:S02]  /*742e0*/  LDL.LU R22, [R1+0x78] ;  /* 0x0000780001167983 */ /* 0x000ea40000300800 */
[----:B------:R-:W2:Y:S02]  /*742f0*/  LDL.LU R23, [R1+0x7c] ;  /* 0x00007c0001177983 */ /* 0x000ea40000300800 */
[----:B--2---:R0:W-:Y:S01]  /*74300*/  STL.64 [R1+0x2ff0], R22 ;  /* 0x002ff01601007387 */ /* 0x0041e20000100a00 */
[----:B---3--:R1:W-:Y:S02]  /*74310*/  STL.64 [R1+0x2fe8], R20 ;  /* 0x002fe81401007387 */ /* 0x0083e40000100a00 */
[----:B0-----:R-:W-:Y:S01]  /*74320*/  IMAD.MOV.U32 R22, RZ, RZ, R8 ;  /* 0x000000ffff167224 */ /* 0x001fe200078e0008 */
[----:B-1----:R-:W2:Y:S01]  /*74330*/  LDL.LU R20, [R1+0x90] ;  /* 0x0000900001147983 */ /* 0x002ea20000300800 */
[----:B------:R-:W2:Y:S02]  /*74340*/  LDL.LU R21, [R1+0x94] ;  /* 0x0000940001157983 */ /* 0x000ea40000300800 */
[----:B------:R-:W4:Y:S02]  /*74350*/  LDL.LU R8, [R1+0x304c] ;  /* 0x00304c0001087983 */ /* 0x000f240000300800 */
[----:B------:R-:W-:-:S02]  /*74360*/  IMAD.MOV.U32 R23, RZ, RZ, R9 ;  /* 0x000000ffff177224 */ /* 0x000fc400078e0009 */
[----:B------:R-:W4:Y:S03]  /*74370*/  LDL.LU R9, [R1+0x3048] ;  /* 0x0030480001097983 */ /* 0x000f260000300800 */
[----:B------:R-:W-:Y:S01]  /*74380*/  STL.64 [R1+0x3008], R22 ;  /* 0x0030081601007387 */ /* 0x000fe20000100a00 */
[C---:B----4-:R-:W-:Y:S01]  /*74390*/  HMMA.16816.F32.BF16 R16, R4.reuse, R8, R16 ;  /* 0x000000080410723c */ /* 0x050fe20000041810 */
[----:B--2---:R0:W-:Y:S04]  /*743a0*/  STL.64 [R1+0x3000], R20 ;  /* 0x0030001401007387 */ /* 0x0041e80000100a00 */
        /* <DEDUP_REMOVED lines=8> */
[----:B------:R-:W4:Y:S02]  /*74430*/  LDL.LU.64 R16, [R1+0x3038] ;  /* 0x0030380001107983 */ /* 0x000f240000300a00 */
[C---:B----4-:R-:W-:Y:S11]  /*74440*/  HMMA.16816.F32.BF16 R24, R4.reuse, R16, R24 ;  /* 0x000000100418723c */ /* 0x050ff60000041818 */
[----:B------:R-:W-:Y:S11]  /*74450*/  @!UPT UIADD3 URZ, URZ, URZ, URZ ;  /* 0x0000003f3f3ff290 */ /* 0x000ff6000fffe03f */
[----:B------:R-:W-:Y:S01]  /*74460*/  @!UPT UIADD3 URZ, URZ, URZ, URZ ;  /* 0x0000003f3f3ff290 */ /* 0x000fe2000fffe03f */
[----:B------:R-:W-:Y:S01]  /*74470*/  STL.64 [R1+0x480], R24 ;  /* 0x0004801801007387 */ /* 0x000fe20000100a00 */
[----:B------:R0:W-:Y:S03]  /*74480*/  STL.64 [R1+0x488], R26 ;  /* 0x0004881a01007387 */ /* 0x0001e60000100a00 */
[----:B0-----:R-:W4:Y:S01]  /*74490*/  LDL.LU.64 R26, [R1+0x3030] ;  /* 0x00303000011a7983 */ /* 0x001f220000300a00 */
[----:B------:R-:W2:Y:S02]  /*744a0*/  LDL.LU.64 R24, [R1+0x3028] ;  /* 0x0030280001187983 */ /* 0x000ea40000300a00 */
[----:B--2---:R-:W-:Y:S01]  /*744b0*/  HMMA.16816.F32.BF16 R4, R4, R24, R12 ;  /* 0x000000180404723c */ /* 0x004fe2000004180c */
[----:B------:R-:W2:Y:S11]  /*744c0*/  LDL.LU.64 R12, [R1+0x3020] ;  /* 0x00302000010c7983 */ /* 0x000eb60000300a00 */
[----:B------:R-:W-:Y:S11]  /*744d0*/  @!UPT UIADD3 URZ, URZ, URZ, URZ ;  /* 0x0000003f3f3ff290 */ /* 0x000ff6000fffe03f */
[----:B------:R-:W-:Y:S01]  /*744e0*/  STL.64 [R1+0x470], R4 ;  /* 0x0004700401007387 */ /* 0x000fe20000100a00 */
[----:B------:R0:W-:Y:S03]  /*744f0*/  STL.64 [R1+0x478], R6 ;  /* 0x0004780601007387 */ /* 0x0001e60000100a00 */
[----:B0-----:R-:W3:Y:S01]  /*74500*/  LDL.LU.64 R6, [R1+0x3018] ;  /* 0x0030180001067983 */ /* 0x001ee20000300a00 */
[----:B------:R-:W3:Y:S02]  /*74510*/  LDL.LU.64 R4, [R1+0x3010] ;  /* 0x0030100001047983 */ /* 0x000ee40000300a00 */
[----:B--2---:R-:W-:Y:S02]  /*74520*/  IMAD.MOV.U32 R29, RZ, RZ, R12 ;  /* 0x000000ffff1d7224 */ /* 0x004fe400078e000c */
[----:B------:R-:W-:Y:S01]  /*74530*/  IMAD.MOV.U32 R3, RZ, RZ, R13 ;  /* 0x000000ffff037224 */ /* 0x000fe200078e000d */
[C---:B---3--:R-:W-:Y:S11]  /*74540*/  HMMA.16816.F32.BF16 R20, R4.reuse, R12, R20 ;  /* 0x0000000c0414723c */ /* 0x048ff60000041814 */
[----:B------:R-:W-:Y:S11]  /*74550*/  @!UPT UIADD3 URZ, URZ, URZ, URZ ;  /* 0x0000003f3f3ff290 */ /* 0x000ff6000fffe03f */
[----:B------:R-:W-:Y:S01]  /*74560*/  @!UPT UIADD3 URZ, URZ, URZ, URZ ;  /* 0x0000003f3f3ff290 */ /* 0x000fe2000fffe03f */
        /* <DEDUP_REMOVED lines=32> */
[----:B------:R1:W-:Y:S02]  /*74770*/  STL.64 [R1+0x418], R14 ;  /* 0x0004180e01007387 */ /* 0x0003e40000100a00 */
[----:B0-----:R-:W-:Y:S01]  /*74780*/  IMAD.MOV.U32 R13, RZ, RZ, R20 ;  /* 0x000000ffff0d7224 */ /* 0x001fe200078e0014 */
[----:B-1----:R-:W2:Y:S01]  /*74790*/  LDL.LU.64 R14, [R1+0x2fa8] ;  /* 0x002fa800010e7983 */ /* 0x002ea20000300a00 */
[----:B------:R-:W-:Y:S02]  /*747a0*/  IMAD.MOV.U32 R12, RZ, RZ, R21 ;  /* 0x000000ffff0c7224 */ /* 0x000fe400078e0015 */
        /* <DEDUP_REMOVED lines=9> */
[----:B------:R-:W-:Y:S02]  /*74840*/  STL.64 [R1+0x2ef8], R10 ;  /* 0x002ef80a01007387 */ /* 0x000fe40000100a00 */
[----:B------:R0:W-:Y:S02]  /*74850*/  STL.64 [R1+0x2ef0], R8 ;  /* 0x002ef00801007387 */ /* 0x0001e40000100a00 */
[----:B0-----:R-:W-:-:S02]  /*74860*/  IMAD.MOV.U32 R8, RZ, RZ, R13 ;  /* 0x000000ffff087224 */ /* 0x001fc400078e000d */
[----:B------:R-:W-:Y:S01]  /*74870*/  IMAD.MOV.U32 R9, RZ, RZ, R12 ;  /* 0x000000ffff097224 */ /* 0x000fe200078e000c */
[----:B------:R-:W2:Y:S01]  /*74880*/  LDL.LU R13, [R1+0x2f84] ;  /* 0x002f8400010d7983 */ /* 0x000ea20000300800 */
[----:B---3--:R-:W-:Y:S11]  /*74890*/  HMMA.16816.F32.BF16 R20, R4, R16, R20 ;  /* 0x000000100414723c */ /* 0x008ff60000041814 */
[----:B------:R-:W-:Y:S11]  /*748a0*/  @!UPT UIADD3 URZ, URZ, URZ, URZ ;  /* 0x0000003f3f3ff290 */ /* 0x000ff6000fffe03f */
[----:B------:R-:W-:Y:S01]  /*748b0*/  @!UPT UIADD3 URZ, URZ, URZ, URZ ;  /* 0x0000003f3f3ff290 */ /* 0x000fe2000fffe03f */
[----:B------:R-:W-:Y:S01]  /*748c0*/  STL.64 [R1+0x3f0], R20 ;  /* 0x0003f01401007387 */ /* 0x000fe20000100a00 */
[----:B------:R-:W-:Y:S02]  /*748d0*/  STL.64 [R1+0x3f8], R22 ;  /* 0x0003f81601007387 */ /* 0x000fe40000100a00 */
[----:B------:R-:W3:Y:S02]  /*748e0*/  LDL.LU R12, [R1+0x2f80] ;  /* 0x002f8000010c7983 */ /* 0x000ee40000300800 */
[----:B------:R-:W-:Y:S01]  /*748f0*/  STL.64 [R1+0x2f10], R8 ;  /* 0x002f100801007387 */ /* 0x000fe20000100a00 */
[----:B------:R-:W-:Y:S01]  /*74900*/  STL.64 [R1+0x2ee8], R18 ;  /* 0x002ee81201007387 */ /* 0x000fe20000100a00 */
        /* <DEDUP_REMOVED lines=17> */
[----:B0-----:R-:W2:Y:S01]  /*74a20*/  LDL.LU.64 R20, [R1+0x3d0] ;  /* 0x0003d00001147983 */ /* 0x001ea20000300a00 */
[----:B------:R-:W2:Y:S02]  /*74a30*/  LDL.LU.64 R22, [R1+0x3d8] ;  /* 0x0003d80001167983 */ /* 0x000ea40000300a00 */
[----:B------:R-:W2:Y:S02]  /*74a40*/  LDL.64 R8, [R1+0x20] ;  /* 0x0000200001087983 */ /* 0x000ea40000100a00 */
[----:B--2---:R0:W-:Y:S04]  /*74a50*/  STL.64 [R1+0x2f28], R8 ;  /* 0x002f280801007387 */ /* 0x0041e80000100a00 */
[----:B0-----:R-:W2:Y:S01]  /*74a60*/  LDL.64 R8, [R1+0x40] ;  /* 0x0000400001087983 */ /* 0x001ea20000100a00 */
[----:B------:R-:W-:Y:S02]  /*74a70*/  STL.64 [R1+0x2f08], R18 ;  /* 0x002f081201007387 */ /* 0x000fe40000100a00 */
[----:B------:R3:W-:Y:S02]  /*74a80*/  STL.64 [R1+0x2f00], R16 ;  /* 0x002f001001007387 */ /* 0x0007e40000100a00 */
[----:B---3--:R-:W-:-:S02]  /*74a90*/  IMAD.MOV.U32 R16, RZ, RZ, R12 ;  /* 0x000000ffff107224 */ /* 0x008fc400078e000c */
[----:B------:R-:W-:Y:S01]  /*74aa0*/  IMAD.MOV.U32 R17, RZ, RZ, R13 ;  /* 0x000000ffff117224 */ /* 0x000fe200078e000d */
[----:B------:R-:W3:Y:S01]  /*74ab0*/  LDL.LU R12, [R1+0x2f7c] ;  /* 0x002f7c00010c7983 */ /* 0x000ee20000300800 */
[----:B------:R-:W3:Y:S02]  /*74ac0*/  LDL.LU R13, [R1+0x2f78] ;  /* 0x002f7800010d7983 */ /* 0x000ee40000300800 */
[----:B------:R-:W-:Y:S02]  /*74ad0*/  IMAD.MOV.U32 R18, RZ, RZ, R14 ;  /* 0x000000ffff127224 */ /* 0x000fe400078e000e */
[----:B------:R-:W-:Y:S01]  /*74ae0*/  IMAD.MOV.U32 R19, RZ, RZ, R15 ;  /* 0x000000ffff137224 */ /* 0x000fe200078e000f */
[----:B------:R-:W3:Y:S01]  /*74af0*/  LDL.LU R14, [R1+0x2f74] ;  /* 0x002f7400010e7983 */ /* 0x000ee20000300800 */
[----:B------:R-:W3:Y:S03]  /*74b00*/  LDL.LU R15, [R1+0x2f70] ;  /* 0x002f7000010f7983 */ /* 0x000ee60000300800 */
[----:B------:R-:W-:Y:S01]  /*74b10*/  STL.64 [R1+0x2f20], R18 ;  /* 0x002f201201007387 */ /* 0x000fe20000100a00 */
[----:B------:R0:W-:Y:S03]  /*74b20*/  STL.64 [R1+0x2f18], R16 ;  /* 0x002f181001007387 */ /* 0x0001e60000100a00 */
[----:B0-----:R-:W2:Y:S01]  /*74b30*/  LDL.LU R16, [R1+0x7a0] ;  /* 0x0007a00001107983 */ /* 0x001ea20000300800 */
[----:B------:R-:W2:Y:S02]  /*74b40*/  LDL.LU R17, [R1+0x7a4] ;  /* 0x0007a40001117983 */ /* 0x000ea40000300800 */
[----:B------:R-:W2:Y:S02]  /*74b50*/  LDL.LU R18, [R1+0x7a8] ;  /* 0x0007a80001127983 */ /* 0x000ea40000300800 */
[----:B------:R-:W2:Y:S01]  /*74b60*/  LDL.LU R19, [R1+0x7ac] ;  /* 0x0007ac0001137983 */ /* 0x000ea20000300800 */
[----:B---3--:R-:W-:Y:S01]  /*74b70*/  HMMA.16816.F32.BF16 R12, R4, R24, R12 ;  /* 0x00000018040c723c */ /* 0x008fe2000004180c */
[----:B------:R-:W3:Y:S01]  /*74b80*/  LDL.LU.64 R6, [R1+0x2f68] ;  /* 0x002f680001067983 */ /* 0x000ee20000300a00 */
[----:B------:R-:W2:Y:S02]  /*74b90*/  LDL.LU.64 R4, [R1+0x2f60] ;  /* 0x002f600001047983 */ /* 0x000ea40000300a00 */
[----:B----4-:R-:W-:Y:S02]  /*74ba0*/  STL.64 [R1+0x2ed8], R26 ;  /* 0x002ed81a01007387 */ /* 0x010fe40000100a00 */
[----:B------:R3:W-:Y:S11]  /*74bb0*/  STL.64 [R1+0x2ed0], R24 ;  /* 0x002ed01801007387 */ /* 0x0007f60000100a00 */
[----:B------:R-:W-:Y:S06]  /*74bc0*/  @!UPT UIADD3 URZ, URZ, URZ, URZ ;  /* 0x0000003f3f3ff290 */ /* 0x000fec000fffe03f */
[----:B------:R0:W-:Y:S01]  /*74bd0*/  STL.64 [R1+0x3e0], R12 ;  /* 0x0003e00c01007387 */ /* 0x0001e20000100a00 */
[----:B------:R-:W-:Y:S02]  /*74be0*/  STL.64 [R1+0x3e8], R14 ;  /* 0x0003e80e01007387 */ /* 0x000fe40000100a00 */
[----:B---3--:R-:W-:Y:S02]  /*74bf0*/  IMAD.MOV.U32 R24, RZ, RZ, R7 ;  /* 0x000000ffff187224 */ /* 0x008fe400078e0007 */
[----:B------:R-:W2:Y:S01]  /*74c00*/  LDL.LU R7, [R1+0x2f58] ;  /* 0x002f580001077983 */ /* 0x000ea20000300800 */
[----:B0-----:R-:W-:Y:S02]  /*74c10*/  IMAD.MOV.U32 R12, RZ, RZ, R29 ;  /* 0x000000ffff0c7224 */ /* 0x001fe400078e001d */
[----:B------:R-:W-:Y:S02]  /*74c20*/  IMAD.MOV.U32 R13, RZ, RZ, R3 ;  /* 0x000000ffff0d7224 */ /* 0x000fe400078e0003 */
[----:B------:R-:W3:Y:S01]  /*74c30*/  LDL.LU R25, [R1+0x774] ;  /* 0x0007740001197983 */ /* 0x000ee20000300800 */
[----:B------:R-:W3:Y:S01]  /*74c40*/  LDL.LU R26, [R1+0x778] ;  /* 0x00077800011a7983 */ /* 0x000ee20000300800 */
[----:B------:R-:W3:Y:S02]  /*74c50*/  LDL.LU R27, [R1+0x77c] ;  /* 0x00077c00011b7983 */ /* 0x000ee40000300800 */
[----:B------:R-:W4:Y:S02]  /*74c60*/  LDL.LU R29, [R1+0x2f54] ;  /* 0x002f5400011d7983 */ /* 0x000f240000300800 */
[----:B------:R-:W3:Y:S01]  /*74c70*/  LDL.LU R3, [R1+0x2f50] ;  /* 0x002f500001037983 */ /* 0x000ee20000300800 */
[----:B--2---:R-:W-:Y:S11]  /*74c80*/  HMMA.16816.F32.BF16 R4, R20, R12, R4 ;  /* 0x0000000c1404723c */ /* 0x004ff60000041804 */
[----:B------:R-:W-:Y:S11]  /*74c90*/  @!UPT UIADD3 URZ, URZ, URZ, URZ ;  /* 0x0000003f3f3ff290 */ /* 0x000ff6000fffe03f */
[----:B------:R-:W-:Y:S01]  /*74ca0*/  @!UPT UIADD3 URZ, URZ, URZ, URZ ;  /* 0x0000003f3f3ff290 */ /* 0x000fe2000fffe03f */
[----:B------:R0:W-:Y:S01]  /*74cb0*/  STL.64 [R1+0x3b0], R4 ;  /* 0x0003b00401007387 */ /* 0x0001e20000100a00 */
[----:B------:R1:W-:Y:S02]  /*74cc0*/  STL.64 [R1+0x3b8], R6 ;  /* 0x0003b80601007387 */ /* 0x0003e40000100a00 */
[----:B0-----:R-:W-:Y:S02]  /*74cd0*/  IMAD.MOV.U32 R5, RZ, RZ, R22 ;  /* 0x000000ffff057224 */ /* 0x001fe400078e0016 */
[----:B------:R-:W-:Y:S02]  /*74ce0*/  IMAD.MOV.U32 R4, RZ, RZ, R23 ;  /* 0x000000ffff047224 */ /* 0x000fe400078e0017 */
[----:B-1----:R-:W-:Y:S02]  /*74cf0*/  IMAD.MOV.U32 R7, RZ, RZ, R20 ;  /* 0x000000ffff077224 */ /* 0x002fe400078e0014 */
[----:B------:R-:W-:Y:S01]  /*74d00*/  IMAD.MOV.U32 R6, RZ, RZ, R21 ;  /* 0x000000ffff067224 */ /* 0x000fe200078e0015 */
[----:B------:R-:W2:Y:S01]  /*74d10*/  LDL.LU.64 R22, [R1+0x2f48] ;  /* 0x002f480001167983 */ /* 0x000ea20000300a00 */
[----:B------:R-:W2:Y:S02]  /*74d20*/  LDL.LU.64 R20, [R1+0x2f40] ;  /* 0x002f400001147983 */ /* 0x000ea40000300a00 */
[----:B------:R0:W-:Y:S02]  /*74d30*/  STL.64 [R1+0x2ec0], R12 ;  /* 0x002ec00c01007387 */ /* 0x0001e40000100a00 */
[----:B------:R-:W-:-:S02]  /*74d40*/  IMAD.MOV.U32 R14, RZ, RZ, R5 ;  /* 0x000000ffff0e7224 */ /* 0x000fc400078e0005 */
[----:B------:R-:W-:Y:S02]  /*74d50*/  IMAD.MOV.U32 R15, RZ, RZ, R4 ;  /* 0x000000ffff0f7224 */ /* 0x000fe400078e0004 */
[----:B------:R-:W-:Y:S02]  /*74d60*/  IMAD.MOV.U32 R4, RZ, RZ, R2 ;  /* 0x000000ffff047224 */ /* 0x000fe400078e0002 */
[----:B------:R-:W-:Y:S02]  /*74d70*/  IMAD.MOV.U32 R5, RZ, RZ, R0 ;  /* 0x000000ffff057224 */ /* 0x000fe400078e0000 */
[----:B0-----:R-:W-:Y:S02]  /*74d80*/  IMAD.MOV.U32 R12, RZ, RZ, R7 ;  /* 0x000000ffff0c7224 */ /* 0x001fe400078e0007 */
[----:B------:R-:W-:-:S07]  /*74d90*/  IMAD.MOV.U32 R13, RZ, RZ, R6 ;  /* 0x000000ffff0d7224 */ /* 0x000fce00078e0006 */
[C---:B--2---:R-:W-:Y:S11]  /*74da0*/  HMMA.16816.F32.BF16 R20, R12.reuse, R4, R20 ;  /* 0x000000040c14723c */ /* 0x044ff60000041814 */
[----:B------:R-:W-:Y:S11]  /*74db0*/  @!UPT UIADD3 URZ, URZ, URZ, URZ ;  /* 0x0000003f3f3ff290 */ /* 0x000ff6000fffe03f */
[----:B------:R-:W-:Y:S01]  /*74dc0*/  @!UPT UIADD3 URZ, URZ, URZ, URZ ;  /* 0x0000003f3f3ff290 */ /* 0x000fe2000fffe03f */
[----:B------:R-:W-:Y:S01]  /*74dd0*/  STL.64 [R1+0x3a0], R20 ;  /* 0x0003a01401007387 */ /* 0x000fe20000100a00 */
[----:B------:R0:W-:Y:S03]  /*74de0*/  STL.64 [R1+0x3a8], R22 ;  /* 0x0003a81601007387 */ /* 0x0001e60000100a00 */
[----:B0-----:R-:W2:Y:S01]  /*74df0*/  LDL.LU.64 R22, [R1+0x2f38] ;  /* 0x002f380001167983 */ /* 0x001ea20000300a00 */
[----:B------:R-:W2:Y:S02]  /*74e00*/  LDL.LU.64 R20, [R1+0x2f30] ;  /* 0x002f300001147983 */ /* 0x000ea40000300a00 */
[----:B------:R0:W-:Y:S02]  /*74e10*/  STL.64 [R1+0x2ec8], R4 ;  /* 0x002ec80401007387 */ /* 0x0001e40000100a00 */
[----:B0-----:R-:W3:Y:S01]  /*74e20*/  LDL.LU R4, [R1+0x760] ;  /* 0x0007600001047983 */ /* 0x001ee20000300800 */
[----:B------:R-:W3:Y:S02]  /*74e30*/  LDL.LU R5, [R1+0x764] ;  /* 0x0007640001057983 */ /* 0x000ee40000300800 */
[----:B------:R-:W3:Y:S02]  /*74e40*/  LDL.LU R6, [R1+0x768] ;  /* 0x0007680001067983 */ /* 0x000ee40000300800 */
[----:B------:R-:W3:Y:S01]  /*74e50*/  LDL.LU R7, [R1+0x76c] ;  /* 0x00076c0001077983 */ /* 0x000ee20000300800 */
[C---:B--2---:R-:W-:Y:S11]  /*74e60*/  HMMA.16816.F32.BF16 R20, R12.reuse, R8, R20 ;  /* 0x000000080c14723c */ /* 0x044ff60000041814 */
        /* <DEDUP_REMOVED lines=30> */
[----:B------:R-:W3:Y:S02]  /*75050*/  LDL.LU.64 R16, [R1+0x2ee0] ;  /* 0x002ee00001107983 */ /* 0x000ee40000300a00 */
[----:B------:R-:W-:Y:S02]  /*75060*/  STL.64 [R1+0x2e88], R10 ;  /* 0x002e880a01007387 */ /* 0x000fe40000100a00 */
[----:B------:R0:W-:Y:S02]  /*75070*/  STL.64 [R1+0x2e80], R8 ;  /* 0x002e800801007387 */ /* 0x0001e40000100a00 */
        /* <DEDUP_REMOVED lines=9> */
[----:B0-----:R-:W3:Y:S01]  /*75110*/  LDL.LU.64 R26, [R1+0x2ed8] ;  /* 0x002ed800011a7983 */ /* 0x001ee20000300a00 */
[----:B------:R-:W3:Y:S02]  /*75120*/  LDL.LU.64 R24, [R1+0x2ed0] ;  /* 0x002ed00001187983 */ /* 0x000ee40000300a00 */
[----:B--2---:R-:W-:Y:S02]  /*75130*/  STL.64 [R1+0x2e98], R18 ;  /* 0x002e981201007387 */ /* 0x004fe40000100a00 */
[----:B------:R0:W-:Y:S02]  /*75140*/  STL.64 [R1+0x2e90], R16 ;  /* 0x002e901001007387 */ /* 0x0001e40000100a00 */
[----:B0-----:R-:W2:Y:S01]  /*75150*/  LDL.LU.64 R16, [R1+0x210] ;  /* 0x0002100001107983 */ /* 0x001ea20000300a00 */
[----:B------:R-:W2:Y:S01]  /*75160*/  LDL.LU.64 R18, [R1+0x218] ;  /* 0x0002180001127983 */ /* 0x000ea20000300a00 */
[----:B---3--:R-:W-:Y:S02]  /*75170*/  HMMA.16816.F32.BF16 R12, R12, R24, R4 ;  /* 0x000000180c0c723c */ /* 0x008fe40000041804 */
[----:B------:R-:W3:Y:S11]  /*75180*/  LDL.LU.64 R4, [R1+0x2ec8] ;  /* 0x002ec80001047983 */ /* 0x000ef60000300a00 */
[----:B------:R-:W-:Y:S10]  /*75190*/  @!UPT UIADD3 URZ, URZ, URZ, URZ ;  /* 0x0000003f3f3ff290 */ /* 0x000ff4000fffe03f */
[----:B------:R0:W-:Y:S01]  /*751a0*/  STL.64 [R1+0x320], R12 ;  /* 0x0003200c01007387 */ /* 0x0001e20000100a00 */
[----:B------:R-:W-:Y:S03]  /*751b0*/  STL.64 [R1+0x328], R14 ;  /* 0x0003280e01007387 */ /* 0x000fe60000100a00 */
[----:B0-----:R-:W3:Y:S01]  /*751c0*/  LDL.LU.64 R12, [R1+0x2ec0] ;  /* 0x002ec000010c7983 */ /* 0x001ee20000300a00 */
[----:B------:R-:W-:Y:S02]  /*751d0*/  STL.64 [R1+0x2ea8], R26 ;  /* 0x002ea81a01007387 */ /* 0x000fe40000100a00 */
[----:B------:R0:W-:Y:S02]  /*751e0*/  STL.64 [R1+0x2ea0], R24 ;  /* 0x002ea01801007387 */ /* 0x0001e40000100a00 */
[----:B0-----:R-:W3:Y:S01]  /*751f0*/  LDL.LU R24, [R1+0x750] ;  /* 0x0007500001187983 */ /* 0x001ee20000300800 */
[----:B------:R-:W3:Y:S02]  /*75200*/  LDL.LU R25, [R1+0x754] ;  /* 0x0007540001197983 */ /* 0x000ee40000300800 */
[----:B------:R-:W3:Y:S02]  /*75210*/  LDL.LU R26, [R1+0x758] ;  /* 0x00075800011a7983 */ /* 0x000ee40000300800 */
[----:B------:R-:W3:Y:S02]  /*75220*/  LDL.LU R27, [R1+0x75c] ;  /* 0x00075c00011b7983 */ /* 0x000ee40000300800 */
[----:B--2---:R-:W-:-:S02]  /*75230*/  IMAD.MOV.U32 R15, RZ, RZ, R16 ;  /* 0x000000ffff0f7224 */ /* 0x004fc400078e0010 */
[----:B------:R-:W-:Y:S02]  /*75240*/  IMAD.MOV.U32 R14, RZ, RZ, R17 ;  /* 0x000000ffff0e7224 */ /* 0x000fe400078e0011 */
[----:B------:R-:W-:Y:S02]  /*75250*/  IMAD.MOV.U32 R7, RZ, RZ, R18 ;  /* 0x000000ffff077224 */ /* 0x000fe400078e0012 */
[----:B------:R-:W-:Y:S01]  /*75260*/  IMAD.MOV.U32 R6, RZ, RZ, R19 ;  /* 0x000000ffff067224 */ /* 0x000fe200078e0013 */
[----:B---3--:R-:W-:Y:S11]  /*75270*/  HMMA.16816.F32.BF16 R24, R16, R12, R24 ;  /* 0x0000000c1018723c */ /* 0x008ff60000041818 */
[----:B------:R-:W-:Y:S11]  /*75280*/  @!UPT UIADD3 URZ, URZ, URZ, URZ ;  /* 0x0000003f3f3ff290 */ /* 0x000ff6000fffe03f */
[----:B------:R-:W-:Y:S01]  /*75290*/  @!UPT UIADD3 URZ, URZ, URZ, URZ ;  /* 0x0000003f3f3ff290 */ /* 0x000fe2000fffe03f */
[----:B------:R-:W-:Y:S01]  /*752a0*/  STL.64 [R1+0x310], R24 ;  /* 0x0003101801007387 */ /* 0x000fe20000100a00 */
[----:B------:R-:W-:Y:S02]  /*752b0*/  STL.64 [R1+0x318], R26 ;  /* 0x0003181a01007387 */ /* 0x000fe40000100a00 */
[----:B------:R0:W-:Y:S02]  /*752c0*/  STL.64 [R1+0x2e68], R12 ;  /* 0x002e680c01007387 */ /* 0x0001e40000100a00 */
[----:B0-----:R-:W-:Y:S02]  /*752d0*/  IMAD.MOV.U32 R12, RZ, RZ, R15 ;  /* 0x000000ffff0c7224 */ /* 0x001fe400078e000f */
[----:B------:R-:W-:Y:S02]  /*752e0*/  IMAD.MOV.U32 R13, RZ, RZ, R14 ;  /* 0x000000ffff0d7224 */ /* 0x000fe400078e000e */
[----:B------:R-:W-:Y:S02]  /*752f0*/  IMAD.MOV.U32 R14, RZ, RZ, R7 ;  /* 0x000000ffff0e7224 */ /* 0x000fe400078e0007 */
[----:B------:R-:W-:-:S07]  /*75300*/  IMAD.MOV.U32 R15, RZ, RZ, R6 ;  /* 0x000000ffff0f7224 */ /* 0x000fce00078e0006 */
[----:B------:R-:W-:Y:S01]  /*75310*/  HMMA.16816.F32.BF16 R8, R12, R4, R8 ;  /* 0x000000040c08723c */ /* 0x000fe20000041808 */
        /* <DEDUP_REMOVED lines=11> */
[----:B------:R-:W3:Y:S02]  /*753d0*/  LDL.LU R6, [R1+0x2f8] ;  /* 0x0002f80001067983 */ /* 0x000ee40000300800 */
[----:B------:R-:W3:Y:S01]  /*753e0*/  LDL.LU R7, [R1+0x2fc] ;  /* 0x0002fc0001077983 */ /* 0x000ee20000300800 */
[----:B------:R-:W2:Y:S01]  /*753f0*/  LDL.LU R16, [R1+0x720] ;  /* 0x0007200001107983 */ /* 0x000ea20000300800 */
[----:B------:R-:W2:Y:S02]  /*75400*/  LDL.LU R17, [R1+0x724] ;  /* 0x0007240001117983 */ /* 0x000ea40000300800 */
[----:B------:R-:W2:Y:S02]  /*75410*/  LDL.LU R18, [R1+0x728] ;  /* 0x0007280001127983 */ /* 0x000ea40000300800 */
[----:B------:R-:W2:Y:S02]  /*75420*/  LDL.LU R19, [R1+0x72c] ;  /* 0x00072c0001137983 */ /* 0x000ea40000300800 */
[----:B------:R-:W-:-:S02]  /*75430*/  IMAD.MOV.U32 R25, RZ, RZ, R20 ;  /* 0x000000ffff197224 */ /* 0x000fc400078e0014 */
        /* <DEDUP_REMOVED lines=16> */
[----:B------:R-:W-:Y:S02]  /*75540*/  STL.64 [R1+0x2d90], R20 ;  /* 0x002d901401007387 */ /* 0x000fe40000100a00 */
[----:B---3--:R-:W-:Y:S02]  /*75550*/  STL.64 [R1+0x2d60], R6 ;  /* 0x002d600601007387 */ /* 0x008fe40000100a00 */
[----:B------:R0:W-:Y:S02]  /*75560*/  STL.64 [R1+0x2d58], R4 ;  /* 0x002d580401007387 */ /* 0x0001e40000100a00 */
        /* <DEDUP_REMOVED lines=9> */
[----:B------:R-:W3:Y:S01]  /*75600*/  LDL.LU R7, [R1+0x36c] ;  /* 0x00036c0001077983 */ /* 0x000ee20000300800 */
        /* <DEDUP_REMOVED lines=8> */
[----:B------:R-:W3:Y:S02]  /*75690*/  LDL.LU.64 R16, [R1+0x2eb0] ;  /* 0x002eb00001107983 */ /* 0x000ee40000300a00 */
[----:B------:R-:W-:-:S02]  /*756a0*/  IMAD.MOV.U32 R20, RZ, RZ, R2 ;  /* 0x000000ffff147224 */ /* 0x000fc400078e0002 */
[----:B------:R-:W-:-:S07]  /*756b0*/  IMAD.MOV.U32 R21, RZ, RZ, R0 ;  /* 0x000000ffff157224 */ /* 0x000fce00078e0000 */
[----:B------:R-:W-:Y:S01]  /*756c0*/  STL.64 [R1+0x2d0], R24 ;  /* 0x0002d01801007387 */ /* 0x000fe20000100a00 */
[----:B------:R0:W-:Y:S03]  /*756d0*/  STL.64 [R1+0x2d8], R26 ;  /* 0x0002d81a01007387 */ /* 0x0001e60000100a00 */
[----:B0-----:R-:W2:Y:S01]  /*756e0*/  LDL.LU.64 R26, [R1+0x2ea8] ;  /* 0x002ea800011a7983 */ /* 0x001ea20000300a00 */
[----:B------:R-:W2:Y:S01]  /*756f0*/  LDL.LU.64 R24, [R1+0x2ea0] ;  /* 0x002ea00001187983 */ /* 0x000ea20000300a00 */
[C---:B---3--:R-:W-:Y:S11]  /*75700*/  HMMA.16816.F32.BF16 R16, R12.reuse, R20, R16 ;  /* 0x000000140c10723c */ /* 0x048ff60000041810 */
[----:B------:R-:W-:Y:S11]  /*75710*/  @!UPT UIADD3 URZ, URZ, URZ, URZ ;  /* 0x0000003f3f3ff290 */ /* 0x000ff6000fffe03f */
[----:B------:R-:W-:Y:S01]  /*75720*/  @!UPT UIADD3 URZ, URZ, URZ, URZ ;  /* 0x0000003f3f3ff290 */ /* 0x000fe2000fffe03f */
[----:B------:R-:W-:Y:S01]  /*75730*/  STL.64 [R1+0x2c0], R16 ;  /* 0x0002c01001007387 */ /* 0x000fe20000100a00 */
[----:B------:R0:W-:Y:S03]  /*75740*/  STL.64 [R1+0x2c8], R18 ;  /* 0x0002c81201007387 */ /* 0x0001e60000100a00 */
[----:B0-----:R-:W3:Y:S01]  /*75750*/  LDL.LU.64 R18, [R1+0x2e98] ;  /* 0x002e980001127983 */ /* 0x001ee20000300a00 */
[----:B------:R-:W2:Y:S02]  /*75760*/  LDL.LU.64 R16, [R1+0x2e90] ;  /* 0x002e900001107983 */ /* 0x000ea40000300a00 */
[----:B------:R0:W-:Y:S02]  /*75770*/  STL.64 [R1+0x2e40], R20 ;  /* 0x002e401401007387 */ /* 0x0001e40000100a00 */
[----:B0-----:R-:W2:Y:S02]  /*75780*/  LDL.64 R20, [R1] ;  /* 0x0000000001147983 */ /* 0x001ea40000100a00 */
        /* <DEDUP_REMOVED lines=8> */
[----:B------:R-:W3:Y:S01]  /*75810*/  LDL.LU R20, [R1+0x6b0] ;  /* 0x0006b00001147983 */ /* 0x000ee20000300800 */
[----:B------:R-:W-:Y:S01]  /*75820*/  IMAD.MOV.U32 R0, RZ, RZ, R21 ;  /* 0x000000ffff007224 */ /* 0x000fe200078e0015 */
[C---:B--2---:R-:W-:Y:S11]  /*75830*/  HMMA.16816.F32.BF16 R4, R12.reuse, R8, R4 ;  /* 0x000000080c04723c */ /* 0x044ff60000041804 */
        /* <DEDUP_REMOVED lines=11> */
[----:B--2---:R-:W-:Y:S01]  /*758f0*/  STL.64 [R1+0x2e50], R22 ;  /* 0x002e501601007387 */ /* 0x004fe20000100a00 */
[----:B---3--:R0:W-:Y:S03]  /*75900*/  STL.64 [R1+0x2e48], R20 ;  /* 0x002e481401007387 */ /* 0x0081e60000100a00 */
[----:B0-----:R-:W2:Y:S04]  /*75910*/  LDL.64 R20, [R1+0x60] ;  /* 0x0000600001147983 */ /* 0x001ea80000100a00 */
[----:B--2---:R0:W-:Y:S04]  /*75920*/  STL.64 [R1+0x2e60], R20 ;  /* 0x002e601401007387 */ /* 0x0041e80000100a00 */
        /* <DEDUP_REMOVED lines=8> */
[----:B------:R-:W3:Y:S02]  /*759b0*/  LDL.LU R10, [R1+0x6f8] ;  /* 0x0006f800010a7983 */ /* 0x000ee40000300800 */
[----:B------:R-:W3:Y:S02]  /*759c0*/  LDL.LU R11, [R1+0x6fc] ;  /* 0x0006fc00010b7983 */ /* 0x000ee40000300800 */
[----:B---3--:R-:W-:Y:S11]  /*759d0*/  HMMA.16816.F32.BF16 R8, R12, R16, R8 ;  /* 0x000000100c08723c */ /* 0x008ff60000041808 */
[----:B------:R-:W-:Y:S11]  /*759e0*/  @!UPT UIADD3 URZ, URZ, URZ, URZ ;  /* 0x0000003f3f3ff290 */ /* 0x000ff6000fffe03f */
[----:B------:R-:W-:Y:S01]  /*759f0*/  @!UPT UIADD3 URZ, URZ, URZ, URZ ;  /* 0x0000003f3f3ff290 */ /* 0x000fe2000fffe03f */
[----:B------:R0:W-:Y:S01]  /*75a00*/  STL.64 [R1+0x290], R8 ;  /* 0x0002900801007387 */ /* 0x0001e20000100a00 */
[----:B------:R-:W-:Y:S02]  /*75a10*/  STL.64 [R1+0x298], R10 ;  /* 0x0002980a01007387 */ /* 0x000fe40000100a00 */
[----:B0-----:R-:W-:Y:S02]  /*75a20*/  IMAD.MOV.U32 R8, RZ, RZ, R2 ;  /* 0x000000ffff087224 */ /* 0x001fe400078e0002 */
[----:B------:R-:W-:-:S05]  /*75a30*/  IMAD.MOV.U32 R9, RZ, RZ, R0 ;  /* 0x000000ffff097224 */ /* 0x000fca00078e0000 */
[----:B------:R0:W-:Y:S04]  /*75a40*/  STL.64 [R1+0x2e58], R8 ;  /* 0x002e580801007387 */ /* 0x0001e80000100a00 */
[----:B0-----:R-:W3:Y:S01]  /*75a50*/  LDL.LU R8, [R1+0x6c0] ;  /* 0x0006c00001087983 */ /* 0x001ee20000300800 */
[----:B------:R-:W3:Y:S02]  /*75a60*/  LDL.LU R9, [R1+0x6c4] ;  /* 0x0006c40001097983 */ /* 0x000ee40000300800 */
[----:B------:R-:W3:Y:S02]  /*75a70*/  LDL.LU R10, [R1+0x6c8] ;  /* 0x0006c800010a7983 */ /* 0x000ee40000300800 */
[----:B------:R-:W3:Y:S01]  /*75a80*/  LDL.LU R11, [R1+0x6cc] ;  /* 0x0006cc00010b7983 */ /* 0x000ee20000300800 */
[----:B------:R-:W-:Y:S01]  /*75a90*/  STL.64 [R1+0x2e18], R18 ;  /* 0x002e181201007387 */ /* 0x000fe20000100a00 */
[----:B------:R0:W-:Y:S03]  /*75aa0*/  STL.64 [R1+0x2e10], R16 ;  /* 0x002e101001007387 */ /* 0x0001e60000100a00 */
[----:B0-----:R-:W2:Y:S01]  /*75ab0*/  LDL.LU R16, [R1+0x690] ;  /* 0x0006900001107983 */ /* 0x001ea20000300800 */
[----:B------:R-:W2:Y:S02]  /*75ac0*/  LDL.LU R17, [R1+0x694] ;  /* 0x0006940001117983 */ /* 0x000ea40000300800 */
[----:B------:R-:W2:Y:S02]  /*75ad0*/  LDL.LU R18, [R1+0x698] ;  /* 0x0006980001127983 */ /* 0x000ea40000300800 */
[----:B------:R-:W2:Y:S01]  /*75ae0*/  LDL.LU R19, [R1+0x69c] ;  /* 0x00069c0001137983 */ /* 0x000ea20000300800 */
[----:B----4-:R-:W-:Y:S01]  /*75af0*/  HMMA.16816.F32.BF16 R12, R12, R24, R4 ;  /* 0x000000180c0c723c */ /* 0x010fe20000041804 */
[----:B--2---:R-:W-:Y:S01]  /*75b00*/  STL.64 [R1+0x2e38], R18 ;  /* 0x002e381201007387 */ /* 0x004fe20000100a00 */
[----:B------:R0:W-:Y:S03]  /*75b10*/  STL.64 [R1+0x2e30], R16 ;  /* 0x002e301001007387 */ /* 0x0001e60000100a00 */
[----:B0-----:R-:W2:Y:S01]  /*75b20*/  LDL.LU R16, [R1+0x220] ;  /* 0x0002200001107983 */ /* 0x001ea20000300800 */
[----:B------:R-:W2:Y:S02]  /*75b30*/  LDL.LU R17, [R1+0x224] ;  /* 0x0002240001117983 */ /* 0x000ea40000300800 */
[----:B------:R-:W2:Y:S02]  /*75b40*/  LDL.LU R18, [R1+0x228] ;  /* 0x0002280001127983 */ /* 0x000ea40000300800 */
[----:B------:R-:W2:Y:S01]  /*75b50*/  LDL.LU R19, [R1+0x22c] ;  /* 0x00022c0001137983 */ /* 0x000ea20000300800 */
[----:B------:R-:W4:Y:S01]  /*75b60*/  LDL.LU.64 R6, [R1+0x2e78] ;  /* 0x002e780001067983 */ /* 0x000f220000300a00 */
[----:B------:R-:W4:Y:S11]  /*75b70*/  LDL.LU.64 R4, [R1+0x2e70] ;  /* 0x002e700001047983 */ /* 0x000f360000300a00 */
[----:B------:R0:W-:Y:S02]  /*75b80*/  STL.64 [R1+0x280], R12 ;  /* 0x0002800c01007387 */ /* 0x0001e40000100a00 */
[----:B------:R-:W-:Y:S01]  /*75b90*/  STL.64 [R1+0x288], R14 ;  /* 0x0002880e01007387 */ /* 0x000fe20000100a00 */
[----:B0-----:R-:W4:Y:S01]  /*75ba0*/  LDL.LU.64 R12, [R1+0x2e68] ;  /* 0x002e6800010c7983 */ /* 0x001f220000300a00 */
[----:B------:R-:W-:Y:S02]  /*75bb0*/  STL.64 [R1+0x2e08], R26 ;  /* 0x002e081a01007387 */ /* 0x000fe40000100a00 */
[----:B------:R0:W-:Y:S02]  /*75bc0*/  STL.64 [R1+0x2e00], R24 ;  /* 0x002e001801007387 */ /* 0x0001e40000100a00 */
[----:B0-----:R-:W2:Y:S01]  /*75bd0*/  LDL.LU R24, [R1+0x6a0] ;  /* 0x0006a00001187983 */ /* 0x001ea20000300800 */
[----:B------:R-:W2:Y:S02]  /*75be0*/  LDL.LU R25, [R1+0x6a4] ;  /* 0x0006a40001197983 */ /* 0x000ea40000300800 */
[----:B------:R-:W2:Y:S02]  /*75bf0*/  LDL.LU R26, [R1+0x6a8] ;  /* 0x0006a800011a7983 */ /* 0x000ea40000300800 */
[----:B------:R-:W2:Y:S01]  /*75c00*/  LDL.LU R27, [R1+0x6ac] ;  /* 0x0006ac00011b7983 */ /* 0x000ea20000300800 */
[C---:B----4-:R-:W-:Y:S11]  /*75c10*/  HMMA.16816.F32.BF16 R20, R4.reuse, R12, R20 ;  /* 0x0000000c0414723c */ /* 0x050ff60000041814 */
[----:B------:R-:W-:Y:S11]  /*75c20*/  @!UPT UIADD3 URZ, URZ, URZ, URZ ;  /* 0x0000003f3f3ff290 */ /* 0x000ff6000fffe03f */
[----:B------:R-:W-:Y:S01]  /*75c30*/  @!UPT UIADD3 URZ, URZ, URZ, URZ ;  /* 0x0000003f3f3ff290 */ /* 0x000fe2000fffe03f */
[----:B------:R0:W-:Y:S01]  /*75c40*/  STL.64 [R1+0x260], R20 ;  /* 0x0002601401007387 */ /* 0x0001e20000100a00 */
[----:B------:R-:W-:Y:S03]  /*75c50*/  STL.64 [R1+0x268], R22 ;  /* 0x0002681601007387 */ /* 0x000fe60000100a00 */
[----:B0-----:R-:W3:Y:S01]  /*75c60*/  LDL.LU.64 R20, [R1+0x2e60] ;  /* 0x002e600001147983 */ /* 0x001ee20000300a00 */
[----:B------:R0:W-:Y:S03]  /*75c70*/  STL.64 [R1+0x2df8], R12 ;  /* 0x002df80c01007387 */ /* 0x0001e60000100a00 */
[----:B0-----:R-:W4:Y:S01]  /*75c80*/  LDL.64 R12, [R1+0x40] ;  /* 0x00004000010c7983 */ /* 0x001f220000100a00 */
[----:B---3--:R-:W-:Y:S01]  /*75c90*/  HMMA.16816.F32.BF16 R8, R4, R20, R8 ;  /* 0x000000140408723c */ /* 0x008fe20000041808 */
[----:B------:R-:W-:-:S02]  /*75ca0*/  IMAD.MOV.U32 R2, RZ, RZ, R20 ;  /* 0x000000ffff027224 */ /* 0x000fc400078e0014 */
[----:B------:R-:W-:Y:S11]  /*75cb0*/  IMAD.MOV.U32 R0, RZ, RZ, R21 ;  /* 0x000000ffff007224 */ /* 0x000ff600078e0015 */
[----:B------:R-:W-:Y:S09]  /*75cc0*/  @!UPT UIADD3 URZ, URZ, URZ, URZ ;  /* 0x0000003f3f3ff290 */ /* 0x000ff2000fffe03f */
[----:B------:R0:W-:Y:S01]  /*75cd0*/  STL.64 [R1+0x250], R8 ;  /* 0x0002500801007387 */ /* 0x0001e20000100a00 */
[----:B------:R-:W-:Y:S03]  /*75ce0*/  STL.64 [R1+0x258], R10 ;  /* 0x0002580a01007387 */ /* 0x000fe60000100a00 */
[----:B0-----:R-:W3:Y:S01]  /*75cf0*/  LDL.LU.64 R8, [R1+0x2e58] ;  /* 0x002e580001087983 */ /* 0x001ee20000300a00 */
[----:B------:R-:W4:Y:S02]  /*75d00*/  LDL.LU.64 R22, [R1+0x2e50] ;  /* 0x002e500001167983 */ /* 0x000f240000300a00 */
[----:B------:R-:W4:Y:S02]  /*75d10*/  LDL.LU.64 R20, [R1+0x2e48] ;  /* 0x002e480001147983 */ /* 0x000f240000300a00 */
[C---:B----4-:R-:W-:Y:S11]  /*75d20*/  HMMA.16816.F32.BF16 R20, R4.reuse, R12, R20 ;  /* 0x0000000c0414723c */ /* 0x050ff60000041814 */
[----:B------:R-:W-:Y:S11]  /*75d30*/  @!UPT UIADD3 URZ, URZ, URZ, URZ ;  /* 0x0000003f3f3ff290 */ /* 0x000ff6000fffe03f */
[----:B------:R-:W-:Y:S01]  /*75d40*/  @!UPT UIADD3 URZ, URZ, URZ, URZ ;  /* 0x0000003f3f3ff290 */ /* 0x000fe2000fffe03f */
[----:B------:R0:W-:Y:S01]  /*75d50*/  STL.64 [R1+0x240], R20 ;  /* 0x0002401401007387 */ /* 0x0001e20000100a00 */
[----:B------:R-:W-:Y:S03]  /*75d60*/  STL.64 [R1+0x248], R22 ;  /* 0x0002481601007387 */ /* 0x000fe60000100a00 */
[----:B0-----:R-:W2:Y:S01]  /*75d70*/  LDL.LU.64 R20, [R1+0x2e40] ;  /* 0x002e400001147983 */ /* 0x001ea20000300a00 */
[----:B------:R-:W-:Y:S02]  /*75d80*/  IMAD.MOV.U32 R11, RZ, RZ, R12 ;  /* 0x000000ffff0b7224 */ /* 0x000fe400078e000c */
[----:B------:R-:W4:Y:S02]  /*75d90*/  LDL.LU R12, [R1+0x670] ;  /* 0x00067000010c7983 */ /* 0x000f240000300800 */
[----:B------:R-:W-:Y:S01]  /*75da0*/  IMAD.MOV.U32 R10, RZ, RZ, R13 ;  /* 0x000000ffff0a7224 */ /* 0x000fe200078e000d */
[----:B--2---:R-:W-:Y:S11]  /*75db0*/  HMMA.16816.F32.BF16 R24, R4, R20, R24 ;  /* 0x000000140418723c */ /* 0x004ff60000041818 */
[----:B------:R-:W-:Y:S11]  /*75dc0*/  @!UPT UIADD3 URZ, URZ, URZ, URZ ;  /* 0x0000003f3f3ff290 */ /* 0x000ff6000fffe03f */
[----:B------:R-:W-:Y:S01]  /*75dd0*/  @!UPT UIADD3 URZ, URZ, URZ, URZ ;  /* 0x0000003f3f3ff290 */ /* 0x000fe2000fffe03f */
[----:B------:R0:W-:Y:S01]  /*75de0*/  STL.64 [R1+0x230], R24 ;  /* 0x0002301801007387 */ /* 0x0001e20000100a00 */
[----:B------:R1:W-:Y:S02]  /*75df0*/  STL.64 [R1+0x238], R26 ;  /* 0x0002381a01007387 */ /* 0x0003e40000100a00 */
[----:B------:R-:W4:Y:S02]  /*75e00*/  LDL.LU R13, [R1+0x674] ;  /* 0x00067400010d7983 */ /* 0x000f240000300800 */
[----:B------:R-:W4:Y:S01]  /*75e10*/  LDL.LU R14, [R1+0x678] ;  /* 0x00067800010e7983 */ /* 0x000f220000300800 */
[----:B------:R-:W4:Y:S04]  /*75e20*/  LDL.LU R15, [R1+0x67c] ;  /* 0x00067c00010f7983 */ /* 0x000f280000300800 */
[----:B0-----:R-:W2:Y:S01]  /*75e30*/  LDL.LU R24, [R1+0x680] ;  /* 0x0006800001187983 */ /* 0x001ea20000300800 */
[----:B------:R-:W2:Y:S02]  /*75e40*/  LDL.LU R25, [R1+0x684] ;  /* 0x0006840001197983 */ /* 0x000ea40000300800 */
[----:B-1----:R-:W2:Y:S02]  /*75e50*/  LDL.LU R26, [R1+0x688] ;  /* 0x00068800011a7983 */ /* 0x002ea40000300800 */
[----:B------:R-:W2:Y:S01]  /*75e60*/  LDL.LU R27, [R1+0x68c] ;  /* 0x00068c00011b7983 */ /* 0x000ea20000300800 */
[----:B------:R0:W-:Y:S02]  /*75e70*/  STL.64 [R1+0x2db0], R20 ;  /* 0x002db01401007387 */ /* 0x0001e40000100a00 */
[----:B0-----:R-:W-:-:S02]  /*75e80*/  IMAD.MOV.U32 R20, RZ, RZ, R11 ;  /* 0x000000ffff147224 */ /* 0x001fc400078e000b */
[----:B------:R-:W-:Y:S02]  /*75e90*/  IMAD.MOV.U32 R21, RZ, RZ, R10 ;  /* 0x000000ffff157224 */ /* 0x000fe400078e000a */
[----:B---3--:R-:W-:Y:S03]  /*75ea0*/  HMMA.16816.F32.BF16 R8, R4, R8, R16 ;  /* 0x000000080408723c */ /* 0x008fe60000041810 */
[----:B------:R0:W-:Y:S02]  /*75eb0*/  STL.64 [R1+0x2dc8], R20 ;  /* 0x002dc81401007387 */ /* 0x0001e40000100a00 */
[----:B0-----:R-:W-:Y:S02]  /*75ec0*/  IMAD.MOV.U32 R20, RZ, RZ, R2 ;  /* 0x000000ffff147224 */ /* 0x001fe400078e0002 */
[----:B------:R-:W-:-:S05]  /*75ed0*/  IMAD.MOV.U32 R21, RZ, RZ, R0 ;  /* 0x000000ffff157224 */ /* 0x000fca00078e0000 */
[----:B------:R0:W-:Y:S04]  /*75ee0*/  STL.64 [R1+0x2de0], R20 ;  /* 0x002de01401007387 */ /* 0x0001e80000100a00 */
[----:B0-----:R-:W3:Y:S01]  /*75ef0*/  LDL.LU R20, [R1+0x660] ;  /* 0x0006600001147983 */ /* 0x001ee20000300800 */
[----:B------:R-:W3:Y:S02]  /*75f00*/  LDL.LU R21, [R1+0x664] ;  /* 0x0006640001157983 */ /* 0x000ee40000300800 */
[----:B------:R-:W3:Y:S02]  /*75f10*/  LDL.LU R22, [R1+0x668] ;  /* 0x0006680001167983 */ /* 0x000ee40000300800 */
[----:B------:R-:W3:Y:S01]  /*75f20*/  LDL.LU R23, [R1+0x66c] ;  /* 0x00066c0001177983 */ /* 0x000ee20000300800 */
[----:B------:R-:W2:Y:S01]  /*75f30*/  LDL.LU.64 R18, [R1+0x2e38] ;  /* 0x002e380001127983 */ /* 0x000ea20000300a00 */
        /* <DEDUP_REMOVED lines=34> */
[----:B0-----:R-:W2:Y:S01]  /*76160*/  LDL.LU.64 R26, [R1+0x2e08] ;  /* 0x002e0800011a7983 */ /* 0x001ea20000300a00 */
[----:B------:R-:W4:Y:S02]  /*76170*/  LDL.LU.64 R24, [R1+0x2e00] ;  /* 0x002e000001187983 */ /* 0x000f240000300a00 */
[----:B----4-:R-:W-:Y:S01]  /*76180*/  HMMA.16816.F32.BF16 R4, R4, R24, R12 ;  /* 0x000000180404723c */ /* 0x010fe2000004180c */
[----:B------:R-:W3:Y:S11]  /*76190*/  LDL.LU.64 R12, [R1+0x2df8] ;  /* 0x002df800010c7983 */ /* 0x000ef60000300a00 */
[----:B------:R-:W-:Y:S11]  /*761a0*/  @!UPT UIADD3 URZ, URZ, URZ, URZ ;  /* 0x0000003f3f3ff290 */ /* 0x000ff6000fffe03f */
[----:B------:R-:W-:Y:S01]  /*761b0*/  STL.64 [R1+0x1e0], R4 ;  /* 0x0001e00401007387 */ /* 0x000fe20000100a00 */
[----:B------:R0:W-:Y:S03]  /*761c0*/  STL.64 [R1+0x1e8], R6 ;  /* 0x0001e80601007387 */ /* 0x0001e60000100a00 */
[----:B0-----:R-:W3:Y:S01]  /*761d0*/  LDL.LU.64 R6, [R1+0x2df0] ;  /* 0x002df00001067983 */ /* 0x001ee20000300a00 */
[----:B------:R-:W3:Y:S02]  /*761e0*/  LDL.LU.64 R4, [R1+0x2de8] ;  /* 0x002de80001047983 */ /* 0x000ee40000300a00 */
[----:B--2---:R-:W-:Y:S02]  /*761f0*/  STL.64 [R1+0x2d78], R26 ;  /* 0x002d781a01007387 */ /* 0x004fe40000100a00 */
[----:B------:R0:W-:Y:S02]  /*76200*/  STL.64 [R1+0x2d70], R24 ;  /* 0x002d701801007387 */ /* 0x0001e40000100a00 */
[----:B0-----:R-:W2:Y:S01]  /*76210*/  LDL.LU.64 R24, [R1] ;  /* 0x0000000001187983 */ /* 0x001ea20000300a00 */
[C---:B---3--:R-:W-:Y:S11]  /*76220*/  HMMA.16816.F32.BF16 R20, R4.reuse, R12, R20 ;  /* 0x0000000c0414723c */ /* 0x048ff60000041814 */
        /* <DEDUP_REMOVED lines=26> */
[----:B------:R-:W4:Y:S11]  /*763d0*/  LDL.LU.64 R8, [R1+0x2da0] ;  /* 0x002da00001087983 */ /* 0x000f360000300a00 */
[----:B------:R-:W-:Y:S09]  /*763e0*/  @!UPT UIADD3 URZ, URZ, URZ, URZ ;  /* 0x0000003f3f3ff290 */ /* 0x000ff2000fffe03f */
[----:B------:R-:W-:Y:S01]  /*763f0*/  STL.64 [R1+0x180], R20 ;  /* 0x0001801401007387 */ /* 0x000fe20000100a00 */
[----:B------:R0:W-:Y:S03]  /*76400*/  STL.64 [R1+0x188], R22 ;  /* 0x0001881601007387 */ /* 0x0001e60000100a00 */
[----:B0-----:R-:W4:Y:S01]  /*76410*/  LDL.LU.64 R22, [R1+0x2d98] ;  /* 0x002d980001167983 */ /* 0x001f220000300a00 */
[----:B------:R-:W4:Y:S01]  /*76420*/  LDL.LU.64 R20, [R1+0x2d90] ;  /* 0x002d900001147983 */ /* 0x000f220000300a00 */
[C---:B--2---:R-:W-:Y:S11]  /*76430*/  HMMA.16816.F32.BF16 R12, R4.reuse, R24, R12 ;  /* 0x00000018040c723c */ /* 0x044ff6000004180c */
[----:B------:R-:W-:Y:S11]  /*76440*/  @!UPT UIADD3 URZ, URZ, URZ, URZ ;  /* 0x0000003f3f3ff290 */ /* 0x000ff6000fffe03f */
[----:B------:R-:W-:Y:S01]  /*76450*/  @!UPT UIADD3 URZ, URZ, URZ, URZ ;  /* 0x0000003f3f3ff290 */ /* 0x000fe2000fffe03f */
[----:B------:R-:W-:Y:S01]  /*76460*/  STL.64 [R1+0x170], R12 ;  /* 0x0001700c01007387 */ /* 0x000fe20000100a00 */
[----:B------:R0:W-:Y:S03]  /*76470*/  STL.64 [R1+0x178], R14 ;  /* 0x0001780e01007387 */ /* 0x0001e60000100a00 */
[----:B---3--:R-:W-:Y:S01]  /*76480*/  STL.64 [R1+0x2d10], R10 ;  /* 0x002d100a01007387 */ /* 0x008fe20000100a00 */
[----:B----4-:R1:W-:Y:S01]  /*76490*/  STL.64 [R1+0x2d08], R8 ;  /* 0x002d080801007387 */ /* 0x0103e20000100a00 */
[----:B0-----:R-:W-:Y:S11]  /*764a0*/  HMMA.16816.F32.BF16 R12, R4, R8, R20 ;  /* 0x00000008040c723c */ /* 0x001ff60000041814 */
[----:B------:R-:W-:Y:S11]  /*764b0*/  @!UPT UIADD3 URZ, URZ, URZ, URZ ;  /* 0x0000003f3f3ff290 */ /* 0x000ff6000fffe03f */
[----:B------:R-:W-:Y:S01]  /*764c0*/  @!UPT UIADD3 URZ, URZ, URZ, URZ ;  /* 0x0000003f3f3ff290 */ /* 0x000fe2000fffe03f */
[----:B------:R0:W-:Y:S01]  /*764d0*/  STL.64 [R1+0x160], R12 ;  /* 0x0001600c01007387 */ /* 0x0001e20000100a00 */
[----:B------:R2:W-:Y:S02]  /*764e0*/  STL.64 [R1+0x168], R14 ;  /* 0x0001680e01007387 */ /* 0x0005e40000100a00 */
[----:B-1----:R-:W3:Y:S02]  /*764f0*/  LDL.LU R8, [R1+0x5a0] ;  /* 0x0005a00001087983 */ /* 0x002ee40000300800 */
[----:B------:R-:W3:Y:S01]  /*76500*/  LDL.LU R9, [R1+0x5a4] ;  /* 0x0005a40001097983 */ /* 0x000ee20000300800 */
[----:B------:R-:W4:Y:S01]  /*76510*/  LDL.LU R10, [R1+0x5a8] ;  /* 0x0005a800010a7983 */ /* 0x000f220000300800 */
[----:B------:R-:W4:Y:S02]  /*76520*/  LDL.LU R11, [R1+0x5ac] ;  /* 0x0005ac00010b7983 */ /* 0x000f240000300800 */
[----:B------:R-:W-:Y:S02]  /*76530*/  IMAD.MOV.U32 R2, RZ, RZ, R24 ;  /* 0x000000ffff027224 */ /* 0x000fe400078e0018 */
[----:B------:R-:W-:Y:S01]  /*76540*/  IMAD.MOV.U32 R0, RZ, RZ, R25 ;  /* 0x000000ffff007224 */ /* 0x000fe200078e0019 */
[----:B0-----:R-:W3:Y:S01]  /*76550*/  LDL.LU R12, [R1+0x5f0] ;  /* 0x0005f000010c7983 */ /* 0x001ee20000300800 */
[----:B------:R-:W3:Y:S02]  /*76560*/  LDL.LU R13, [R1+0x5f4] ;  /* 0x0005f400010d7983 */ /* 0x000ee40000300800 */
[----:B--2---:R-:W2:Y:S02]  /*76570*/  LDL.LU R14, [R1+0x5f8] ;  /* 0x0005f800010e7983 */ /* 0x004ea40000300800 */
[----:B------:R-:W2:Y:S01]  /*76580*/  LDL.LU R15, [R1+0x5fc] ;  /* 0x0005fc00010f7983 */ /* 0x000ea20000300800 */
[----:B------:R-:W2:Y:S01]  /*76590*/  LDL.LU R24, [R1+0x600] ;  /* 0x0006000001187983 */ /* 0x000ea20000300800 */
[----:B------:R-:W2:Y:S02]  /*765a0*/  LDL.LU R25, [R1+0x604] ;  /* 0x0006040001197983 */ /* 0x000ea40000300800 */
[----:B------:R-:W2:Y:S02]  /*765b0*/  LDL.LU R26, [R1+0x608] ;  /* 0x00060800011a7983 */ /* 0x000ea40000300800 */
[----:B------:R-:W2:Y:S01]  /*765c0*/  LDL.LU R27, [R1+0x60c] ;  /* 0x00060c00011b7983 */ /* 0x000ea20000300800 */
[----:B----4-:R-:W-:Y:S01]  /*765d0*/  STL.64 [R1+0x2d20], R10 ;  /* 0x002d200a01007387 */ /* 0x010fe20000100a00 */
[----:B---3--:R0:W-:Y:S03]  /*765e0*/  STL.64 [R1+0x2d18], R8 ;  /* 0x002d180801007387 */ /* 0x0081e60000100a00 */
[----:B0-----:R-:W3:Y:S04]  /*765f0*/  LDL.LU.64 R8, [R1+0x20] ;  /* 0x0000200001087983 */ /* 0x001ee80000300a00 */
[----:B---3--:R0:W-:Y:S04]  /*76600*/  STL.64 [R1+0x2d30], R8 ;  /* 0x002d300801007387 */ /* 0x0081e80000100a00 */
[----:B0-----:R-:W3:Y:S04]  /*76610*/  LDL.LU.64 R8, [R1+0x40] ;  /* 0x0000400001087983 */ /* 0x001ee80000300a00 */
[----:B---3--:R0:W-:Y:S04]  /*76620*/  STL.64 [R1+0x2d48], R8 ;  /* 0x002d480801007387 */ /* 0x0081e80000100a00 */
[----:B0-----:R-:W3:Y:S04]  /*76630*/  LDL.LU.64 R8, [R1+0x60] ;  /* 0x0000600001087983 */ /* 0x001ee80000300a00 */
[----:B---3--:R0:W-:Y:S04]  /*76640*/  STL.64 [R1+0x2d50], R8 ;  /* 0x002d500801007387 */ /* 0x0081e80000100a00 */
[----:B0-----:R-:W3:Y:S01]  /*76650*/  LDL.LU R8, [R1+0x5e0] ;  /* 0x0005e00001087983 */ /* 0x001ee20000300800 */
[----:B------:R-:W3:Y:S02]  /*76660*/  LDL.LU R9, [R1+0x5e4] ;  /* 0x0005e40001097983 */ /* 0x000ee40000300800 */
[----:B------:R-:W3:Y:S02]  /*76670*/  LDL.LU R10, [R1+0x5e8] ;  /* 0x0005e800010a7983 */ /* 0x000ee40000300800 */
[----:B------:R-:W3:Y:S01]  /*76680*/  LDL.LU R11, [R1+0x5ec] ;  /* 0x0005ec00010b7983 */ /* 0x000ee20000300800 */
[----:B------:R-:W4:Y:S01]  /*76690*/  LDL.LU R20, [R1+0x510] ;  /* 0x0005100001147983 */ /* 0x000f220000300800 */
[----:B------:R-:W4:Y:S02]  /*766a0*/  LDL.LU R21, [R1+0x514] ;  /* 0x0005140001157983 */ /* 0x000f240000300800 */
[----:B------:R-:W3:Y:S02]  /*766b0*/  LDL.LU R22, [R1+0x518] ;  /* 0x0005180001167983 */ /* 0x000ee40000300800 */
[----:B------:R-:W-:-:S02]  /*766c0*/  IMAD.MOV.U32 R23, RZ, RZ, R3 ;  /* 0x000000ffff177224 */ /* 0x000fc400078e0003 */
[----:B------:R-:W4:Y:S01]  /*766d0*/  LDL.LU R3, [R1+0x2d88] ;  /* 0x002d880001037983 */ /* 0x000f220000300800 */
[C---:B--2---:R-:W-:Y:S03]  /*766e0*/  HMMA.16816.F32.BF16 R24, R4.reuse, R16, R24 ;  /* 0x000000100418723c */ /* 0x044fe60000041818 */
[----:B---3--:R-:W-:Y:S01]  /*766f0*/  STL.64 [R1+0x2c60], R22 ;  /* 0x002c601601007387 */ /* 0x008fe20000100a00 */
[----:B----4-:R0:W-:Y:S02]  /*76700*/  STL.64 [R1+0x2c58], R20 ;  /* 0x002c581401007387 */ /* 0x0101e40000100a00 */
[----:B0-----:R-:W-:Y:S02]  /*76710*/  IMAD.MOV.U32 R20, RZ, RZ, R2 ;  /* 0x000000ffff147224 */ /* 0x001fe400078e0002 */
[----:B------:R-:W-:Y:S01]  /*76720*/  IMAD.MOV.U32 R21, RZ, RZ, R0 ;  /* 0x000000ffff157224 */ /* 0x000fe200078e0000 */
[----:B------:R-:W2:Y:S01]  /*76730*/  LDL.LU R2, [R1+0x2d84] ;  /* 0x002d840001027983 */ /* 0x000ea20000300800 */
[----:B------:R-:W3:Y:S03]  /*76740*/  LDL.LU R0, [R1+0x2d80] ;  /* 0x002d800001007983 */ /* 0x000ee60000300800 */
        /* <DEDUP_REMOVED lines=20> */
[----:B0-----:R-:W2:Y:S01]  /*76890*/  LDL.LU.64 R6, [R1+0x2d60] ;  /* 0x002d600001067983 */ /* 0x001ea20000300a00 */
[----:B------:R-:W2:Y:S02]  /*768a0*/  LDL.LU.64 R4, [R1+0x2d58] ;  /* 0x002d580001047983 */ /* 0x000ea40000300a00 */
[----:B----4-:R-:W-:Y:S02]  /*768b0*/  STL.64 [R1+0x2ce8], R26 ;  /* 0x002ce81a01007387 */ /* 0x010fe40000100a00 */
[----:B------:R0:W-:Y:S02]  /*768c0*/  STL.64 [R1+0x2ce0], R24 ;  /* 0x002ce01801007387 */ /* 0x0001e40000100a00 */
[----:B0-----:R-:W4:Y:S01]  /*768d0*/  LDL.LU R24, [R1+0x590] ;  /* 0x0005900001187983 */ /* 0x001f220000300800 */
[----:B------:R-:W4:Y:S02]  /*768e0*/  LDL.LU R25, [R1+0x594] ;  /* 0x0005940001197983 */ /* 0x000f240000300800 */
[----:B------:R-:W4:Y:S02]  /*768f0*/  LDL.LU R26, [R1+0x598] ;  /* 0x00059800011a7983 */ /* 0x000f240000300800 */
[----:B------:R-:W4:Y:S01]  /*76900*/  LDL.LU R27, [R1+0x59c] ;  /* 0x00059c00011b7983 */ /* 0x000f220000300800 */
[C---:B--2---:R-:W-:Y:S11]  /*76910*/  HMMA.16816.F32.BF16 R8, R4.reuse, R12, R8 ;  /* 0x0000000c0408723c */ /* 0x044ff60000041808 */
[----:B------:R-:W-:Y:S11]  /*76920*/  @!UPT UIADD3 URZ, URZ, URZ, URZ ;  /* 0x0000003f3f3ff290 */ /* 0x000ff6000fffe03f */
[----:B------:R-:W-:Y:S01]  /*76930*/  @!UPT UIADD3 URZ, URZ, URZ, URZ ;  /* 0x0000003f3f3ff290 */ /* 0x000fe2000fffe03f */
[----:B------:R0:W-:Y:S01]  /*76940*/  STL.64 [R1+0x110], R8 ;  /* 0x0001100801007387 */ /* 0x0001e20000100a00 */
[----:B------:R-:W-:Y:S03]  /*76950*/  STL.64 [R1+0x118], R10 ;  /* 0x0001180a01007387 */ /* 0x000fe60000100a00 */
[----:B0-----:R-:W2:Y:S01]  /*76960*/  LDL.LU.64 R8, [R1+0x2d50] ;  /* 0x002d500001087983 */ /* 0x001ea20000300a00 */
[----:B------:R0:W-:Y:S03]  /*76970*/  STL.64 [R1+0x2cd8], R12 ;  /* 0x002cd80c01007387 */ /* 0x0001e60000100a00 */
[----:B0-----:R-:W2:Y:S01]  /*76980*/  LDL.LU R12, [R1+0x5d0] ;  /* 0x0005d000010c7983 */ /* 0x001ea20000300800 */
[----:B------:R-:W2:Y:S02]  /*76990*/  LDL.LU R13, [R1+0x5d4] ;  /* 0x0005d400010d7983 */ /* 0x000ea40000300800 */
[----:B------:R-:W2:Y:S02]  /*769a0*/  LDL.LU R14, [R1+0x5d8] ;  /* 0x0005d800010e7983 */ /* 0x000ea40000300800 */
[----:B------:R-:W2:Y:S02]  /*769b0*/  LDL.LU R15, [R1+0x5dc] ;  /* 0x0005dc00010f7983 */ /* 0x000ea40000300800 */
[C---:B--2---:R-:W-:Y:S11]  /*769c0*/  HMMA.16816.F32.BF16 R12, R4.reuse, R8, R12 ;  /* 0x00000008040c723c */ /* 0x044ff6000004180c */
        /* <DEDUP_REMOVED lines=24> */
[----:B------:R-:W2:Y:S01]  /*76b50*/  LDL.LU.64 R10, [R1+0x2d20] ;  /* 0x002d2000010a7983 */ /* 0x000ea20000300a00 */
[----:B------:R-:W2:Y:S02]  /*76b60*/  LDL.LU.64 R8, [R1+0x2d18] ;  /* 0x002d180001087983 */ /* 0x000ea40000300a00 */
[----:B--2---:R-:W-:Y:S11]  /*76b70*/  HMMA.16816.F32.BF16 R8, R4, R20, R8 ;  /* 0x000000140408723c */ /* 0x004ff60000041808 */
[----:B------:R-:W-:Y:S11]  /*76b80*/  @!UPT UIADD3 URZ, URZ, URZ, URZ ;  /* 0x0000003f3f3ff290 */ /* 0x000ff6000fffe03f */
[----:B------:R-:W-:Y:S01]  /*76b90*/  @!UPT UIADD3 URZ, URZ, URZ, URZ ;  /* 0x0000003f3f3ff290 */ /* 0x000fe2000fffe03f */
[----:B------:R-:W-:Y:S01]  /*76ba0*/  STL.64 [R1+0xd0], R8 ;  /* 0x0000d00801007387 */ /* 0x000fe20000100a00 */
[----:B------:R0:W-:Y:S03]  /*76bb0*/  STL.64 [R1+0xd8], R10 ;  /* 0x0000d80a01007387 */ /* 0x0001e60000100a00 */
[----:B0-----:R-:W2:Y:S01]  /*76bc0*/  LDL.LU.64 R10, [R1+0x2d10] ;  /* 0x002d1000010a7983 */ /* 0x001ea20000300a00 */
[----:B------:R-:W4:Y:S02]  /*76bd0*/  LDL.LU.64 R8, [R1+0x2d08] ;  /* 0x002d080001087983 */ /* 0x000f240000300a00 */
        /* <DEDUP_REMOVED lines=8> */
[----:B------:R-:W-:Y:S01]  /*76c60*/  IMAD.MOV.U32 R21, RZ, RZ, R12 ;  /* 0x000000ffff157224 */ /* 0x000fe200078e000c */
[----:B----4-:R-:W-:Y:S01]  /*76c70*/  HMMA.16816.F32.BF16 R24, R4, R8, R24 ;  /* 0x000000080418723c */ /* 0x010fe20000041818 */
[----:B--2---:R-:W-:Y:S02]  /*76c80*/  IMAD.MOV.U32 R13, RZ, RZ, R10 ;  /* 0x000000ffff0d7224 */ /* 0x004fe400078e000a */
[----:B------:R-:W-:Y:S11]  /*76c90*/  IMAD.MOV.U32 R14, RZ, RZ, R11 ;  /* 0x000000ffff0e7224 */ /* 0x000ff600078e000b */
[----:B------:R-:W-:Y:S09]  /*76ca0*/  @!UPT UIADD3 URZ, URZ, URZ, URZ ;  /* 0x0000003f3f3ff290 */ /* 0x000ff2000fffe03f */
[----:B------:R0:W-:Y:S01]  /*76cb0*/  STL.64 [R1+0xc0], R24 ;  /* 0x0000c01801007387 */ /* 0x0001e20000100a00 */
[----:B------:R1:W-:Y:S03]  /*76cc0*/  STL.64 [R1+0xc8], R26 ;  /* 0x0000c81a01007387 */ /* 0x0003e60000100a00 */
[----:B0-----:R-:W2:Y:S01]  /*76cd0*/  LDL.LU R24, [R1+0x580] ;  /* 0x0005800001187983 */ /* 0x001ea20000300800 */
[----:B------:R-:W2:Y:S02]  /*76ce0*/  LDL.LU R25, [R1+0x584] ;  /* 0x0005840001197983 */ /* 0x000ea40000300800 */
[----:B-1----:R-:W2:Y:S02]  /*76cf0*/  LDL.LU R26, [R1+0x588] ;  /* 0x00058800011a7983 */ /* 0x002ea40000300800 */
[----:B------:R-:W2:Y:S01]  /*76d00*/  LDL.LU R27, [R1+0x58c] ;  /* 0x00058c00011b7983 */ /* 0x000ea20000300800 */
[----:B------:R-:W4:Y:S01]  /*76d10*/  LDL.LU R12, [R1+0x570] ;  /* 0x00057000010c7983 */ /* 0x000f220000300800 */
[----:B------:R-:W2:Y:S02]  /*76d20*/  LDL.LU R10, [R1+0x2d00] ;  /* 0x002d0000010a7983 */ /* 0x000ea40000300800 */
[----:B------:R-:W2:Y:S02]  /*76d30*/  LDL.LU R11, [R1+0x2cfc] ;  /* 0x002cfc00010b7983 */ /* 0x000ea40000300800 */
[----:B------:R-:W4:Y:S01]  /*76d40*/  LDL.LU R15, [R1+0x57c] ;  /* 0x00057c00010f7983 */ /* 0x000f220000300800 */
[----:B------:R0:W-:Y:S04]  /*76d50*/  STL.64 [R1+0x2cc0], R20 ;  /* 0x002cc01401007387 */ /* 0x0001e80000100a00 */
[----:B0-----:R-:W3:Y:S01]  /*76d60*/  LDL.LU R20, [R1+0x560] ;  /* 0x0005600001147983 */ /* 0x001ee20000300800 */
[----:B------:R-:W3:Y:S02]  /*76d70*/  LDL.LU R21, [R1+0x564] ;  /* 0x0005640001157983 */ /* 0x000ee40000300800 */
[----:B------:R-:W3:Y:S02]  /*76d80*/  LDL.LU R22, [R1+0x568] ;  /* 0x0005680001167983 */ /* 0x000ee40000300800 */
[----:B------:R-:W3:Y:S01]  /*76d90*/  LDL.LU R23, [R1+0x56c] ;  /* 0x00056c0001177983 */ /* 0x000ee20000300800 */
        /* <DEDUP_REMOVED lines=9> */
[----:B------:R-:W-:-:S02]  /*76e30*/  IMAD.MOV.U32 R10, RZ, RZ, R2 ;  /* 0x000000ffff0a7224 */ /* 0x000fc400078e0002 */
[----:B------:R-:W-:Y:S02]  /*76e40*/  IMAD.MOV.U32 R11, RZ, RZ, R3 ;  /* 0x000000ffff0b7224 */ /* 0x000fe400078e0003 */
[----:B---3--:R-:W-:Y:S02]  /*76e50*/  IMAD.MOV.U32 R9, RZ, RZ, R0 ;  /* 0x000000ffff097224 */ /* 0x008fe400078e0000 */
[----:B------:R-:W3:Y:S01]  /*76e60*/  LDL.LU R0, [R1+0x2cf8] ;  /* 0x002cf80001007983 */ /* 0x000ee20000300800 */
[----:B------:R-:W3:Y:S02]  /*76e70*/  LDL.LU R2, [R1+0x2cf4] ;  /* 0x002cf40001027983 */ /* 0x000ee40000300800 */
[----:B------:R-:W3:Y:S02]  /*76e80*/  LDL.LU R3, [R1+0x2cf0] ;  /* 0x002cf00001037983 */ /* 0x000ee40000300800 */
[----:B------:R-:W-:Y:S01]  /*76e90*/  STL.64 [R1+0x2ca0], R10 ;  /* 0x002ca00a01007387 */ /* 0x000fe20000100a00 */
[C---:B------:R-:W-:Y:S01]  /*76ea0*/  HMMA.16816.F32.BF16 R24, R4.reuse, R16, R24 ;  /* 0x000000100418723c */ /* 0x040fe20000041818 */
[----:B--2---:R0:W-:Y:S04]  /*76eb0*/  STL.64 [R1+0x2c98], R8 ;  /* 0x002c980801007387 */ /* 0x0041e80000100a00 */
[----:B0-----:R-:W2:Y:S01]  /*76ec0*/  LDL.LU R8, [R1+0x540] ;  /* 0x0005400001087983 */ /* 0x001ea20000300800 */
[----:B------:R-:W2:Y:S02]  /*76ed0*/  LDL.LU R9, [R1+0x544] ;  /* 0x0005440001097983 */ /* 0x000ea40000300800 */
[----:B------:R-:W2:Y:S02]  /*76ee0*/  LDL.LU R10, [R1+0x548] ;  /* 0x00054800010a7983 */ /* 0x000ea40000300800 */
[----:B------:R-:W2:Y:S02]  /*76ef0*/  LDL.LU R11, [R1+0x54c] ;  /* 0x00054c00010b7983 */ /* 0x000ea40000300800 */
[----:B--2---:R-:W-:Y:S01]  /*76f00*/  STL.64 [R1+0x2cb8], R10 ;  /* 0x002cb80a01007387 */ /* 0x004fe20000100a00 */
[----:B------:R0:W-:Y:S03]  /*76f10*/  STL.64 [R1+0x2cb0], R8 ;  /* 0x002cb00801007387 */ /* 0x0001e60000100a00 */
[----:B0-----:R-:W2:Y:S07]  /*76f20*/  LDL.LU R8, [R1+0x550] ;  /* 0x0005500001087983 */ /* 0x001eae0000300800 */
[----:B------:R-:W-:Y:S02]  /*76f30*/  STL.64 [R1+0xb0], R24 ;  /* 0x0000b01801007387 */ /* 0x000fe40000100a00 */
[----:B------:R0:W-:Y:S02]  /*76f40*/  STL.64 [R1+0xb8], R26 ;  /* 0x0000b81a01007387 */ /* 0x0001e40000100a00 */
[----:B0-----:R-:W2:Y:S01]  /*76f50*/  LDL.LU.64 R26, [R1+0x2ce8] ;  /* 0x002ce800011a7983 */ /* 0x001ea20000300a00 */
[----:B------:R-:W4:Y:S02]  /*76f60*/  LDL.LU.64 R24, [R1+0x2ce0] ;  /* 0x002ce00001187983 */ /* 0x000f240000300a00 */
[----:B----4-:R-:W-:Y:S01]  /*76f70*/  HMMA.16816.F32.BF16 R4, R4, R24, R12 ;  /* 0x000000180404723c */ /* 0x010fe2000004180c */
[----:B------:R-:W4:Y:S11]  /*76f80*/  LDL.LU.64 R12, [R1+0x2cd8] ;  /* 0x002cd800010c7983 */ /* 0x000f360000300a00 */
[----:B------:R-:W-:Y:S11]  /*76f90*/  @!UPT UIADD3 URZ, URZ, URZ, URZ ;  /* 0x0000003f3f3ff290 */ /* 0x000ff6000fffe03f */
[----:B------:R-:W-:Y:S01]  /*76fa0*/  STL.64 [R1+0xa0], R4 ;  /* 0x0000a00401007387 */ /* 0x000fe20000100a00 */
[----:B------:R0:W-:Y:S03]  /*76fb0*/  STL.64 [R1+0xa8], R6 ;  /* 0x0000a80601007387 */ /* 0x0001e60000100a00 */
[----:B0-----:R-:W4:Y:S01]  /*76fc0*/  LDL.LU.64 R6, [R1+0x2cd0] ;  /* 0x002cd00001067983 */ /* 0x001f220000300a00 */
[----:B------:R-:W4:Y:S02]  /*76fd0*/  LDL.LU.64 R4, [R1+0x2cc8] ;  /* 0x002cc80001047983 */ /* 0x000f240000300a00 */
[----:B---3--:R-:W-:Y:S02]  /*76fe0*/  IMAD.MOV.U32 R9, RZ, RZ, R3 ;  /* 0x000000ffff097224 */ /* 0x008fe400078e0003 */
[----:B------:R-:W-:Y:S02]  /*76ff0*/  IMAD.MOV.U32 R10, RZ, RZ, R2 ;  /* 0x000000ffff0a7224 */ /* 0x000fe400078e0002 */
[----:B------:R-:W-:Y:S01]  /*77000*/  IMAD.MOV.U32 R11, RZ, RZ, R0 ;  /* 0x000000ffff0b7224 */ /* 0x000fe200078e0000 */
[C---:B----4-:R-:W-:Y:S01]  /*77010*/  HMMA.16816.F32.BF16 R12, R4.reuse, R12, R20 ;  /* 0x0000000c040c723c */ /* 0x050fe20000041814 */
[----:B------:R-:W2:Y:S11]  /*77020*/  LDL.LU.64 R20, [R1+0x2cc0] ;  /* 0x002cc00001147983 */ /* 0x000eb60000300a00 */
[----:B------:R-:W-:Y:S11]  /*77030*/  @!UPT UIADD3 URZ, URZ, URZ, URZ ;  /* 0x0000003f3f3ff290 */ /* 0x000ff6000fffe03f */
[----:B------:R0:W-:Y:S01]  /*77040*/  STL [R1+0x90], R12 ;  /* 0x0000900c01007387 */ /* 0x0001e20000100800 */
[----:B------:R-:W-:Y:S02]  /*77050*/  IMAD.MOV.U32 R2, RZ, RZ, R15 ;  /* 0x000000ffff027224 */ /* 0x000fe400078e000f */
[----:B------:R-:W-:Y:S02]  /*77060*/  IMAD.MOV.U32 R0, RZ, RZ, R13 ;  /* 0x000000ffff007224 */ /* 0x000fe400078e000d */
[----:B------:R-:W-:Y:S01]  /*77070*/  IMAD.MOV.U32 R3, RZ, RZ, R14 ;  /* 0x000000ffff037224 */ /* 0x000fe200078e000e */
[----:B0-----:R-:W3:Y:S01]  /*77080*/  LDL.LU R12, [R1+0x500] ;  /* 0x00050000010c7983 */ /* 0x001ee20000300800 */
[----:B------:R-:W3:Y:S02]  /*77090*/  LDL.LU R13, [R1+0x504] ;  /* 0x00050400010d7983 */ /* 0x000ee40000300800 */
[----:B------:R-:W3:Y:S02]  /*770a0*/  LDL.LU R14, [R1+0x508] ;  /* 0x00050800010e7983 */ /* 0x000ee40000300800 */
[----:B------:R-:W3:Y:S01]  /*770b0*/  LDL.LU R15, [R1+0x50c] ;  /* 0x00050c00010f7983 */ /* 0x000ee20000300800 */
[----:B------:R-:W-:Y:S01]  /*770c0*/  STL [R1+0x29c4], R2 ;  /* 0x0029c40201007387 */ /* 0x000fe20000100800 */
[----:B------:R-:W-:Y:S02]  /*770d0*/  STL [R1+0x29c0], R3 ;  /* 0x0029c00301007387 */ /* 0x000fe40000100800 */
[----:B------:R-:W-:Y:S01]  /*770e0*/  STL [R1+0x29bc], R0 ;  /* 0x0029bc0001007387 */ /* 0x000fe20000100800 */
        /* <DEDUP_REMOVED lines=14> */
[----:B--2---:R-:W-:Y:S02]  /*771d0*/  HMMA.16816.F32.BF16 R20, R4, R20, R8 ;  /* 0x000000140414723c */ /* 0x004fe40000041808 */
[----:B------:R-:W2:Y:S01]  /*771e0*/  LDL.LU.64 R10, [R1+0x2c88] ;  /* 0x002c8800010a7983 */ /* 0x000ea20000300a00 */
[----:B------:R-:W2:Y:S11]  /*771f0*/  LDL.LU.64 R8, [R1+0x2c80] ;  /* 0x002c800001087983 */ /* 0x000eb60000300a00 */
[----:B------:R-:W-:Y:S09]  /*77200*/  @!UPT UIADD3 URZ, URZ, URZ, URZ ;  /* 0x0000003f3f3ff290 */ /* 0x000ff2000fffe03f */
[----:B------:R0:W-:Y:S01]  /*77210*/  STL [R1+0x30], R20 ;  /* 0x0000301401007387 */ /* 0x0001e20000100800 */
[----:B------:R-:W-:-:S03]  /*77220*/  IMAD.MOV.U32 R2, RZ, RZ, R21 ;  /* 0x000000ffff027224 */ /* 0x000fc600078e0015 */
[----:B0-----:R-:W2:Y:S01]  /*77230*/  LDL.LU.64 R20, [R1+0x2c78] ;  /* 0x002c780001147983 */ /* 0x001ea20000300a00 */
[----:B------:R-:W-:Y:S02]  /*77240*/  IMAD.MOV.U32 R3, RZ, RZ, R22 ;  /* 0x000000ffff037224 */ /* 0x000fe400078e0016 */
[----:B------:R-:W-:-:S03]  /*77250*/  IMAD.MOV.U32 R0, RZ, RZ, R23 ;  /* 0x000000ffff007224 */ /* 0x000fc600078e0017 */
[----:B------:R-:W-:Y:S01]  /*77260*/  STL [R1+0x2c14], R3 ;  /* 0x002c140301007387 */ /* 0x000fe20000100800 */
[----:B------:R-:W-:Y:S01]  /*77270*/  STL [R1+0x2c10], R2 ;  /* 0x002c100201007387 */ /* 0x000fe20000100800 */
[C---:B--2---:R-:W-:Y:S02]  /*77280*/  HMMA.16816.F32.BF16 R20, R4.reuse, R20, R8 ;  /* 0x000000140414723c */ /* 0x044fe40000041808 */
[----:B------:R-:W2:Y:S01]  /*77290*/  LDL.LU.64 R10, [R1+0x2c70] ;  /* 0x002c7000010a7983 */ /* 0x000ea20000300a00 */
[----:B------:R-:W4:Y:S11]  /*772a0*/  LDL.LU.64 R8, [R1+0x2c68] ;  /* 0x002c680001087983 */ /* 0x000f360000300a00 */
[----:B------:R-:W-:Y:S09]  /*772b0*/  @!UPT UIADD3 URZ, URZ, URZ, URZ ;  /* 0x0000003f3f3ff290 */ /* 0x000ff2000fffe03f */
[----:B------:R-:W-:Y:S01]  /*772c0*/  STL.64 [R1+0x10], R20 ;  /* 0x0000101401007387 */ /* 0x000fe20000100a00 */
[----:B------:R0:W-:Y:S03]  /*772d0*/  STL.64 [R1+0x18], R22 ;  /* 0x0000181601007387 */ /* 0x0001e60000100a00 */
[----:B0-----:R-:W4:Y:S01]  /*772e0*/  LDL.LU.64 R22, [R1+0x2c60] ;  /* 0x002c600001167983 */ /* 0x001f220000300a00 */
[----:B------:R-:W4:Y:S03]  /*772f0*/  LDL.LU.64 R20, [R1+0x2c58] ;  /* 0x002c580001147983 */ /* 0x000f260000300a00 */
[----:B--2---:R0:W-:Y:S04]  /*77300*/  STL.64 [R1+0x2be0], R10 ;  /* 0x002be00a01007387 */ /* 0x0041e80000100a00 */
[----:B0-----:R-:W2:Y:S04]  /*77310*/  LDL R10, [R1+0x438] ;  /* 0x00043800010a7983 */ /* 0x001ea80000100800 */
[----:B------:R-:W2:Y:S01]  /*77320*/  LDL R11, [R1+0x43c] ;  /* 0x00043c00010b7983 */ /* 0x000ea20000100800 */
[----:B----4-:R-:W-:Y:S03]  /*77330*/  HMMA.16816.F32.BF16 R20, R4, R8, R20 ;  /* 0x000000080414723c */ /* 0x010fe60000041814 */
[----:B------:R-:W4:Y:S04]  /*77340*/  LDL R8, [R1+0x430] ;  /* 0x0004300001087983 */ /* 0x000f280000100800 */
[----:B------:R-:W4:Y:S04]  /*77350*/  LDL R9, [R1+0x434] ;  /* 0x0004340001097983 */ /* 0x000f280000100800 */
[----:B--2---:R0:W-:Y:S02]  /*77360*/  STL.64 [R1+0x2c38], R10 ;  /* 0x002c380a01007387 */ /* 0x0041e40000100a00 */
[----:B0-----:R-:W-:-:S02]  /*77370*/  IMAD.MOV.U32 R10, RZ, RZ, R19 ;  /* 0x000000ffff0a7224 */ /* 0x001fc400078e0013 */
[----:B----4-:R0:W-:Y:S04]  /*77380*/  STL.64 [R1+0x2c30], R8 ;  /* 0x002c300801007387 */ /* 0x0101e80000100a00 */
[----:B0-----:R-:W2:Y:S01]  /*77390*/  LDL.LU R8, [R1+0x4f0] ;  /* 0x0004f00001087983 */ /* 0x001ea20000300800 */
[----:B------:R-:W-:Y:S02]  /*773a0*/  IMAD.MOV.U32 R9, RZ, RZ, R18 ;  /* 0x000000ffff097224 */ /* 0x000fe400078e0012 */
[----:B------:R-:W4:Y:S02]  /*773b0*/  LDL.LU R18, [R1+0x2c54] ;  /* 0x002c540001127983 */ /* 0x000f240000300800 */
[----:B------:R-:W4:Y:S01]  /*773c0*/  LDL.LU R19, [R1+0x2c50] ;  /* 0x002c500001137983 */ /* 0x000f220000300800 */
[----:B------:R-:W2:Y:S01]  /*773d0*/  LDL.LU R11, [R1+0x4fc] ;  /* 0x0004fc00010b7983 */ /* 0x000ea20000300800 */
[----:B------:R0:W-:Y:S02]  /*773e0*/  STL.64 [R1+0x2910], R22 ;  /* 0x0029101601007387 */ /* 0x0001e40000100a00 */
[----:B------:R-:W-:Y:S01]  /*773f0*/  STL.64 [R1+0x2908], R20 ;  /* 0x0029081401007387 */ /* 0x000fe20000100a00 */
[----:B0-----:R-:W4:Y:S01]  /*77400*/  LDL.LU R22, [R1+0x8] ;  /* 0x0000080001167983 */ /* 0x001f220000300800 */
[----:B------:R-:W4:Y:S01]  /*77410*/  LDL.LU R23, [R1+0xc] ;  /* 0x00000c0001177983 */ /* 0x000f220000300800 */
[----:B---3--:R-:W-:Y:S07]  /*77420*/  HMMA.16816.F32.BF16 R12, R4, R16, R12 ;  /* 0x00000010040c723c */ /* 0x008fee000004180c */
[----:B------:R-:W-:-:S02]  /*77430*/  IMAD.MOV.U32 R16, RZ, RZ, R26 ;  /* 0x000000ffff107224 */ /* 0x000fc400078e001a */
[----:B------:R-:W-:Y:S01]  /*77440*/  IMAD.MOV.U32 R17, RZ, RZ, R27 ;  /* 0x000000ffff117224 */ /* 0x000fe200078e001b */
[----:B--2---:R-:W-:Y:S01]  /*77450*/  HMMA.16816.F32.BF16 R4, R4, R24, R8 ;  /* 0x000000180404723c */ /* 0x004fe20000041808 */
[----:B----4-:R0:W-:Y:S04]  /*77460*/  STL.64 [R1+0x2bf8], R22 ;  /* 0x002bf81601007387 */ /* 0x0101e80000100a00 */
[----:B0-----:R-:W2:Y:S01]  /*77470*/  LDL.64 R22, [R1+0x88] ;  /* 0x0000880001167983 */ /* 0x001ea20000100a00 */
[----:B------:R0:W-:Y:S02]  /*77480*/  STL.64 [R1+0x2bd8], R18 ;  /* 0x002bd81201007387 */ /* 0x0001e40000100a00 */
[----:B------:R-:W3:Y:S02]  /*77490*/  LDL.LU R26, [R1+0x2c4c] ;  /* 0x002c4c00011a7983 */ /* 0x000ee40000300800 */
[----:B------:R-:W3:Y:S02]  /*774a0*/  LDL.LU R27, [R1+0x2c48] ;  /* 0x002c4800011b7983 */ /* 0x000ee40000300800 */
[----:B0-----:R-:W-:-:S02]  /*774b0*/  IMAD.MOV.U32 R18, RZ, RZ, R29 ;  /* 0x000000ffff127224 */ /* 0x001fc400078e001d */
[----:B------:R-:W-:Y:S01]  /*774c0*/  IMAD.MOV.U32 R19, RZ, RZ, R28 ;  /* 0x000000ffff137224 */ /* 0x000fe200078e001c */
[----:B------:R-:W4:Y:S01]  /*774d0*/  LDL.LU R29, [R1+0x2c44] ;  /* 0x002c4400011d7983 */ /* 0x000f220000300800 */
[----:B------:R-:W2:Y:S02]  /*774e0*/  LDL.LU R28, [R1+0x2c40] ;  /* 0x002c4000011c7983 */ /* 0x000ea40000300800 */
[----:B------:R0:W-:Y:S02]  /*774f0*/  STL.64 [R1+0x2920], R14 ;  /* 0x0029200e01007387 */ /* 0x0001e40000100a00 */
[----:B------:R-:W-:Y:S01]  /*77500*/  STL.64 [R1+0x2918], R12 ;  /* 0x0029180c01007387 */ /* 0x000fe20000100a00 */
[----:B0-----:R-:W2:Y:S04]  /*77510*/  LDL R14, [R1+0x68] ;  /* 0x00006800010e7983 */ /* 0x001ea80000100800 */
[----:B------:R-:W2:Y:S01]  /*77520*/  LDL R15, [R1+0x6c] ;  /* 0x00006c00010f7983 */ /* 0x000ea20000100800 */
[----:B------:R-:W2:Y:S02]  /*77530*/  LDL.LU.64 R10, [R1+0x2c38] ;  /* 0x002c3800010a7983 */ /* 0x000ea40000300a00 */
[----:B------:R-:W2:Y:S01]  /*77540*/  LDL.LU.64 R8, [R1+0x2c30] ;  /* 0x002c300001087983 */ /* 0x000ea20000300a00 */
[----:B---3--:R-:W-:Y:S01]  /*77550*/  STL.64 [R1+0x2bd0], R26 ;  /* 0x002bd01a01007387 */ /* 0x008fe20000100a00 */
[----:B------:R4:W-:Y:S02]  /*77560*/  STL.64 [R1+0x28f8], R6 ;  /* 0x0028f80601007387 */ /* 0x0009e40000100a00 */
[----:B------:R0:W-:Y:S01]  /*77570*/  STL.64 [R1+0x2940], R4 ;  /* 0x0029400401007387 */ /* 0x0001e20000100a00 */
[----:B--2---:R-:W-:Y:S01]  /*77580*/  HMMA.16816.F32.BF16 R8, R8, R22, R16 ;  /* 0x000000160808723c */ /* 0x004fe20000041810 */
[----:B----4-:R-:W-:-:S02]  /*77590*/  IMAD.MOV.U32 R6, RZ, RZ, R29 ;  /* 0x000000ffff067224 */ /* 0x010fc400078e001d */
[----:B------:R-:W-:-:S05]  /*775a0*/  IMAD.MOV.U32 R7, RZ, RZ, R28 ;  /* 0x000000ffff077224 */ /* 0x000fca00078e001c */
[----:B------:R1:W-:Y:S01]  /*775b0*/  STL.64 [R1+0x2c28], R6 ;  /* 0x002c280601007387 */ /* 0x0003e20000100a00 */
[----:B------:R-:W-:Y:S02]  /*775c0*/  IMAD.MOV.U32 R3, RZ, RZ, R22 ;  /* 0x000000ffff037224 */ /* 0x000fe400078e0016 */
[----:B------:R-:W-:Y:S11]  /*775d0*/  IMAD.MOV.U32 R2, RZ, RZ, R23 ;  /* 0x000000ffff027224 */ /* 0x000ff600078e0017 */
[----:B------:R-:W-:Y:S01]  /*775e0*/  @!UPT UIADD3 URZ, URZ, URZ, URZ ;  /* 0x0000003f3f3ff290 */ /* 0x000fe2000fffe03f */
[----:B------:R-:W-:Y:S01]  /*775f0*/  STL.64 [R1+0x630], R8 ;  /* 0x0006300801007387 */ /* 0x000fe20000100a00 */
[----:B------:R-:W-:Y:S02]  /*77600*/  STL.64 [R1+0x638], R10 ;  /* 0x0006380a01007387 */ /* 0x000fe40000100a00 */
[----:B0-----:R-:W2:Y:S02]  /*77610*/  LDL.LU R4, [R1+0x4d0] ;  /* 0x0004d00001047983 */ /* 0x001ea40000300800 */
[----:B------:R-:W2:Y:S01]  /*77620*/  LDL.LU R5, [R1+0x4d4] ;  /* 0x0004d40001057983 */ /* 0x000ea20000300800 */
[----:B-1----:R-:W2:Y:S01]  /*77630*/  LDL.LU R6, [R1+0x4d8] ;  /* 0x0004d80001067983 */ /* 0x002ea20000300800 */
[----:B------:R-:W2:Y:S02]  /*77640*/  LDL.LU R7, [R1+0x4dc] ;  /* 0x0004dc0001077983 */ /* 0x000ea40000300800 */
[----:B------:R-:W3:Y:S02]  /*77650*/  LDL.LU R16, [R1+0x490] ;  /* 0x0004900001107983 */ /* 0x000ee40000300800 */
[----:B------:R-:W3:Y:S01]  /*77660*/  LDL.LU R17, [R1+0x494] ;  /* 0x0004940001117983 */ /* 0x000ee20000300800 */
[----:B------:R-:W4:Y:S01]  /*77670*/  LDL.LU R18, [R1+0x498] ;  /* 0x0004980001127983 */ /* 0x000f220000300800 */
[----:B------:R-:W4:Y:S02]  /*77680*/  LDL.LU R19, [R1+0x49c] ;  /* 0x00049c0001137983 */ /* 0x000f240000300800 */
        /* <DEDUP_REMOVED lines=14> */
[----:B----4-:R0:W-:Y:S02]  /*77770*/  STL.64 [R1+0x2bf0], R18 ;  /* 0x002bf01201007387 */ /* 0x0101e40000100a00 */
[----:B---3--:R-:W-:Y:S02]  /*77780*/  STL.64 [R1+0x2be8], R16 ;  /* 0x002be81001007387 */ /* 0x008fe40000100a00 */
[----:B------:R-:W-:-:S02]  /*77790*/  IMAD.MOV.U32 R28, RZ, RZ, R8 ;  /* 0x000000ffff1c7224 */ /* 0x000fc400078e0008 */
[----:B------:R-:W-:Y:S01]  /*777a0*/  IMAD.MOV.U32 R29, RZ, RZ, R9 ;  /* 0x000000ffff1d7224 */ /* 0x000fe200078e0009 */
[----:B0-----:R-:W3:Y:S01]  /*777b0*/  LDL.64 R18, [R1+0x28] ;  /* 0x0000280001127983 */ /* 0x001ee20000100a00 */
[----:B------:R-:W4:Y:S02]  /*777c0*/  LDL.LU R8, [R1+0x4a0] ;  /* 0x0004a00001087983 */ /* 0x000f240000300800 */
[----:B------:R-:W4:Y:S02]  /*777d0*/  LDL.LU R9, [R1+0x4a4] ;  /* 0x0004a40001097983 */ /* 0x000f240000300800 */
[----:B------:R-:W4:Y:S01]  /*777e0*/  LDL.LU R10, [R1+0x4a8] ;  /* 0x0004a800010a7983 */ /* 0x000f220000300800 */
[----:B------:R-:W4:Y:S01]  /*777f0*/  LDL.LU R11, [R1+0x4ac] ;  /* 0x0004ac00010b7983 */ /* 0x000f220000300800 */
[----:B------:R-:W3:Y:S02]  /*77800*/  LDL.LU R24, [R1+0x480] ;  /* 0x0004800001187983 */ /* 0x000ee40000300800 */
[----:B------:R-:W3:Y:S02]  /*77810*/  LDL.LU R25, [R1+0x484] ;  /* 0x0004840001197983 */ /* 0x000ee40000300800 */
[----:B------:R-:W3:Y:S01]  /*77820*/  LDL.LU R26, [R1+0x488] ;  /* 0x00048800011a7983 */ /* 0x000ee20000300800 */
[----:B------:R-:W3:Y:S01]  /*77830*/  LDL.LU R27, [R1+0x48c] ;  /* 0x00048c00011b7983 */ /* 0x000ee20000300800 */
[----:B------:R-:W-:Y:S02]  /*77840*/  STL [R1+0x25ec], R28 ;  /* 0x0025ec1c01007387 */ /* 0x000fe40000100800 */
[----:B------:R-:W-:Y:S01]  /*77850*/  STL [R1+0x25e8], R29 ;  /* 0x0025e81d01007387 */ /* 0x000fe20000100800 */
[----:B--2---:R-:W-:Y:S01]  /*77860*/  HMMA.16816.F32.BF16 R4, R20, R14, R4 ;  /* 0x0000000e1404723c */ /* 0x004fe20000041804 */
[----:B------:R-:W-:-:S02]  /*77870*/  IMAD.MOV.U32 R12, RZ, RZ, R20 ;  /* 0x000000ffff0c7224 */ /* 0x000fc400078e0014 */
[----:B------:R-:W-:Y:S11]  /*77880*/  IMAD.MOV.U32 R13, RZ, RZ, R21 ;  /* 0x000000ffff0d7224 */ /* 0x000ff600078e0015 */
[----:B------:R-:W-:Y:S09]  /*77890*/  @!UPT UIADD3 URZ, URZ, URZ, URZ ;  /* 0x0000003f3f3ff290 */ /* 0x000ff2000fffe03f */
[----:B------:R0:W-:Y:S01]  /*778a0*/  STL.64 [R1+0x620], R4 ;  /* 0x0006200401007387 */ /* 0x0001e20000100a00 */
[----:B------:R1:W-:Y:S02]  /*778b0*/  STL.64 [R1+0x628], R6 ;  /* 0x0006280601007387 */ /* 0x0003e40000100a00 */
[----:B0-----:R-:W-:Y:S01]  /*778c0*/  IMAD.MOV.U32 R5, RZ, RZ, R22 ;  /* 0x000000ffff057224 */ /* 0x001fe200078e0016 */
[----:B-1----:R-:W2:Y:S01]  /*778d0*/  LDL.LU.64 R6, [R1+0x2c28] ;  /* 0x002c280001067983 */ /* 0x002ea20000300a00 */
[----:B------:R-:W-:Y:S02]  /*778e0*/  IMAD.MOV.U32 R4, RZ, RZ, R23 ;  /* 0x000000ffff047224 */ /* 0x000fe400078e0017 */
[----:B------:R-:W2:Y:S02]  /*778f0*/  LDL.LU.64 R22, [R1+0x2c20] ;  /* 0x002c200001167983 */ /* 0x000ea40000300a00 */
[----:B------:R-:W2:Y:S01]  /*77900*/  LDL.LU.64 R20, [R1+0x2c18] ;  /* 0x002c180001147983 */ /* 0x000ea20000300a00 */
[----:B------:R0:W-:Y:S02]  /*77910*/  STL.64 [R1+0x2ba8], R14 ;  /* 0x002ba80e01007387 */ /* 0x0001e40000100a00 */
[----:B0-----:R-:W-:-:S02]  /*77920*/  IMAD.MOV.U32 R14, RZ, RZ, R3 ;  /* 0x000000ffff0e7224 */ /* 0x001fc400078e0003 */
[----:B------:R-:W-:Y:S01]  /*77930*/  IMAD.MOV.U32 R15, RZ, RZ, R2 ;  /* 0x000000ffff0f7224 */ /* 0x000fe200078e0002 */
[----:B------:R-:W3:Y:S01]  /*77940*/  LDL.LU R3, [R1+0x2c14] ;  /* 0x002c140001037983 */ /* 0x000ee20000300800 */
[----:B------:R-:W3:Y:S03]  /*77950*/  LDL.LU R2, [R1+0x2c10] ;  /* 0x002c100001027983 */ /* 0x000ee60000300800 */
[----:B------:R0:W-:Y:S02]  /*77960*/  STL.64 [R1+0x2bb8], R14 ;  /* 0x002bb80e01007387 */ /* 0x0001e40000100a00 */
[----:B0-----:R-:W-:Y:S02]  /*77970*/  IMAD.MOV.U32 R14, RZ, RZ, R5 ;  /* 0x000000ffff0e7224 */ /* 0x001fe400078e0005 */
[----:B------:R-:W-:-:S07]  /*77980*/  IMAD.MOV.U32 R15, RZ, RZ, R4 ;  /* 0x000000ffff0f7224 */ /* 0x000fce00078e0004 */
        /* <DEDUP_REMOVED lines=11> */
[----:B------:R-:W2:Y:S01]  /*77a40*/  LDL.LU R7, [R1+0x46c] ;  /* 0x00046c0001077983 */ /* 0x000ea20000300800 */
[C---:B---3--:R-:W-:Y:S02]  /*77a50*/  HMMA.16816.F32.BF16 R20, R12.reuse, R18, R20 ;  /* 0x000000120c14723c */ /* 0x048fe40000041814 */
        /* <DEDUP_REMOVED lines=9> */
[----:B0-----:R-:W4:Y:S01]  /*77af0*/  LDL.LU.64 R22, [R1+0x2bf8] ;  /* 0x002bf80001167983 */ /* 0x001f220000300a00 */
[----:B------:R-:W-:Y:S02]  /*77b00*/  IMAD.MOV.U32 R21, RZ, RZ, R18 ;  /* 0x000000ffff157224 */ /* 0x000fe400078e0012 */
[----:B------:R-:W-:Y:S02]  /*77b10*/  IMAD.MOV.U32 R20, RZ, RZ, R19 ;  /* 0x000000ffff147224 */ /* 0x000fe400078e0013 */
[----:B------:R-:W3:Y:S01]  /*77b20*/  LDL.LU.64 R18, [R1+0x2bf0] ;  /* 0x002bf00001127983 */ /* 0x000ee20000300a00 */
[----:B------:R-:W3:Y:S01]  /*77b30*/  LDL.LU.64 R16, [R1+0x2be8] ;  /* 0x002be80001107983 */ /* 0x000ee20000300a00 */
[C---:B----4-:R-:W-:Y:S11]  /*77b40*/  HMMA.16816.F32.BF16 R8, R12.reuse, R22, R8 ;  /* 0x000000160c08723c */ /* 0x050ff60000041808 */
[----:B------:R-:W-:Y:S11]  /*77b50*/  @!UPT UIADD3 URZ, URZ, URZ, URZ ;  /* 0x0000003f3f3ff290 */ /* 0x000ff6000fffe03f */
[----:B------:R-:W-:Y:S01]  /*77b60*/  @!UPT UIADD3 URZ, URZ, URZ, URZ ;  /* 0x0000003f3f3ff290 */ /* 0x000fe2000fffe03f */
[----:B------:R-:W-:Y:S01]  /*77b70*/  STL.64 [R1+0x520], R8 ;  /* 0x0005200801007387 */ /* 0x000fe20000100a00 */
[----:B------:R0:W-:Y:S03]  /*77b80*/  STL.64 [R1+0x528], R10 ;  /* 0x0005280a01007387 */ /* 0x0001e60000100a00 */
[----:B0-----:R-:W3:Y:S01]  /*77b90*/  LDL.LU.64 R10, [R1+0x2be0] ;  /* 0x002be000010a7983 */ /* 0x001ee20000300a00 */
[----:B------:R-:W-:Y:S01]  /*77ba0*/  STL.64 [R1+0x2b90], R22 ;  /* 0x002b901601007387 */ /* 0x000fe20000100a00 */
[C---:B---3--:R-:W-:Y:S11]  /*77bb0*/  HMMA.16816.F32.BF16 R16, R12.reuse, R10, R16 ;  /* 0x0000000a0c10723c */ /* 0x048ff60000041810 */
[----:B------:R-:W-:Y:S11]  /*77bc0*/  @!UPT UIADD3 URZ, URZ, URZ, URZ ;  /* 0x0000003f3f3ff290 */ /* 0x000ff6000fffe03f */
[----:B------:R-:W-:Y:S01]  /*77bd0*/  @!UPT UIADD3 URZ, URZ, URZ, URZ ;  /* 0x0000003f3f3ff290 */ /* 0x000fe2000fffe03f */
[----:B------:R-:W-:Y:S01]  /*77be0*/  STL.64 [R1+0x510], R16 ;  /* 0x0005101001007387 */ /* 0x000fe20000100a00 */
[----:B------:R0:W-:Y:S03]  /*77bf0*/  STL.64 [R1+0x518], R18 ;  /* 0x0005181201007387 */ /* 0x0001e60000100a00 */
[----:B0-----:R-:W3:Y:S01]  /*77c00*/  LDL.LU.64 R18, [R1+0x2bd8] ;  /* 0x002bd80001127983 */ /* 0x001ee20000300a00 */
[----:B------:R0:W-:Y:S02]  /*77c10*/  STL.64 [R1+0x2b88], R10 ;  /* 0x002b880a01007387 */ /* 0x0001e40000100a00 */
[----:B------:R-:W4:Y:S01]  /*77c20*/  LDL.LU.64 R8, [R1+0x270] ;  /* 0x0002700001087983 */ /* 0x000f220000300a00 */
[----:B0-----:R-:W4:Y:S01]  /*77c30*/  LDL.LU.64 R10, [R1+0x278] ;  /* 0x00027800010a7983 */ /* 0x001f220000300a00 */
        /* <DEDUP_REMOVED lines=11> */
[----:B--2---:R-:W-:Y:S02]  /*77cf0*/  HMMA.16816.F32.BF16 R12, R12, R26, R4 ;  /* 0x0000001a0c0c723c */ /* 0x004fe40000041804 */
[----:B------:R-:W4:Y:S01]  /*77d00*/  LDL.LU.64 R6, [R1+0x2bc8] ;  /* 0x002bc80001067983 */ /* 0x000f220000300a00 */
[----:B------:R-:W4:Y:S11]  /*77d10*/  LDL.LU.64 R4, [R1+0x2bc0] ;  /* 0x002bc00001047983 */ /* 0x000f360000300a00 */
[----:B------:R-:W-:Y:S09]  /*77d20*/  @!UPT UIADD3 URZ, URZ, URZ, URZ ;  /* 0x0000003f3f3ff290 */ /* 0x000ff2000fffe03f */
[----:B------:R-:W-:Y:S01]  /*77d30*/  STL.64 [R1+0x560], R12 ;  /* 0x0005600c01007387 */ /* 0x000fe20000100a00 */
[----:B------:R0:W-:Y:S03]  /*77d40*/  STL.64 [R1+0x568], R14 ;  /* 0x0005680e01007387 */ /* 0x0001e60000100a00 */
[----:B0-----:R-:W4:Y:S01]  /*77d50*/  LDL.LU.64 R14, [R1+0x2bb8] ;  /* 0x002bb800010e7983 */ /* 0x001f220000300a00 */
[----:B------:R0:W-:Y:S02]  /*77d60*/  STL.64 [R1+0x2b78], R26 ;  /* 0x002b781a01007387 */ /* 0x0001e40000100a00 */
[----:B------:R-:W2:Y:S02]  /*77d70*/  LDL.LU R24, [R1+0x450] ;  /* 0x0004500001187983 */ /* 0x000ea40000300800 */
[----:B------:R-:W2:Y:S01]  /*77d80*/  LDL.LU R25, [R1+0x454] ;  /* 0x0004540001197983 */ /* 0x000ea20000300800 */
[----:B0-----:R-:W2:Y:S01]  /*77d90*/  LDL.LU R26, [R1+0x458] ;  /* 0x00045800011a7983 */ /* 0x001ea20000300800 */
[----:B------:R-:W2:Y:S01]  /*77da0*/  LDL.LU R27, [R1+0x45c] ;  /* 0x00045c00011b7983 */ /* 0x000ea20000300800 */
[C---:B----4-:R-:W-:Y:S02]  /*77db0*/  HMMA.16816.F32.BF16 R12, R8.reuse, R14, R4 ;  /* 0x0000000e080c723c */ /* 0x050fe40000041804 */
[----:B------:R-:W3:Y:S11]  /*77dc0*/  LDL.LU.64 R6, [R1+0x2bb0] ;  /* 0x002bb00001067983 */ /* 0x000ef60000300a00 */
[----:B------:R-:W-:Y:S10]  /*77dd0*/  @!UPT UIADD3 URZ, URZ, URZ, URZ ;  /* 0x0000003f3f3ff290 */ /* 0x000ff4000fffe03f */
[----:B------:R-:W-:Y:S01]  /*77de0*/  STL.64 [R1+0x750], R12 ;  /* 0x0007500c01007387 */ /* 0x000fe20000100a00 */
[----:B------:R0:W-:Y:S03]  /*77df0*/  STL.64 [R1+0x758], R14 ;  /* 0x0007580e01007387 */ /* 0x0001e60000100a00 */
[----:B0-----:R-:W2:Y:S01]  /*77e00*/  LDL.LU.64 R14, [R1+0x2ba8] ;  /* 0x002ba800010e7983 */ /* 0x001ea20000300a00 */
[----:B------:R-:W-:Y:S02]  /*77e10*/  IMAD.MOV.U32 R12, RZ, RZ, R8 ;  /* 0x000000ffff0c7224 */ /* 0x000fe400078e0008 */
[----:B------:R-:W-:Y:S02]  /*77e20*/  IMAD.MOV.U32 R13, RZ, RZ, R9 ;  /* 0x000000ffff0d7224 */ /* 0x000fe400078e0009 */
[----:B------:R-:W-:Y:S02]  /*77e30*/  IMAD.MOV.U32 R5, RZ, RZ, R10 ;  /* 0x000000ffff057224 */ /* 0x000fe400078e000a */
[----:B------:R-:W-:Y:S01]  /*77e40*/  IMAD.MOV.U32 R4, RZ, RZ, R11 ;  /* 0x000000ffff047224 */ /* 0x000fe200078e000b */
[----:B--2---:R-:W-:Y:S11]  /*77e50*/  HMMA.16816.F32.BF16 R24, R8, R14, R24 ;  /* 0x0000000e0818723c */ /* 0x004ff60000041818 */
[----:B------:R-:W-:Y:S11]  /*77e60*/  @!UPT UIADD3 URZ, URZ, URZ, URZ ;  /* 0x0000003f3f3ff290 */ /* 0x000ff6000fffe03f */
[----:B------:R-:W-:Y:S01]  /*77e70*/  @!UPT UIADD3 URZ, URZ, URZ, URZ ;  /* 0x0000003f3f3ff290 */ /* 0x000fe2000fffe03f */
[----:B------:R-:W-:Y:S01]  /*77e80*/  STL.64 [R1+0x740], R24 ;  /* 0x0007401801007387 */ /* 0x000fe20000100a00 */
[----:B------:R-:W-:Y:S02]  /*77e90*/  STL.64 [R1+0x748], R26 ;  /* 0x0007481a01007387 */ /* 0x000fe40000100a00 */
[----:B------:R-:W2:Y:S02]  /*77ea0*/  LDL.LU R8, [R1+0x410] ;  /* 0x0004100001087983 */ /* 0x000ea40000300800 */
[----:B------:R-:W2:Y:S01]  /*77eb0*/  LDL.LU R9, [R1+0x414] ;  /* 0x0004140001097983 */ /* 0x000ea20000300800 */
[----:B------:R-:W4:Y:S01]  /*77ec0*/  LDL.LU R10, [R1+0x418] ;  /* 0x00041800010a7983 */ /* 0x000f220000300800 */
[----:B------:R-:W4:Y:S03]  /*77ed0*/  LDL.LU R11, [R1+0x41c] ;  /* 0x00041c00010b7983 */ /* 0x000f260000300800 */
[----:B----4-:R-:W-:Y:S01]  /*77ee0*/  STL.64 [R1+0x2ba0], R10 ;  /* 0x002ba00a01007387 */ /* 0x010fe20000100a00 */
[----:B--2---:R0:W-:Y:S03]  /*77ef0*/  STL.64 [R1+0x2b98], R8 ;  /* 0x002b980801007387 */ /* 0x0041e60000100a00 */
[----:B0-----:R-:W2:Y:S01]  /*77f00*/  LDL.LU R8, [R1+0x420] ;  /* 0x0004200001087983 */ /* 0x001ea20000300800 */
[----:B------:R-:W2:Y:S02]  /*77f10*/  LDL.LU R9, [R1+0x424] ;  /* 0x0004240001097983 */ /* 0x000ea40000300800 */
[----:B------:R-:W2:Y:S02]  /*77f20*/  LDL.LU R10, [R1+0x428] ;  /* 0x00042800010a7983 */ /* 0x000ea40000300800 */
[----:B------:R-:W2:Y:S01]  /*77f30*/  LDL.LU R11, [R1+0x42c] ;  /* 0x00042c00010b7983 */ /* 0x000ea20000300800 */
[----:B------:R0:W-:Y:S04]  /*77f40*/  STL.64 [R1+0x2b48], R14 ;  /* 0x002b480e01007387 */ /* 0x0001e80000100a00 */
[----:B0-----:R-:W4:Y:S04]  /*77f50*/  LDL.64 R14, [R1+0x88] ;  /* 0x00008800010e7983 */ /* 0x001f280000100a00 */
[----:B----4-:R0:W-:Y:S02]  /*77f60*/  STL.64 [R1+0x2b60], R14 ;  /* 0x002b600e01007387 */ /* 0x0101e40000100a00 */
[----:B0-----:R-:W-:-:S02]  /*77f70*/  IMAD.MOV.U32 R14, RZ, RZ, R5 ;  /* 0x000000ffff0e7224 */ /* 0x001fc400078e0005 */
[----:B------:R-:W-:-:S07]  /*77f80*/  IMAD.MOV.U32 R15, RZ, RZ, R4 ;  /* 0x000000ffff0f7224 */ /* 0x000fce00078e0004 */
[----:B---3--:R-:W-:Y:S01]  /*77f90*/  HMMA.16816.F32.BF16 R24, R12, R6, R16 ;  /* 0x000000060c18723c */ /* 0x008fe20000041810 */
        /* <DEDUP_REMOVED lines=11> */
[----:B------:R0:W-:Y:S01]  /*78050*/  STL.64 [R1+0x2b40], R6 ;  /* 0x002b400601007387 */ /* 0x0001e20000100a00 */
[----:B------:R-:W3:Y:S02]  /*78060*/  LDL.LU R4, [R1+0x3a0] ;  /* 0x0003a00001047983 */ /* 0x000ee40000300800 */
[----:B------:R-:W3:Y:S01]  /*78070*/  LDL.LU R5, [R1+0x3a4] ;  /* 0x0003a40001057983 */ /* 0x000ee20000300800 */
[----:B0-----:R-:W3:Y:S01]  /*78080*/  LDL.LU R6, [R1+0x3a8] ;  /* 0x0003a80001067983 */ /* 0x001ee20000300800 */
[----:B------:R-:W3:Y:S02]  /*78090*/  LDL.LU R7, [R1+0x3ac] ;  /* 0x0003ac0001077983 */ /* 0x000ee40000300800 */
[----:B------:R-:W-:-:S02]  /*780a0*/  IMAD.MOV.U32 R22, RZ, RZ, R21 ;  /* 0x000000ffff167224 */ /* 0x000fc400078e0015 */
[----:B------:R-:W-:-:S07]  /*780b0*/  IMAD.MOV.U32 R23, RZ, RZ, R20 ;  /* 0x000000ffff177224 */ /* 0x000fce00078e0014 */
[C---:B--2---:R-:W-:Y:S01]  /*780c0*/  HMMA.16816.F32.BF16 R20, R12.reuse, R22, R8 ;  /* 0x000000160c14723c */ /* 0x044fe20000041808 */
[----:B---3--:R-:W-:Y:S01]  /*780d0*/  STL.64 [R1+0x2b58], R6 ;  /* 0x002b580601007387 */ /* 0x008fe20000100a00 */
        /* <DEDUP_REMOVED lines=13> */
[----:B------:R-:W-:Y:S02]  /*781b0*/  STL.64 [R1+0x720], R20 ;  /* 0x0007201401007387 */ /* 0x000fe40000100a00 */
[----:B------:R0:W-:Y:S02]  /*781c0*/  STL.64 [R1+0x728], R22 ;  /* 0x0007281601007387 */ /* 0x0001e40000100a00 */
[----:B0-----:R-:W3:Y:S02]  /*781d0*/  LDL.LU.64 R22, [R1+0x2b90] ;  /* 0x002b900001167983 */ /* 0x001ee40000300a00 */
[C---:B---3--:R-:W-:Y:S11]  /*781e0*/  HMMA.16816.F32.BF16 R8, R12.reuse, R22, R8 ;  /* 0x000000160c08723c */ /* 0x048ff60000041808 */
[----:B------:R-:W-:Y:S11]  /*781f0*/  @!UPT UIADD3 URZ, URZ, URZ, URZ ;  /* 0x0000003f3f3ff290 */ /* 0x000ff6000fffe03f */
        /* <DEDUP_REMOVED lines=15> */
[----:B0-----:R-:W4:Y:S01]  /*782f0*/  LDL.LU.64 R18, [R1+0x2b80] ;  /* 0x002b800001127983 */ /* 0x001f220000300a00 */
[----:B------:R0:W-:Y:S02]  /*78300*/  STL.64 [R1+0x2b28], R10 ;  /* 0x002b280a01007387 */ /* 0x0001e40000100a00 */
[----:B------:R-:W3:Y:S02]  /*78310*/  LDL.LU R8, [R1+0x370] ;  /* 0x0003700001087983 */ /* 0x000ee40000300800 */
[----:B------:R-:W3:Y:S01]  /*78320*/  LDL.LU R9, [R1+0x374] ;  /* 0x0003740001097983 */ /* 0x000ee20000300800 */
[----:B0-----:R-:W3:Y:S01]  /*78330*/  LDL.LU R10, [R1+0x378] ;  /* 0x00037800010a7983 */ /* 0x001ee20000300800 */
[----:B------:R-:W3:Y:S01]  /*78340*/  LDL.LU R11, [R1+0x37c] ;  /* 0x00037c00010b7983 */ /* 0x000ee20000300800 */
[C---:B----4-:R-:W-:Y:S11]  /*78350*/  HMMA.16816.F32.BF16 R24, R12.reuse, R18, R24 ;  /* 0x000000120c18723c */ /* 0x050ff60000041818 */
[----:B------:R-:W-:Y:S11]  /*78360*/  @!UPT UIADD3 URZ, URZ, URZ, URZ ;  /* 0x0000003f3f3ff290 */ /* 0x000ff6000fffe03f */
[----:B------:R-:W-:Y:S01]  /*78370*/  @!UPT UIADD3 URZ, URZ, URZ, URZ ;  /* 0x0000003f3f3ff290 */ /* 0x000fe2000fffe03f */
[----:B------:R-:W-:Y:S01]  /*78380*/  STL.64 [R1+0x6b0], R24 ;  /* 0x0006b01801007387 */ /* 0x000fe20000100a00 */
[----:B------:R0:W-:Y:S03]  /*78390*/  STL.64 [R1+0x6b8], R26 ;  /* 0x0006b81a01007387 */ /* 0x0001e60000100a00 */
[----:B0-----:R-:W4:Y:S02]  /*783a0*/  LDL.LU.64 R26, [R1+0x2b78] ;  /* 0x002b7800011a7983 */ /* 0x001f240000300a00 */
[----:B----4-:R-:W-:Y:S02]  /*783b0*/  HMMA.16816.F32.BF16 R12, R12, R26, R4 ;  /* 0x0000001a0c0c723c */ /* 0x010fe40000041804 */
[----:B------:R-:W4:Y:S01]  /*783c0*/  LDL.LU.64 R6, [R1+0x2b70] ;  /* 0x002b700001067983 */ /* 0x000f220000300a00 */
[----:B------:R-:W4:Y:S11]  /*783d0*/  LDL.LU.64 R4, [R1+0x2b68] ;  /* 0x002b680001047983 */ /* 0x000f360000300a00 */
[----:B------:R-:W-:Y:S09]  /*783e0*/  @!UPT UIADD3 URZ, URZ, URZ, URZ ;  /* 0x0000003f3f3ff290 */ /* 0x000ff2000fffe03f */
[----:B------:R-:W-:Y:S01]  /*783f0*/  STL.64 [R1+0x6a0], R12 ;  /* 0x0006a00c01007387 */ /* 0x000fe20000100a00 */
[----:B------:R0:W-:Y:S03]  /*78400*/  STL.64 [R1+0x6a8], R14 ;  /* 0x0006a80e01007387 */ /* 0x0001e60000100a00 */
[----:B0-----:R-:W4:Y:S01]  /*78410*/  LDL.LU.64 R14, [R1+0x2b60] ;  /* 0x002b6000010e7983 */ /* 0x001f220000300a00 */
[----:B------:R0:W-:Y:S02]  /*78420*/  STL.64 [R1+0x2b20], R26 ;  /* 0x002b201a01007387 */ /* 0x0001e40000100a00 */
[----:B------:R-:W4:Y:S01]  /*78430*/  LDL.LU.64 R24, [R1+0x3c0] ;  /* 0x0003c00001187983 */ /* 0x000f220000300a00 */
[----:B0-----:R-:W4:Y:S02]  /*78440*/  LDL.LU.64 R26, [R1+0x3c8] ;  /* 0x0003c800011a7983 */ /* 0x001f240000300a00 */
        /* <DEDUP_REMOVED lines=9> */
[C---:B----4-:R-:W-:Y:S11]  /*784e0*/  HMMA.16816.F32.BF16 R4, R24.reuse, R14, R4 ;  /* 0x0000000e1804723c */ /* 0x050ff60000041804 */
[----:B------:R-:W-:Y:S11]  /*784f0*/  @!UPT UIADD3 URZ, URZ, URZ, URZ ;  /* 0x0000003f3f3ff290 */ /* 0x000ff6000fffe03f */
[----:B------:R-:W-:Y:S01]  /*78500*/  @!UPT UIADD3 URZ, URZ, URZ, URZ ;  /* 0x0000003f3f3ff290 */ /* 0x000fe2000fffe03f */
[----:B------:R-:W-:Y:S01]  /*78510*/  STL.64 [R1+0x5c0], R4 ;  /* 0x0005c00401007387 */ /* 0x000fe20000100a00 */
[----:B------:R0:W-:Y:S03]  /*78520*/  STL.64 [R1+0x5c8], R6 ;  /* 0x0005c80601007387 */ /* 0x0001e60000100a00 */
[----:B0-----:R-:W2:Y:S01]  /*78530*/  LDL.LU.64 R6, [R1+0x2b40] ;  /* 0x002b400001067983 */ /* 0x001ea20000300a00 */
[----:B------:R0:W-:Y:S02]  /*78540*/  STL.64 [R1+0x2af0], R14 ;  /* 0x002af00e01007387 */ /* 0x0001e40000100a00 */
[----:B------:R-:W4:Y:S02]  /*78550*/  LDL.LU R12, [R1+0x340] ;  /* 0x00034000010c7983 */ /* 0x000f240000300800 */
[----:B------:R-:W4:Y:S01]  /*78560*/  LDL.LU R13, [R1+0x344] ;  /* 0x00034400010d7983 */ /* 0x000f220000300800 */
        /* <DEDUP_REMOVED lines=8> */
[----:B------:R0:W-:Y:S02]  /*785f0*/  STL.64 [R1+0x2ae8], R6 ;  /* 0x002ae80601007387 */ /* 0x0001e40000100a00 */
[----:B------:R-:W2:Y:S02]  /*78600*/  LDL.LU R4, [R1+0x380] ;  /* 0x0003800001047983 */ /* 0x000ea40000300800 */
[----:B------:R-:W2:Y:S01]  /*78610*/  LDL.LU R5, [R1+0x384] ;  /* 0x0003840001057983 */ /* 0x000ea20000300800 */
[----:B0-----:R-:W2:Y:S01]  /*78620*/  LDL.LU R6, [R1+0x388] ;  /* 0x0003880001067983 */ /* 0x001ea20000300800 */
[----:B------:R-:W2:Y:S02]  /*78630*/  LDL.LU R7, [R1+0x38c] ;  /* 0x00038c0001077983 */ /* 0x000ea40000300800 */
[C---:B--2---:R-:W-:Y:S11]  /*78640*/  HMMA.16816.F32.BF16 R4, R24.reuse, R22, R4 ;  /* 0x000000161804723c */ /* 0x044ff60000041804 */
[----:B------:R-:W-:Y:S11]  /*78650*/  @!UPT UIADD3 URZ, URZ, URZ, URZ ;  /* 0x0000003f3f3ff290 */ /* 0x000ff6000fffe03f */
[----:B------:R-:W-:Y:S01]  /*78660*/  @!UPT UIADD3 URZ, URZ, URZ, URZ ;  /* 0x0000003f3f3ff290 */ /* 0x000fe2000fffe03f */
[----:B------:R0:W-:Y:S01]  /*78670*/  STL.64 [R1+0x5a0], R4 ;  /* 0x0005a00401007387 */ /* 0x0001e20000100a00 */
[----:B------:R-:W-:Y:S02]  /*78680*/  STL.64 [R1+0x5a8], R6 ;  /* 0x0005a80601007387 */ /* 0x000fe40000100a00 */
[----:B0-----:R-:W-:Y:S02]  /*78690*/  IMAD.MOV.U32 R5, RZ, RZ, R22 ;  /* 0x000000ffff057224 */ /* 0x001fe400078e0016 */
[----:B------:R-:W-:Y:S02]  /*786a0*/  IMAD.MOV.U32 R4, RZ, RZ, R23 ;  /* 0x000000ffff047224 */ /* 0x000fe400078e0017 */
[----:B------:R-:W3:Y:S02]  /*786b0*/  LDL.LU.64 R22, [R1+0x2b30] ;  /* 0x002b300001167983 */ /* 0x000ee40000300a00 */
[----:B---3--:R-:W-:Y:S11]  /*786c0*/  HMMA.16816.F32.BF16 R8, R24, R22, R8 ;  /* 0x000000161808723c */ /* 0x008ff60000041808 */
[----:B------:R-:W-:Y:S11]  /*786d0*/  @!UPT UIADD3 URZ, URZ, URZ, URZ ;  /* 0x0000003f3f3ff290 */ /* 0x000ff6000fffe03f */
[----:B------:R-:W-:Y:S01]  /*786e0*/  @!UPT UIADD3 URZ, URZ, URZ, URZ ;  /* 0x0000003f3f3ff290 */ /* 0x000fe2000fffe03f */
[----:B------:R-:W-:Y:S01]  /*786f0*/  STL.64 [R1+0x490], R8 ;  /* 0x0004900801007387 */ /* 0x000fe20000100a00 */
[----:B------:R0:W-:Y:S03]  /*78700*/  STL.64 [R1+0x498], R10 ;  /* 0x0004980a01007387 */ /* 0x0001e60000100a00 */
[----:B0-----:R-:W4:Y:S01]  /*78710*/  LDL.LU.64 R10, [R1+0x2b28] ;  /* 0x002b2800010a7983 */ /* 0x001f220000300a00 */
[----:B------:R0:W-:Y:S02]  /*78720*/  STL.64 [R1+0x2ac8], R22 ;  /* 0x002ac81601007387 */ /* 0x0001e40000100a00 */
[----:B0-----:R-:W-:Y:S02]  /*78730*/  IMAD.MOV.U32 R22, RZ, RZ, R5 ;  /* 0x000000ffff167224 */ /* 0x001fe400078e0005 */
[----:B------:R-:W-:-:S05]  /*78740*/  IMAD.MOV.U32 R23, RZ, RZ, R4 ;  /* 0x000000ffff177224 */ /* 0x000fca00078e0004 */
[----:B------:R-:W-:Y:S01]  /*78750*/  STL.64 [R1+0x2ae0], R22 ;  /* 0x002ae01601007387 */ /* 0x000fe20000100a00 */
[----:B----4-:R-:W-:Y:S11]  /*78760*/  HMMA.16816.F32.BF16 R4, R24, R10, R12 ;  /* 0x0000000a1804723c */ /* 0x010ff6000004180c */
[----:B------:R-:W-:Y:S11]  /*78770*/  @!UPT UIADD3 URZ, URZ, URZ, URZ ;  /* 0x0000003f3f3ff290 */ /* 0x000ff6000fffe03f */
[----:B------:R-:W-:Y:S01]  /*78780*/  @!UPT UIADD3 URZ, URZ, URZ, URZ ;  /* 0x0000003f3f3ff290 */ /* 0x000fe2000fffe03f */
[----:B------:R0:W-:Y:S01]  /*78790*/  STL.64 [R1+0x480], R4 ;  /* 0x0004800401007387 */ /* 0x0001e20000100a00 */
[----:B------:R1:W-:Y:S03]  /*787a0*/  STL.64 [R1+0x488], R6 ;  /* 0x0004880601007387 */ /* 0x0003e60000100a00 */
[----:B0-----:R-:W2:Y:S01]  /*787b0*/  LDL.LU R4, [R1+0x300] ;  /* 0x0003000001047983 */ /* 0x001ea20000300800 */
[----:B------:R-:W2:Y:S02]  /*787c0*/  LDL.LU R5, [R1+0x304] ;  /* 0x0003040001057983 */ /* 0x000ea40000300800 */
[----:B-1----:R-:W3:Y:S02]  /*787d0*/  LDL.LU R6, [R1+0x308] ;  /* 0x0003080001067983 */ /* 0x002ee40000300800 */
[----:B------:R-:W3:Y:S02]  /*787e0*/  LDL.LU R7, [R1+0x30c] ;  /* 0x00030c0001077983 */ /* 0x000ee40000300800 */
[----:B------:R-:W-:-:S02]  /*787f0*/  IMAD.MOV.U32 R12, RZ, RZ, R24 ;  /* 0x000000ffff0c7224 */ /* 0x000fc400078e0018 */
[----:B------:R-:W-:Y:S02]  /*78800*/  IMAD.MOV.U32 R14, RZ, RZ, R17 ;  /* 0x000000ffff0e7224 */ /* 0x000fe400078e0011 */
[----:B------:R-:W-:Y:S02]  /*78810*/  IMAD.MOV.U32 R15, RZ, RZ, R16 ;  /* 0x000000ffff0f7224 */ /* 0x000fe400078e0010 */
[----:B------:R-:W-:Y:S02]  /*78820*/  IMAD.MOV.U32 R13, RZ, RZ, R25 ;  /* 0x000000ffff0d7224 */ /* 0x000fe400078e0019 */
[----:B------:R-:W-:Y:S02]  /*78830*/  IMAD.MOV.U32 R9, RZ, RZ, R26 ;  /* 0x000000ffff097224 */ /* 0x000fe400078e001a */
[----:B------:R-:W-:Y:S01]  /*78840*/  IMAD.MOV.U32 R8, RZ, RZ, R27 ;  /* 0x000000ffff087224 */ /* 0x000fe200078e001b */
[----:B---3--:R-:W-:Y:S01]  /*78850*/  STL.64 [R1+0x2b00], R6 ;  /* 0x002b000601007387 */ /* 0x008fe20000100a00 */
[----:B--2---:R0:W-:Y:S02]  /*78860*/  STL.64 [R1+0x2af8], R4 ;  /* 0x002af80401007387 */ /* 0x0041e40000100a00 */
[----:B------:R-:W2:Y:S02]  /*78870*/  LDL.LU R24, [R1+0x330] ;  /* 0x0003300001187983 */ /* 0x000ea40000300800 */
[----:B------:R-:W2:Y:S01]  /*78880*/  LDL.LU R25, [R1+0x334] ;  /* 0x0003340001197983 */ /* 0x000ea20000300800 */
[----:B------:R-:W2:Y:S01]  /*78890*/  LDL.LU R26, [R1+0x338] ;  /* 0x00033800011a7983 */ /* 0x000ea20000300800 */
[----:B------:R-:W2:Y:S02]  /*788a0*/  LDL.LU R27, [R1+0x33c] ;  /* 0x00033c00011b7983 */ /* 0x000ea40000300800 */
[----:B------:R1:W-:Y:S01]  /*788b0*/  STL.64 [R1+0x2b08], R14 ;  /* 0x002b080e01007387 */ /* 0x0003e20000100a00 */
[----:B0-----:R-:W3:Y:S01]  /*788c0*/  LDL.LU R4, [R1+0x310] ;  /* 0x0003100001047983 */ /* 0x001ee20000300800 */
[----:B------:R-:W3:Y:S02]  /*788d0*/  LDL.LU R5, [R1+0x314] ;  /* 0x0003140001057983 */ /* 0x000ee40000300800 */
[----:B------:R-:W4:Y:S02]  /*788e0*/  LDL.LU R6, [R1+0x318] ;  /* 0x0003180001067983 */ /* 0x000f240000300800 */
[----:B------:R-:W4:Y:S02]  /*788f0*/  LDL.LU R7, [R1+0x31c] ;  /* 0x00031c0001077983 */ /* 0x000f240000300800 */
[----:B-1----:R-:W-:-:S02]  /*78900*/  IMAD.MOV.U32 R15, RZ, RZ, R8 ;  /* 0x000000ffff0f7224 */ /* 0x002fc400078e0008 */
[----:B------:R-:W-:Y:S01]  /*78910*/  IMAD.MOV.U32 R14, RZ, RZ, R9 ;  /* 0x000000ffff0e7224 */ /* 0x000fe200078e0009 */
        /* <DEDUP_REMOVED lines=8> */
[----:B------:R-:W4:Y:S02]  /*789a0*/  LDL.LU R22, [R1+0x2d8] ;  /* 0x0002d80001167983 */ /* 0x000f240000300800 */
[----:B------:R-:W4:Y:S01]  /*789b0*/  LDL.LU R23, [R1+0x2dc] ;  /* 0x0002dc0001177983 */ /* 0x000f220000300800 */
[----:B------:R0:W-:Y:S01]  /*789c0*/  STL.64 [R1+0x2ac0], R10 ;  /* 0x002ac00a01007387 */ /* 0x0001e20000100a00 */
[----:B------:R-:W3:Y:S02]  /*789d0*/  LDL.LU R8, [R1+0x2b0] ;  /* 0x0002b00001087983 */ /* 0x000ee40000300800 */
[----:B------:R-:W3:Y:S01]  /*789e0*/  LDL.LU R9, [R1+0x2b4] ;  /* 0x0002b40001097983 */ /* 0x000ee20000300800 */
[----:B0-----:R-:W3:Y:S01]  /*789f0*/  LDL.LU R10, [R1+0x2b8] ;  /* 0x0002b800010a7983 */ /* 0x001ee20000300800 */
        /* <DEDUP_REMOVED lines=18> */
[----:B--2---:R-:W-:Y:S01]  /*78b20*/  STL.64 [R1+0x2ab8], R18 ;  /* 0x002ab81201007387 */ /* 0x004fe20000100a00 */
[----:B------:R0:W-:Y:S03]  /*78b30*/  STL.64 [R1+0x2ab0], R16 ;  /* 0x002ab01001007387 */ /* 0x0001e60000100a00 */
[----:B0-----:R-:W2:Y:S01]  /*78b40*/  LDL.LU.64 R16, [R1+0x200] ;  /* 0x0002000001107983 */ /* 0x001ea20000300a00 */
[----:B------:R-:W2:Y:S02]  /*78b50*/  LDL.LU.64 R18, [R1+0x208] ;  /* 0x0002080001127983 */ /* 0x000ea40000300a00 */
[----:B------:R-:W2:Y:S02]  /*78b60*/  LDL.LU.64 R6, [R1+0x2b18] ;  /* 0x002b180001067983 */ /* 0x000ea40000300a00 */
[----:B------:R-:W2:Y:S11]  /*78b70*/  LDL.LU.64 R4, [R1+0x2b10] ;  /* 0x002b100001047983 */ /* 0x000eb60000300a00 */
        /* <DEDUP_REMOVED lines=9> */
[C---:B--2---:R-:W-:Y:S02]  /*78c10*/  HMMA.16816.F32.BF16 R12, R16.reuse, R14, R4 ;  /* 0x0000000e100c723c */ /* 0x044fe40000041804 */
[----:B------:R-:W2:Y:S01]  /*78c20*/  LDL.LU.64 R6, [R1+0x2b00] ;  /* 0x002b000001067983 */ /* 0x000ea20000300a00 */
[----:B------:R-:W2:Y:S11]  /*78c30*/  LDL.LU.64 R4, [R1+0x2af8] ;  /* 0x002af80001047983 */ /* 0x000eb60000300a00 */
[----:B------:R-:W-:Y:S09]  /*78c40*/  @!UPT UIADD3 URZ, URZ, URZ, URZ ;  /* 0x0000003f3f3ff290 */ /* 0x000ff2000fffe03f */
[----:B------:R-:W-:Y:S01]  /*78c50*/  STL.64 [R1+0x710], R12 ;  /* 0x0007100c01007387 */ /* 0x000fe20000100a00 */
[----:B------:R0:W-:Y:S03]  /*78c60*/  STL.64 [R1+0x718], R14 ;  /* 0x0007180e01007387 */ /* 0x0001e60000100a00 */
[----:B0-----:R-:W2:Y:S02]  /*78c70*/  LDL.LU.64 R14, [R1+0x2af0] ;  /* 0x002af000010e7983 */ /* 0x001ea40000300a00 */
[C---:B--2---:R-:W-:Y:S11]  /*78c80*/  HMMA.16816.F32.BF16 R4, R16.reuse, R14, R4 ;  /* 0x0000000e1004723c */ /* 0x044ff60000041804 */
        /* <DEDUP_REMOVED lines=10> */
[C---:B----4-:R-:W-:Y:S11]  /*78d30*/  HMMA.16816.F32.BF16 R20, R16.reuse, R6, R20 ;  /* 0x000000061014723c */ /* 0x050ff60000041814 */
[----:B------:R-:W-:Y:S11]  /*78d40*/  @!UPT UIADD3 URZ, URZ, URZ, URZ ;  /* 0x0000003f3f3ff290 */ /* 0x000ff6000fffe03f */
[----:B------:R-:W-:Y:S01]  /*78d50*/  @!UPT UIADD3 URZ, URZ, URZ, URZ ;  /* 0x0000003f3f3ff290 */ /* 0x000fe2000fffe03f */
        /* <DEDUP_REMOVED lines=9> */
[----:B0-----:R-:W4:Y:S01]  /*78df0*/  LDL.LU.64 R22, [R1+0x2ac8] ;  /* 0x002ac80001167983 */ /* 0x001f220000300a00 */
[----:B------:R-:W-:Y:S02]  /*78e00*/  IMAD.MOV.U32 R5, RZ, RZ, R18 ;  /* 0x000000ffff057224 */ /* 0x000fe400078e0012 */
[----:B------:R-:W-:Y:S01]  /*78e10*/  IMAD.MOV.U32 R4, RZ, RZ, R19 ;  /* 0x000000ffff047224 */ /* 0x000fe200078e0013 */
[----:B----4-:R-:W-:Y:S11]  /*78e20*/  HMMA.16816.F32.BF16 R8, R16, R22, R8 ;  /* 0x000000161008723c */ /* 0x010ff60000041808 */
[----:B------:R-:W-:Y:S11]  /*78e30*/  @!UPT UIADD3 URZ, URZ, URZ, URZ ;  /* 0x0000003f3f3ff290 */ /* 0x000ff6000fffe03f */
[----:B------:R-:W-:Y:S01]  /*78e40*/  @!UPT UIADD3 URZ, URZ, URZ, URZ ;  /* 0x0000003f3f3ff290 */ /* 0x000fe2000fffe03f */
[----:B------:R0:W-:Y:S01]  /*78e50*/  STL.64 [R1+0x5f0], R8 ;  /* 0x0005f00801007387 */ /* 0x0001e20000100a00 */
[----:B------:R1:W-:Y:S02]  /*78e60*/  STL.64 [R1+0x5f8], R10 ;  /* 0x0005f80a01007387 */ /* 0x0003e40000100a00 */
[----:B0-----:R-:W-:Y:S01]  /*78e70*/  IMAD.MOV.U32 R9, RZ, RZ, R16 ;  /* 0x000000ffff097224 */ /* 0x001fe200078e0010 */
[----:B-1----:R-:W4:Y:S01]  /*78e80*/  LDL.LU.64 R10, [R1+0x2ac0] ;  /* 0x002ac000010a7983 */ /* 0x002f220000300a00 */
[----:B------:R-:W-:Y:S02]  /*78e90*/  IMAD.MOV.U32 R8, RZ, RZ, R17 ;  /* 0x000000ffff087224 */ /* 0x000fe400078e0011 */
[----:B------:R-:W4:Y:S02]  /*78ea0*/  LDL.LU.64 R18, [R1+0x2ab8] ;  /* 0x002ab80001127983 */ /* 0x000f240000300a00 */
[----:B------:R-:W4:Y:S01]  /*78eb0*/  LDL.LU.64 R16, [R1+0x2ab0] ;  /* 0x002ab00001107983 */ /* 0x000f220000300a00 */
[----:B------:R0:W-:Y:S01]  /*78ec0*/  STL.64 [R1+0x2a78], R22 ;  /* 0x002a781601007387 */ /* 0x0001e20000100a00 */
[----:B------:R-:W-:-:S02]  /*78ed0*/  IMAD.MOV.U32 R20, RZ, RZ, R9 ;  /* 0x000000ffff147224 */ /* 0x000fc400078e0009 */
[----:B------:R-:W-:Y:S02]  /*78ee0*/  IMAD.MOV.U32 R21, RZ, RZ, R8 ;  /* 0x000000ffff157224 */ /* 0x000fe400078e0008 */
[----:B0-----:R-:W-:Y:S02]  /*78ef0*/  IMAD.MOV.U32 R22, RZ, RZ, R5 ;  /* 0x000000ffff167224 */ /* 0x001fe400078e0005 */
[----:B------:R-:W-:-:S07]  /*78f00*/  IMAD.MOV.U32 R23, RZ, RZ, R4 ;  /* 0x000000ffff177224 */ /* 0x000fce00078e0004 */
[C---:B----4-:R-:W-:Y:S11]  /*78f10*/  HMMA.16816.F32.BF16 R16, R20.reuse, R10, R16 ;  /* 0x0000000a1410723c */ /* 0x050ff60000041810 */
[----:B------:R-:W-:Y:S11]  /*78f20*/  @!UPT UIADD3 URZ, URZ, URZ, URZ ;  /* 0x0000003f3f3ff290 */ /* 0x000ff6000fffe03f */
[----:B------:R-:W-:Y:S01]  /*78f30*/  @!UPT UIADD3 URZ, URZ, URZ, URZ ;  /* 0x0000003f3f3ff290 */ /* 0x000fe2000fffe03f */
[----:B------:R-:W-:Y:S01]  /*78f40*/  STL.64 [R1+0x5e0], R16 ;  /* 0x0005e01001007387 */ /* 0x000fe20000100a00 */
[----:B------:R0:W-:Y:S03]  /*78f50*/  STL.64 [R1+0x5e8], R18 ;  /* 0x0005e81201007387 */ /* 0x0001e60000100a00 */
[----:B0-----:R-:W3:Y:S01]  /*78f60*/  LDL.LU.64 R18, [R1+0x2aa8] ;  /* 0x002aa80001127983 */ /* 0x001ee20000300a00 */
[----:B------:R0:W-:Y:S03]  /*78f70*/  STL.64 [R1+0x2a70], R10 ;  /* 0x002a700a01007387 */ /* 0x0001e60000100a00 */
[----:B0-----:R-:W4:Y:S01]  /*78f80*/  LDL.64 R10, [R1+0x88] ;  /* 0x00008800010a7983 */ /* 0x001f220000100a00 */
[C---:B---3--:R-:W-:Y:S11]  /*78f90*/  HMMA.16816.F32.BF16 R24, R20.reuse, R18, R24 ;  /* 0x000000121418723c */ /* 0x048ff60000041818 */
[----:B------:R-:W-:Y:S11]  /*78fa0*/  @!UPT UIADD3 URZ, URZ, URZ, URZ ;  /* 0x0000003f3f3ff290 */ /* 0x000ff6000fffe03f */
[----:B------:R-:W-:Y:S01]  /*78fb0*/  @!UPT UIADD3 URZ, URZ, URZ, URZ ;  /* 0x0000003f3f3ff290 */ /* 0x000fe2000fffe03f */
[----:B------:R-:W-:Y:S01]  /*78fc0*/  STL.64 [R1+0x610], R24 ;  /* 0x0006101801007387 */ /* 0x000fe20000100a00 */
[----:B------:R0:W-:Y:S03]  /*78fd0*/  STL.64 [R1+0x618], R26 ;  /* 0x0006181a01007387 */ /* 0x0001e60000100a00 */
[----:B0-----:R-:W2:Y:S01]  /*78fe0*/  LDL.LU.64 R26, [R1+0x2aa0] ;  /* 0x002aa000011a7983 */ /* 0x001ea20000300a00 */
[----:B------:R0:W-:Y:S02]  /*78ff0*/  STL.64 [R1+0x2a68], R18 ;  /* 0x002a681201007387 */ /* 0x0001e40000100a00 */
[----:B------:R-:W3:Y:S01]  /*79000*/  LDL.LU.64 R16, [R1+0x350] ;  /* 0x0003500001107983 */ /* 0x000ee20000300a00 */
[----:B0-----:R-:W3:Y:S01]  /*79010*/  LDL.LU.64 R18, [R1+0x358] ;  /* 0x0003580001127983 */ /* 0x001ee20000300a00 */
[----:B--2---:R-:W-:Y:S03]  /*79020*/  HMMA.16816.F32.BF16 R20, R20, R26, R12 ;  /* 0x0000001a1414723c */ /* 0x004fe6000004180c */
[----:B------:R-:W2:Y:S11]  /*79030*/  LDL.LU.64 R14, [R1+0x2a98] ;  /* 0x002a9800010e7983 */ /* 0x000eb60000300a00 */
[----:B------:R-:W-:Y:S09]  /*79040*/  @!UPT UIADD3 URZ, URZ, URZ, URZ ;  /* 0x0000003f3f3ff290 */ /* 0x000ff2000fffe03f */
[----:B------:R-:W-:Y:S01]  /*79050*/  STL.64 [R1+0x600], R20 ;  /* 0x0006001401007387 */ /* 0x000fe20000100a00 */
[----:B------:R0:W-:Y:S03]  /*79060*/  STL.64 [R1+0x608], R22 ;  /* 0x0006081601007387 */ /* 0x0001e60000100a00 */
[----:B0-----:R-:W2:Y:S04]  /*79070*/  LDL.LU.64 R22, [R1+0x28] ;  /* 0x0000280001167983 */ /* 0x001ea80000300a00 */
[----:B--2---:R0:W-:Y:S01]  /*79080*/  STL.64 [R1+0x2a90], R22 ;  /* 0x002a901601007387 */ /* 0x0041e20000100a00 */
[----:B------:R-:W3:Y:S02]  /*79090*/  LDL.LU R20, [R1+0x260] ;  /* 0x0002600001147983 */ /* 0x000ee40000300800 */
[----:B------:R-:W3:Y:S01]  /*790a0*/  LDL.LU R21, [R1+0x264] ;  /* 0x0002640001157983 */ /* 0x000ee20000300800 */
[----:B0-----:R-:W3:Y:S01]  /*790b0*/  LDL.LU R22, [R1+0x268] ;  /* 0x0002680001167983 */ /* 0x001ee20000300800 */
[----:B------:R-:W3:Y:S02]  /*790c0*/  LDL.LU R23, [R1+0x26c] ;  /* 0x00026c0001177983 */ /* 0x000ee40000300800 */
[----:B----4-:R-:W-:-:S02]  /*790d0*/  IMAD.MOV.U32 R25, RZ, RZ, R10 ;  /* 0x000000ffff197224 */ /* 0x010fc400078e000a */
[----:B------:R-:W-:Y:S01]  /*790e0*/  IMAD.MOV.U32 R24, RZ, RZ, R11 ;  /* 0x000000ffff187224 */ /* 0x000fe200078e000b */
[----:B---3--:R-:W-:Y:S11]  /*790f0*/  HMMA.16816.F32.BF16 R20, R16, R10, R20 ;  /* 0x0000000a1014723c */ /* 0x008ff60000041814 */
[----:B------:R-:W-:Y:S11]  /*79100*/  @!UPT UIADD3 URZ, URZ, URZ, URZ ;  /* 0x0000003f3f3ff290 */ /* 0x000ff6000fffe03f */
[----:B------:R-:W-:Y:S01]  /*79110*/  @!UPT UIADD3 URZ, URZ, URZ, URZ ;  /* 0x0000003f3f3ff290 */ /* 0x000fe2000fffe03f */
[----:B------:R0:W-:Y:S01]  /*79120*/  STL.64 [R1+0x4d0], R20 ;  /* 0x0004d01401007387 */ /* 0x0001e20000100a00 */
[----:B------:R1:W-:Y:S03]  /*79130*/  STL.64 [R1+0x4d8], R22 ;  /* 0x0004d81601007387 */ /* 0x0003e60000100a00 */
[----:B0-----:R-:W2:Y:S01]  /*79140*/  LDL.LU R20, [R1+0x240] ;  /* 0x0002400001147983 */ /* 0x001ea20000300800 */
[----:B------:R-:W2:Y:S02]  /*79150*/  LDL.LU R21, [R1+0x244] ;  /* 0x0002440001157983 */ /* 0x000ea40000300800 */
[----:B-1----:R-:W2:Y:S02]  /*79160*/  LDL.LU R22, [R1+0x248] ;  /* 0x0002480001167983 */ /* 0x002ea40000300800 */
        /* <DEDUP_REMOVED lines=11> */
[----:B------:R-:W-:Y:S01]  /*79220*/  STL.64 [R1+0x2a60], R26 ;  /* 0x002a601a01007387 */ /* 0x000fe20000100a00 */
[----:B------:R0:W-:Y:S03]  /*79230*/  STL.64 [R1+0x2a58], R24 ;  /* 0x002a581801007387 */ /* 0x0001e60000100a00 */
[----:B0-----:R-:W4:Y:S01]  /*79240*/  LDL.LU R24, [R1+0x250] ;  /* 0x0002500001187983 */ /* 0x001f220000300800 */
[----:B------:R-:W4:Y:S02]  /*79250*/  LDL.LU R25, [R1+0x254] ;  /* 0x0002540001197983 */ /* 0x000f240000300800 */
[----:B------:R-:W4:Y:S02]  /*79260*/  LDL.LU R26, [R1+0x258] ;  /* 0x00025800011a7983 */ /* 0x000f240000300800 */
[----:B------:R-:W4:Y:S02]  /*79270*/  LDL.LU R27, [R1+0x25c] ;  /* 0x00025c00011b7983 */ /* 0x000f240000300800 */
[----:B------:R-:W-:-:S02]  /*79280*/  IMAD.MOV.U32 R29, RZ, RZ, R16 ;  /* 0x000000ffff1d7224 */ /* 0x000fc400078e0010 */
[----:B------:R-:W-:Y:S02]  /*79290*/  IMAD.MOV.U32 R28, RZ, RZ, R17 ;  /* 0x000000ffff1c7224 */ /* 0x000fe400078e0011 */
[----:B------:R-:W-:Y:S02]  /*792a0*/  IMAD.MOV.U32 R5, RZ, RZ, R18 ;  /* 0x000000ffff057224 */ /* 0x000fe400078e0012 */
[----:B------:R-:W-:Y:S01]  /*792b0*/  IMAD.MOV.U32 R4, RZ, RZ, R19 ;  /* 0x000000ffff047224 */ /* 0x000fe200078e0013 */
[----:B----4-:R-:W-:Y:S11]  /*792c0*/  HMMA.16816.F32.BF16 R24, R16, R14, R24 ;  /* 0x0000000e1018723c */ /* 0x010ff60000041818 */
[----:B------:R-:W-:Y:S11]  /*792d0*/  @!UPT UIADD3 URZ, URZ, URZ, URZ ;  /* 0x0000003f3f3ff290 */ /* 0x000ff6000fffe03f */
[----:B------:R-:W-:Y:S01]  /*792e0*/  @!UPT UIADD3 URZ, URZ, URZ, URZ ;  /* 0x0000003f3f3ff290 */ /* 0x000fe2000fffe03f */
[----:B------:R0:W-:Y:S01]  /*792f0*/  STL.64 [R1+0x4c0], R24 ;  /* 0x0004c01801007387 */ /* 0x0001e20000100a00 */
[----:B------:R1:W-:Y:S02]  /*79300*/  STL.64 [R1+0x4c8], R26 ;  /* 0x0004c81a01007387 */ /* 0x0003e40000100a00 */
[----:B------:R-:W4:Y:S02]  /*79310*/  LDL.LU R16, [R1+0x210] ;  /* 0x0002100001107983 */ /* 0x000f240000300800 */
[----:B------:R-:W4:Y:S01]  /*79320*/  LDL.LU R17, [R1+0x214] ;  /* 0x0002140001117983 */ /* 0x000f220000300800 */
[----:B------:R-:W4:Y:S01]  /*79330*/  LDL.LU R18, [R1+0x218] ;  /* 0x0002180001127983 */ /* 0x000f220000300800 */
[----:B------:R-:W4:Y:S03]  /*79340*/  LDL.LU R19, [R1+0x21c] ;  /* 0x00021c0001137983 */ /* 0x000f260000300800 */
[----:B0-----:R-:W2:Y:S01]  /*79350*/  LDL.LU R24, [R1+0x1f0] ;  /* 0x0001f00001187983 */ /* 0x001ea20000300800 */
[----:B------:R-:W2:Y:S02]  /*79360*/  LDL.LU R25, [R1+0x1f4] ;  /* 0x0001f40001197983 */ /* 0x000ea40000300800 */
[----:B-1----:R-:W2:Y:S02]  /*79370*/  LDL.LU R26, [R1+0x1f8] ;  /* 0x0001f800011a7983 */ /* 0x002ea40000300800 */
[----:B------:R-:W2:Y:S01]  /*79380*/  LDL.LU R27, [R1+0x1fc] ;  /* 0x0001fc00011b7983 */ /* 0x000ea20000300800 */
[----:B------:R0:W-:Y:S01]  /*79390*/  STL.64 [R1+0x2a30], R14 ;  /* 0x002a300e01007387 */ /* 0x0001e20000100a00 */
[----:B------:R-:W2:Y:S02]  /*793a0*/  LDL.LU R12, [R1+0x1d0] ;  /* 0x0001d000010c7983 */ /* 0x000ea40000300800 */
[----:B------:R-:W2:Y:S01]  /*793b0*/  LDL.LU R13, [R1+0x1d4] ;  /* 0x0001d400010d7983 */ /* 0x000ea20000300800 */
[----:B0-----:R-:W2:Y:S01]  /*793c0*/  LDL.LU R14, [R1+0x1d8] ;  /* 0x0001d800010e7983 */ /* 0x001ea20000300800 */
[----:B------:R-:W2:Y:S03]  /*793d0*/  LDL.LU R15, [R1+0x1dc] ;  /* 0x0001dc00010f7983 */ /* 0x000ea60000300800 */
[----:B--2---:R0:W-:Y:S01]  /*793e0*/  STL.64 [R1+0x2a40], R14 ;  /* 0x002a400e01007387 */ /* 0x0041e20000100a00 */
[----:B------:R1:W-:Y:S02]  /*793f0*/  STL.64 [R1+0x2a38], R12 ;  /* 0x002a380c01007387 */ /* 0x0003e40000100a00 */
        /* <DEDUP_REMOVED lines=42> */
[----:B------:R0:W-:Y:S02]  /*796a0*/  STL.64 [R1+0x2a20], R10 ;  /* 0x002a200a01007387 */ /* 0x0001e40000100a00 */
[----:B------:R-:W2:Y:S01]  /*796b0*/  LDL.LU.64 R8, [R1+0x190] ;  /* 0x0001900001087983 */ /* 0x000ea20000300a00 */
[----:B0-----:R-:W2:Y:S01]  /*796c0*/  LDL.LU.64 R10, [R1+0x198] ;  /* 0x00019800010a7983 */ /* 0x001ea20000300a00 */
[C---:B----4-:R-:W-:Y:S11]  /*796d0*/  HMMA.16816.F32.BF16 R24, R12.reuse, R18, R24 ;  /* 0x000000120c18723c */ /* 0x050ff60000041818 */
[----:B------:R-:W-:Y:S11]  /*796e0*/  @!UPT UIADD3 URZ, URZ, URZ, URZ ;  /* 0x0000003f3f3ff290 */ /* 0x000ff6000fffe03f */
[----:B------:R-:W-:Y:S01]  /*796f0*/  @!UPT UIADD3 URZ, URZ, URZ, URZ ;  /* 0x0000003f3f3ff290 */ /* 0x000fe2000fffe03f */
[----:B------:R-:W-:Y:S01]  /*79700*/  STL.64 [R1+0x3b0], R24 ;  /* 0x0003b01801007387 */ /* 0x000fe20000100a00 */
[----:B------:R0:W-:Y:S03]  /*79710*/  STL.64 [R1+0x3b8], R26 ;  /* 0x0003b81a01007387 */ /* 0x0001e60000100a00 */
[----:B0-----:R-:W3:Y:S01]  /*79720*/  LDL.LU.64 R26, [R1+0x2a60] ;  /* 0x002a6000011a7983 */ /* 0x001ee20000300a00 */
[----:B------:R-:W4:Y:S02]  /*79730*/  LDL.LU.64 R24, [R1+0x2a58] ;  /* 0x002a580001187983 */ /* 0x000f240000300a00 */
[----:B------:R0:W-:Y:S02]  /*79740*/  STL.64 [R1+0x2a18], R18 ;  /* 0x002a181201007387 */ /* 0x0001e40000100a00 */
[----:B------:R-:W2:Y:S01]  /*79750*/  LDL.LU R16, [R1+0x1b0] ;  /* 0x0001b00001107983 */ /* 0x000ea20000300800 */
[----:B------:R-:W2:Y:S04]  /*79760*/  LDL.LU R17, [R1+0x1b4] ;  /* 0x0001b40001117983 */ /* 0x000ea80000300800 */
[----:B0-----:R-:W2:Y:S01]  /*79770*/  LDL.LU R18, [R1+0x1b8] ;  /* 0x0001b80001127983 */ /* 0x001ea20000300800 */
[----:B------:R-:W2:Y:S01]  /*79780*/  LDL.LU R19, [R1+0x1bc] ;  /* 0x0001bc0001137983 */ /* 0x000ea20000300800 */
[----:B---3--:R-:W-:Y:S02]  /*79790*/  HMMA.16816.F32.BF16 R12, R12, R26, R4 ;  /* 0x0000001a0c0c723c */ /* 0x008fe40000041804 */
[----:B------:R-:W3:Y:S01]  /*797a0*/  LDL.LU.64 R6, [R1+0x2a50] ;  /* 0x002a500001067983 */ /* 0x000ee20000300a00 */
        /* <DEDUP_REMOVED lines=8> */
[----:B------:R-:W-:-:S07]  /*79830*/  IMAD.MOV.U32 R27, RZ, RZ, R24 ;  /* 0x000000ffff1b7224 */ /* 0x000fce00078e0018 */
[C---:B--2---:R-:W-:Y:S01]  /*79840*/  HMMA.16816.F32.BF16 R24, R8.reuse, R26, R12 ;  /* 0x0000001a0818723c */ /* 0x044fe2000004180c */
[----:B------:R-:W2:Y:S01]  /*79850*/  LDL.LU.64 R14, [R1+0x2a30] ;  /* 0x002a3000010e7983 */ /* 0x000ea20000300a00 */
[----:B------:R-:W4:Y:S11]  /*79860*/  LDL.LU R12, [R1+0x10] ;  /* 0x00001000010c7983 */ /* 0x000f360000300800 */
[----:B------:R-:W-:Y:S10]  /*79870*/  @!UPT UIADD3 URZ, URZ, URZ, URZ ;  /* 0x0000003f3f3ff290 */ /* 0x000ff4000fffe03f */
[----:B------:R-:W-:Y:S01]  /*79880*/  STL.64 [R1+0x690], R24 ;  /* 0x0006901801007387 */ /* 0x000fe20000100a00 */
[----:B------:R-:W-:Y:S01]  /*79890*/  STL.64 [R1+0x698], R26 ;  /* 0x0006981a01007387 */ /* 0x000fe20000100a00 */
[C---:B--2---:R-:W-:Y:S11]  /*798a0*/  HMMA.16816.F32.BF16 R20, R8.reuse, R14, R20 ;  /* 0x0000000e0814723c */ /* 0x044ff60000041814 */
[----:B------:R-:W-:Y:S11]  /*798b0*/  @!UPT UIADD3 URZ, URZ, URZ, URZ ;  /* 0x0000003f3f3ff290 */ /* 0x000ff6000fffe03f */
[----:B------:R-:W-:Y:S01]  /*798c0*/  @!UPT UIADD3 URZ, URZ, URZ, URZ ;  /* 0x0000003f3f3ff290 */ /* 0x000fe2000fffe03f */
[----:B------:R0:W-:Y:S01]  /*798d0*/  STL.64 [R1+0x680], R20 ;  /* 0x0006801401007387 */ /* 0x0001e20000100a00 */
[----:B------:R1:W-:Y:S02]  /*798e0*/  STL.64 [R1+0x688], R22 ;  /* 0x0006881601007387 */ /* 0x0003e40000100a00 */
[----:B------:R-:W4:Y:S02]  /*798f0*/  LDL.LU R13, [R1+0x14] ;  /* 0x00001400010d7983 */ /* 0x000f240000300800 */
[----:B------:R-:W2:Y:S01]  /*79900*/  LDL.LU R14, [R1+0x18] ;  /* 0x00001800010e7983 */ /* 0x000ea20000300800 */
[----:B------:R-:W2:Y:S01]  /*79910*/  LDL.LU R15, [R1+0x1c] ;  /* 0x00001c00010f7983 */ /* 0x000ea20000300800 */
[----:B---3--:R-:W-:Y:S01]  /*79920*/  HMMA.16816.F32.BF16 R16, R8, R6, R16 ;  /* 0x000000060810723c */ /* 0x008fe20000041810 */
[----:B------:R-:W-:Y:S02]  /*79930*/  IMAD.MOV.U32 R29, RZ, RZ, R8 ;  /* 0x000000ffff1d7224 */ /* 0x000fe400078e0008 */
[----:B------:R-:W-:Y:S01]  /*79940*/  IMAD.MOV.U32 R28, RZ, RZ, R9 ;  /* 0x000000ffff1c7224 */ /* 0x000fe200078e0009 */
[----:B--2---:R-:W-:Y:S01]  /*79950*/  STL.64 [R1+0x2930], R14 ;  /* 0x0029300e01007387 */ /* 0x004fe20000100a00 */
[----:B----4-:R2:W-:Y:S02]  /*79960*/  STL.64 [R1+0x2928], R12 ;  /* 0x0029280c01007387 */ /* 0x0105e40000100a00 */
[----:B0-----:R-:W3:Y:S02]  /*79970*/  LDL.LU R20, [R1+0x180] ;  /* 0x0001800001147983 */ /* 0x001ee40000300800 */
[----:B------:R-:W3:Y:S01]  /*79980*/  LDL.LU R21, [R1+0x184] ;  /* 0x0001840001157983 */ /* 0x000ee20000300800 */
[----:B-1----:R-:W3:Y:S01]  /*79990*/  LDL.LU R22, [R1+0x188] ;  /* 0x0001880001167983 */ /* 0x002ee20000300800 */
[----:B------:R-:W3:Y:S11]  /*799a0*/  LDL.LU R23, [R1+0x18c] ;  /* 0x00018c0001177983 */ /* 0x000ef60000300800 */
[----:B------:R-:W-:Y:S01]  /*799b0*/  @!UPT UIADD3 URZ, URZ, URZ, URZ ;  /* 0x0000003f3f3ff290 */ /* 0x000fe2000fffe03f */
[----:B------:R0:W-:Y:S02]  /*799c0*/  STL.64 [R1+0x670], R16 ;  /* 0x0006701001007387 */ /* 0x0001e40000100a00 */
[----:B------:R1:W-:Y:S02]  /*799d0*/  STL.64 [R1+0x678], R18 ;  /* 0x0006781201007387 */ /* 0x0003e40000100a00 */
[----:B--2---:R-:W-:Y:S01]  /*799e0*/  IMAD.MOV.U32 R13, RZ, RZ, R10 ;  /* 0x000000ffff0d7224 */ /* 0x004fe200078e000a */
[----:B0-----:R-:W2:Y:S01]  /*799f0*/  LDL.LU R16, [R1+0x160] ;  /* 0x0001600001107983 */ /* 0x001ea20000300800 */
[----:B------:R-:W2:Y:S02]  /*79a00*/  LDL.LU R17, [R1+0x164] ;  /* 0x0001640001117983 */ /* 0x000ea40000300800 */
[----:B-1----:R-:W2:Y:S02]  /*79a10*/  LDL.LU R18, [R1+0x168] ;  /* 0x0001680001127983 */ /* 0x002ea40000300800 */
[----:B------:R-:W2:Y:S01]  /*79a20*/  LDL.LU R19, [R1+0x16c] ;  /* 0x00016c0001137983 */ /* 0x000ea20000300800 */
[----:B------:R-:W4:Y:S01]  /*79a30*/  LDL.LU R8, [R1+0x170] ;  /* 0x0001700001087983 */ /* 0x000f220000300800 */
[----:B------:R-:W4:Y:S02]  /*79a40*/  LDL.LU R9, [R1+0x174] ;  /* 0x0001740001097983 */ /* 0x000f240000300800 */
[----:B------:R-:W-:-:S02]  /*79a50*/  IMAD.MOV.U32 R12, RZ, RZ, R11 ;  /* 0x000000ffff0c7224 */ /* 0x000fc400078e000b */
[----:B------:R-:W4:Y:S01]  /*79a60*/  LDL.LU R10, [R1+0x178] ;  /* 0x00017800010a7983 */ /* 0x000f220000300800 */
[----:B------:R-:W4:Y:S01]  /*79a70*/  LDL.LU R11, [R1+0x17c] ;  /* 0x00017c00010b7983 */ /* 0x000f220000300800 */
[----:B------:R-:W2:Y:S02]  /*79a80*/  LDL.LU R24, [R1+0x150] ;  /* 0x0001500001187983 */ /* 0x000ea40000300800 */
[----:B------:R-:W2:Y:S02]  /*79a90*/  LDL.LU R25, [R1+0x154] ;  /* 0x0001540001197983 */ /* 0x000ea40000300800 */
[----:B------:R-:W2:Y:S01]  /*79aa0*/  LDL.LU R26, [R1+0x158] ;  /* 0x00015800011a7983 */ /* 0x000ea20000300800 */
[----:B------:R-:W2:Y:S01]  /*79ab0*/  LDL.LU R27, [R1+0x15c] ;  /* 0x00015c00011b7983 */ /* 0x000ea20000300800 */
[----:B------:R-:W-:Y:S02]  /*79ac0*/  IMAD.MOV.U32 R15, RZ, RZ, R4 ;  /* 0x000000ffff0f7224 */ /* 0x000fe400078e0004 */
[----:B------:R0:W-:Y:S02]  /*79ad0*/  STL.64 [R1+0x29d0], R6 ;  /* 0x0029d00601007387 */ /* 0x0001e40000100a00 */
[----:B------:R-:W-:Y:S01]  /*79ae0*/  IMAD.MOV.U32 R14, RZ, RZ, R5 ;  /* 0x000000ffff0e7224 */ /* 0x000fe200078e0005 */
[----:B------:R-:W2:Y:S01]  /*79af0*/  LDL.LU R4, [R1+0x100] ;  /* 0x0001000001047983 */ /* 0x000ea20000300800 */
[----:B------:R-:W2:Y:S03]  /*79b00*/  LDL.LU R5, [R1+0x104] ;  /* 0x0001040001057983 */ /* 0x000ea60000300800 */
[----:B0-----:R-:W2:Y:S01]  /*79b10*/  LDL.LU R6, [R1+0x108] ;  /* 0x0001080001067983 */ /* 0x001ea20000300800 */
[----:B------:R-:W2:Y:S03]  /*79b20*/  LDL.LU R7, [R1+0x10c] ;  /* 0x00010c0001077983 */ /* 0x000ea60000300800 */
[----:B--2---:R-:W-:Y:S01]  /*79b30*/  STL.64 [R1+0x29e8], R6 ;  /* 0x0029e80601007387 */ /* 0x004fe20000100a00 */
[----:B------:R0:W-:Y:S03]  /*79b40*/  STL.64 [R1+0x29e0], R4 ;  /* 0x0029e00401007387 */ /* 0x0001e60000100a00 */
[----:B0-----:R-:W2:Y:S01]  /*79b50*/  LDL.LU R4, [R1+0x110] ;  /* 0x0001100001047983 */ /* 0x001ea20000300800 */
        /* <DEDUP_REMOVED lines=9> */
[C---:B---3--:R-:W-:Y:S11]  /*79bf0*/  HMMA.16816.F32.BF16 R20, R4.reuse, R14, R20 ;  /* 0x0000000e0414723c */ /* 0x048ff60000041814 */
[----:B------:R-:W-:Y:S11]  /*79c00*/  @!UPT UIADD3 URZ, URZ, URZ, URZ ;  /* 0x0000003f3f3ff290 */ /* 0x000ff6000fffe03f */
[----:B------:R-:W-:Y:S01]  /*79c10*/  @!UPT UIADD3 URZ, URZ, URZ, URZ ;  /* 0x0000003f3f3ff290 */ /* 0x000fe2000fffe03f */
[----:B------:R-:W-:Y:S01]  /*79c20*/  STL.64 [R1+0x660], R20 ;  /* 0x0006601401007387 */ /* 0x000fe20000100a00 */
[----:B------:R0:W-:Y:S03]  /*79c30*/  STL.64 [R1+0x668], R22 ;  /* 0x0006681601007387 */ /* 0x0001e60000100a00 */
[----:B0-----:R-:W4:Y:S01]  /*79c40*/  LDL.LU.64 R22, [R1+0x2a28] ;  /* 0x002a280001167983 */ /* 0x001f220000300a00 */
[----:B------:R0:W-:Y:S03]  /*79c50*/  STL.64 [R1+0x29d8], R14 ;  /* 0x0029d80e01007387 */ /* 0x0001e60000100a00 */
[----:B0-----:R-:W2:Y:S04]  /*79c60*/  LDL.LU.64 R14, [R1+0x68] ;  /* 0x00006800010e7983 */ /* 0x001ea80000300a00 */
[----:B--2---:R0:W-:Y:S04]  /*79c70*/  STL.64 [R1+0x29f0], R14 ;  /* 0x0029f00e01007387 */ /* 0x0041e80000100a00 */
        /* <DEDUP_REMOVED lines=25> */
[----:B0-----:R-:W2:Y:S02]  /*79e10*/  LDL.LU.64 R26, [R1+0x2a10] ;  /* 0x002a1000011a7983 */ /* 0x001ea40000300a00 */
[----:B--2---:R-:W-:Y:S02]  /*79e20*/  HMMA.16816.F32.BF16 R4, R4, R26, R12 ;  /* 0x0000001a0404723c */ /* 0x004fe4000004180c */
[----:B------:R-:W2:Y:S11]  /*79e30*/  LDL.LU.64 R14, [R1+0x2a08] ;  /* 0x002a0800010e7983 */ /* 0x000eb60000300a00 */
[----:B------:R-:W-:Y:S10]  /*79e40*/  @!UPT UIADD3 URZ, URZ, URZ, URZ ;  /* 0x0000003f3f3ff290 */ /* 0x000ff4000fffe03f */
[----:B------:R-:W-:Y:S01]  /*79e50*/  STL.64 [R1+0x500], R4 ;  /* 0x0005000401007387 */ /* 0x000fe20000100a00 */
[----:B------:R0:W-:Y:S03]  /*79e60*/  STL.64 [R1+0x508], R6 ;  /* 0x0005080601007387 */ /* 0x0001e60000100a00 */
[----:B0-----:R-:W4:Y:S01]  /*79e70*/  LDL.LU.64 R6, [R1+0x2a00] ;  /* 0x002a000001067983 */ /* 0x001f220000300a00 */
[----:B------:R-:W4:Y:S02]  /*79e80*/  LDL.LU.64 R4, [R1+0x29f8] ;  /* 0x0029f80001047983 */ /* 0x000f240000300a00 */
[----:B------:R0:W-:Y:S02]  /*79e90*/  STL.64 [R1+0x29a8], R26 ;  /* 0x0029a81a01007387 */ /* 0x0001e40000100a00 */
[----:B------:R-:W3:Y:S01]  /*79ea0*/  LDL.LU R24, [R1+0xe0] ;  /* 0x0000e00001187983 */ /* 0x000ee20000300800 */
[----:B------:R-:W3:Y:S04]  /*79eb0*/  LDL.LU R25, [R1+0xe4] ;  /* 0x0000e40001197983 */ /* 0x000ee80000300800 */
[----:B0-----:R-:W3:Y:S01]  /*79ec0*/  LDL.LU R26, [R1+0xe8] ;  /* 0x0000e800011a7983 */ /* 0x001ee20000300800 */
[----:B------:R-:W3:Y:S02]  /*79ed0*/  LDL.LU R27, [R1+0xec] ;  /* 0x0000ec00011b7983 */ /* 0x000ee40000300800 */
[----:B--2---:R-:W-:-:S02]  /*79ee0*/  IMAD.MOV.U32 R21, RZ, RZ, R14 ;  /* 0x000000ffff157224 */ /* 0x004fc400078e000e */
[----:B------:R-:W-:Y:S01]  /*79ef0*/  IMAD.MOV.U32 R20, RZ, RZ, R15 ;  /* 0x000000ffff147224 */ /* 0x000fe200078e000f */
[----:B----4-:R-:W-:Y:S01]  /*79f00*/  HMMA.16816.F32.BF16 R4, R8, R14, R4 ;  /* 0x0000000e0804723c */ /* 0x010fe20000041804 */
[----:B------:R-:W2:Y:S11]  /*79f10*/  LDL.LU.64 R14, [R1+0x29f0] ;  /* 0x0029f000010e7983 */ /* 0x000eb60000300a00 */
[----:B------:R-:W-:Y:S11]  /*79f20*/  @!UPT UIADD3 URZ, URZ, URZ, URZ ;  /* 0x0000003f3f3ff290 */ /* 0x000ff6000fffe03f */
[----:B------:R-:W-:Y:S01]  /*79f30*/  STL.64 [R1+0x410], R4 ;  /* 0x0004100401007387 */ /* 0x000fe20000100a00 */
[----:B------:R0:W-:Y:S02]  /*79f40*/  STL.64 [R1+0x418], R6 ;  /* 0x0004180601007387 */ /* 0x0001e40000100a00 */
[----:B------:R-:W-:Y:S02]  /*79f50*/  IMAD.MOV.U32 R16, RZ, RZ, R6 ;  /* 0x000000ffff107224 */ /* 0x000fe400078e0006 */
[----:B0-----:R-:W4:Y:S01]  /*79f60*/  LDL.LU.64 R6, [R1+0x29e8] ;  /* 0x0029e80001067983 */ /* 0x001f220000300a00 */
[----:B------:R-:W4:Y:S02]  /*79f70*/  LDL.LU.64 R4, [R1+0x29e0] ;  /* 0x0029e00001047983 */ /* 0x000f240000300a00 */
[----:B------:R-:W-:Y:S02]  /*79f80*/  STL [R1+0x25f0], R16 ;  /* 0x0025f01001007387 */ /* 0x000fe40000100800 */
[----:B--2---:R-:W-:-:S02]  /*79f90*/  IMAD.MOV.U32 R29, RZ, RZ, R14 ;  /* 0x000000ffff1d7224 */ /* 0x004fc400078e000e */
[----:B------:R-:W-:Y:S01]  /*79fa0*/  IMAD.MOV.U32 R28, RZ, RZ, R15 ;  /* 0x000000ffff1c7224 */ /* 0x000fe200078e000f */
[C---:B----4-:R-:W-:Y:S01]  /*79fb0*/  HMMA.16816.F32.BF16 R4, R8.reuse, R14, R4 ;  /* 0x0000000e0804723c */ /* 0x050fe20000041804 */
[----:B------:R-:W3:Y:S11]  /*79fc0*/  LDL.LU.64 R14, [R1+0x29d8] ;  /* 0x0029d800010e7983 */ /* 0x000ef60000300a00 */
[----:B------:R-:W-:Y:S11]  /*79fd0*/  @!UPT UIADD3 URZ, URZ, URZ, URZ ;  /* 0x0000003f3f3ff290 */ /* 0x000ff6000fffe03f */
[----:B------:R-:W-:Y:S01]  /*79fe0*/  @!UPT UIADD3 URZ, URZ, URZ, URZ ;  /* 0x0000003f3f3ff290 */ /* 0x000fe2000fffe03f */
[----:B------:R-:W-:Y:S01]  /*79ff0*/  IMAD.MOV.U32 R17, RZ, RZ, R6 ;  /* 0x000000ffff117224 */ /* 0x000fe200078e0006 */
[----:B------:R-:W-:Y:S01]  /*7a000*/  STL.64 [R1+0x400], R4 ;  /* 0x0004000401007387 */ /* 0x000fe20000100a00 */
[----:B------:R0:W-:Y:S03]  /*7a010*/  STL.64 [R1+0x408], R6 ;  /* 0x0004080601007387 */ /* 0x0001e60000100a00 */
[----:B0-----:R-:W2:Y:S01]  /*7a020*/  LDL.LU.64 R6, [R1+0x29d0] ;  /* 0x0029d00001067983 */ /* 0x001ea20000300a00 */
[----:B------:R0:W-:Y:S02]  /*7a030*/  STL [R1+0x25f4], R17 ;  /* 0x0025f41101007387 */ /* 0x0001e40000100800 */
[----:B------:R1:W-:Y:S02]  /*7a040*/  STL.64 [R1+0x29b0], R18 ;  /* 0x0029b01201007387 */ /* 0x0003e40000100a00 */
[----:B------:R-:W2:Y:S01]  /*7a050*/  LDL.LU R16, [R1+0xf0] ;  /* 0x0000f00001107983 */ /* 0x000ea20000300800 */
[----:B0-----:R-:W2:Y:S01]  /*7a060*/  LDL.LU R17, [R1+0xf4] ;  /* 0x0000f40001117983 */ /* 0x001ea20000300800 */
[----:B-1----:R-:W2:Y:S02]  /*7a070*/  LDL.LU R18, [R1+0xf8] ;  /* 0x0000f80001127983 */ /* 0x002ea40000300800 */
[----:B------:R-:W2:Y:S02]  /*7a080*/  LDL.LU R19, [R1+0xfc] ;  /* 0x0000fc0001137983 */ /* 0x000ea40000300800 */
[----:B--2---:R-:W-:Y:S11]  /*7a090*/  HMMA.16816.F32.BF16 R16, R8, R6, R16 ;  /* 0x000000060810723c */ /* 0x004ff60000041810 */
[----:B------:R-:W-:Y:S11]  /*7a0a0*/  @!UPT UIADD3 URZ, URZ, URZ, URZ ;  /* 0x0000003f3f3ff290 */ /* 0x000ff6000fffe03f */
[----:B------:R-:W-:Y:S01]  /*7a0b0*/  @!UPT UIADD3 URZ, URZ, URZ, URZ ;  /* 0x0000003f3f3ff290 */ /* 0x000fe2000fffe03f */
[----:B------:R-:W-:Y:S01]  /*7a0c0*/  STL.64 [R1+0x3f0], R16 ;  /* 0x0003f01001007387 */ /* 0x000fe20000100a00 */
[----:B------:R-:W-:Y:S02]  /*7a0d0*/  STL.64 [R1+0x3f8], R18 ;  /* 0x0003f81201007387 */ /* 0x000fe40000100a00 */
[----:B------:R0:W-:Y:S02]  /*7a0e0*/  STL.64 [R1+0x2950], R6 ;  /* 0x0029500601007387 */ /* 0x0001e40000100a00 */
[----:B------:R-:W2:Y:S01]  /*7a0f0*/  LDL R4, [R1+0x120] ;  /* 0x0001200001047983 */ /* 0x000ea20000100800 */
[----:B------:R-:W2:Y:S04]  /*7a100*/  LDL R5, [R1+0x124] ;  /* 0x0001240001057983 */ /* 0x000ea80000100800 */
[----:B0-----:R-:W4:Y:S04]  /*7a110*/  LDL R6, [R1+0x128] ;  /* 0x0001280001067983 */ /* 0x001f280000100800 */
[----:B------:R-:W4:Y:S01]  /*7a120*/  LDL R7, [R1+0x12c] ;  /* 0x00012c0001077983 */ /* 0x000f220000100800 */
[----:B------:R-:W-:-:S02]  /*7a130*/  IMAD.MOV.U32 R17, RZ, RZ, R8 ;  /* 0x000000ffff117224 */ /* 0x000fc400078e0008 */
[----:B------:R-:W-:Y:S02]  /*7a140*/  IMAD.MOV.U32 R16, RZ, RZ, R9 ;  /* 0x000000ffff107224 */ /* 0x000fe400078e0009 */
[----:B------:R-:W3:Y:S02]  /*7a150*/  LDL.LU R8, [R1+0xd0] ;  /* 0x0000d00001087983 */ /* 0x000ee40000300800 */
[----:B------:R-:W-:Y:S01]  /*7a160*/  IMAD.MOV.U32 R13, RZ, RZ, R10 ;  /* 0x000000ffff0d7224 */ /* 0x000fe200078e000a */
[----:B------:R-:W3:Y:S01]  /*7a170*/  LDL.LU R9, [R1+0xd4] ;  /* 0x0000d40001097983 */ /* 0x000ee20000300800 */
[----:B------:R-:W-:Y:S02]  /*7a180*/  IMAD.MOV.U32 R12, RZ, RZ, R11 ;  /* 0x000000ffff0c7224 */ /* 0x000fe400078e000b */
[----:B------:R-:W3:Y:S02]  /*7a190*/  LDL.LU R10, [R1+0xd8] ;  /* 0x0000d800010a7983 */ /* 0x000ee40000300800 */
[----:B------:R-:W3:Y:S01]  /*7a1a0*/  LDL.LU R11, [R1+0xdc] ;  /* 0x0000dc00010b7983 */ /* 0x000ee20000300800 */
[----:B----4-:R0:W-:Y:S01]  /*7a1b0*/  STL.64 [R1+0x2998], R6 ;  /* 0x0029980601007387 */ /* 0x0101e20000100a00 */
[----:B--2---:R1:W-:Y:S02]  /*7a1c0*/  STL.64 [R1+0x2990], R4 ;  /* 0x0029900401007387 */ /* 0x0043e40000100a00 */
[----:B0-----:R-:W-:-:S02]  /*7a1d0*/  IMAD.MOV.U32 R6, RZ, RZ, R13 ;  /* 0x000000ffff067224 */ /* 0x001fc400078e000d */
[----:B-1----:R-:W-:Y:S02]  /*7a1e0*/  IMAD.MOV.U32 R4, RZ, RZ, R17 ;  /* 0x000000ffff047224 */ /* 0x002fe400078e0011 */
[----:B------:R-:W-:Y:S02]  /*7a1f0*/  IMAD.MOV.U32 R5, RZ, RZ, R16 ;  /* 0x000000ffff057224 */ /* 0x000fe400078e0010 */
[----:B------:R-:W-:-:S07]  /*7a200*/  IMAD.MOV.U32 R7, RZ, RZ, R12 ;  /* 0x000000ffff077224 */ /* 0x000fce00078e000c */
[C---:B---3--:R-:W-:Y:S01]  /*7a210*/  HMMA.16816.F32.BF16 R16, R4.reuse, R14, R24 ;  /* 0x0000000e0410723c */ /* 0x048fe20000041818 */
[----:B------:R0:W-:Y:S01]  /*7a220*/  STL.64 [R1+0x2948], R14 ;  /* 0x0029480e01007387 */ /* 0x0001e20000100a00 */
[----:B------:R-:W2:Y:S11]  /*7a230*/  LDL.LU R12, [R1+0x50] ;  /* 0x00005000010c7983 */ /* 0x000eb60000300800 */
[----:B------:R-:W-:Y:S10]  /*7a240*/  @!UPT UIADD3 URZ, URZ, URZ, URZ ;  /* 0x0000003f3f3ff290 */ /* 0x000ff4000fffe03f */
[----:B------:R1:W-:Y:S01]  /*7a250*/  STL.64 [R1+0x3e0], R16 ;  /* 0x0003e01001007387 */ /* 0x0003e20000100a00 */
[----:B------:R3:W-:Y:S02]  /*7a260*/  STL.64 [R1+0x3e8], R18 ;  /* 0x0003e81201007387 */ /* 0x0007e40000100a00 */
[----:B------:R-:W2:Y:S02]  /*7a270*/  LDL.LU R13, [R1+0x54] ;  /* 0x00005400010d7983 */ /* 0x000ea40000300800 */
[----:B0-----:R-:W4:Y:S01]  /*7a280*/  LDL.LU R14, [R1+0x58] ;  /* 0x00005800010e7983 */ /* 0x001f220000300800 */
[----:B------:R-:W4:Y:S01]  /*7a290*/  LDL.LU R15, [R1+0x5c] ;  /* 0x00005c00010f7983 */ /* 0x000f220000300800 */
[----:B------:R-:W2:Y:S02]  /*7a2a0*/  LDL.LU R24, [R1+0xb0] ;  /* 0x0000b00001187983 */ /* 0x000ea40000300800 */
[----:B------:R-:W2:Y:S02]  /*7a2b0*/  LDL.LU R25, [R1+0xb4] ;  /* 0x0000b40001197983 */ /* 0x000ea40000300800 */
[----:B------:R-:W2:Y:S01]  /*7a2c0*/  LDL.LU R26, [R1+0xb8] ;  /* 0x0000b800011a7983 */ /* 0x000ea20000300800 */
[----:B------:R-:W-:Y:S01]  /*7a2d0*/  HMMA.16816.F32.BF16 R8, R4, R22, R8 ;  /* 0x000000160408723c */ /* 0x000fe20000041808 */
[----:B------:R-:W2:Y:S01]  /*7a2e0*/  LDL.LU R27, [R1+0xbc] ;  /* 0x0000bc00011b7983 */ /* 0x000ea20000300800 */
[----:B-1----:R-:W2:Y:S03]  /*7a2f0*/  LDL.LU R16, [R1+0xc0] ;  /* 0x0000c00001107983 */ /* 0x002ea60000300800 */
[----:B------:R-:W2:Y:S04]  /*7a300*/  LDL.LU R17, [R1+0xc4] ;  /* 0x0000c40001117983 */ /* 0x000ea80000300800 */
[----:B---3--:R-:W3:Y:S01]  /*7a310*/  LDL.LU R18, [R1+0xc8] ;  /* 0x0000c80001127983 */ /* 0x008ee20000300800 */
[----:B------:R-:W3:Y:S03]  /*7a320*/  LDL.LU R19, [R1+0xcc] ;  /* 0x0000cc0001137983 */ /* 0x000ee60000300800 */
[----:B----4-:R0:W-:Y:S01]  /*7a330*/  STL.64 [R1+0x2960], R14 ;  /* 0x0029600e01007387 */ /* 0x0101e20000100a00 */
[----:B--2---:R-:W-:Y:S02]  /*7a340*/  STL.64 [R1+0x2958], R12 ;  /* 0x0029580c01007387 */ /* 0x004fe40000100a00 */
[----:B0-----:R-:W-:-:S02]  /*7a350*/  IMAD.MOV.U32 R14, RZ, RZ, R29 ;  /* 0x000000ffff0e7224 */ /* 0x001fc400078e001d */
[----:B------:R-:W-:-:S05]  /*7a360*/  IMAD.MOV.U32 R15, RZ, RZ, R28 ;  /* 0x000000ffff0f7224 */ /* 0x000fca00078e001c */
[----:B------:R0:W-:Y:S02]  /*7a370*/  STL.64 [R1+0x2978], R14 ;  /* 0x0029780e01007387 */ /* 0x0001e40000100a00 */
[----:B0-----:R-:W-:Y:S02]  /*7a380*/  IMAD.MOV.U32 R14, RZ, RZ, R21 ;  /* 0x000000ffff0e7224 */ /* 0x001fe400078e0015 */
[----:B------:R-:W-:-:S05]  /*7a390*/  IMAD.MOV.U32 R15, RZ, RZ, R20 ;  /* 0x000000ffff0f7224 */ /* 0x000fca00078e0014 */
[----:B------:R0:W-:Y:S01]  /*7a3a0*/  STL.64 [R1+0x29a0], R14 ;  /* 0x0029a00e01007387 */ /* 0x0001e20000100a00 */
[----:B------:R-:W2:Y:S02]  /*7a3b0*/  LDL.LU R12, [R1+0xa0] ;  /* 0x0000a000010c7983 */ /* 0x000ea40000300800 */
[----:B------:R-:W2:Y:S01]  /*7a3c0*/  LDL.LU R13, [R1+0xa4] ;  /* 0x0000a400010d7983 */ /* 0x000ea20000300800 */
[----:B0-----:R-:W2:Y:S01]  /*7a3d0*/  LDL.LU R14, [R1+0xa8] ;  /* 0x0000a800010e7983 */ /* 0x001ea20000300800 */
[----:B------:R-:W2:Y:S02]  /*7a3e0*/  LDL.LU R15, [R1+0xac] ;  /* 0x0000ac00010f7983 */ /* 0x000ea40000300800 */
[----:B------:R-:W-:Y:S02]  /*7a3f0*/  STL.64 [R1+0x390], R8 ;  /* 0x0003900801007387 */ /* 0x000fe40000100a00 */
[----:B------:R0:W-:Y:S02]  /*7a400*/  STL.64 [R1+0x398], R10 ;  /* 0x0003980a01007387 */ /* 0x0001e40000100a00 */
[----:B0-----:R-:W3:Y:S01]  /*7a410*/  LDL.LU.64 R10, [R1+0x29c8] ;  /* 0x0029c800010a7983 */ /* 0x001ee20000300a00 */
[----:B------:R0:W-:Y:S02]  /*7a420*/  STL.64 [R1+0x2938], R22 ;  /* 0x0029381601007387 */ /* 0x0001e40000100a00 */
[----:B------:R-:W4:Y:S02]  /*7a430*/  LDL.LU R20, [R1+0x30] ;  /* 0x0000300001147983 */ /* 0x000f240000300800 */
[----:B------:R-:W-:-:S02]  /*7a440*/  IMAD.MOV.U32 R21, RZ, RZ, R2 ;  /* 0x000000ffff157224 */ /* 0x000fc400078e0002 */
[----:B------:R-:W2:Y:S01]  /*7a450*/  LDL.LU R2, [R1+0x29c4] ;  /* 0x0029c40001027983 */ /* 0x000ea20000300800 */
[----:B0-----:R-:W-:Y:S02]  /*7a460*/  IMAD.MOV.U32 R22, RZ, RZ, R3 ;  /* 0x000000ffff167224 */ /* 0x001fe400078e0003 */
[----:B------:R-:W-:Y:S01]  /*7a470*/  IMAD.MOV.U32 R23, RZ, RZ, R0 ;  /* 0x000000ffff177224 */ /* 0x000fe200078e0000 */
[----:B------:R-:W2:Y:S01]  /*7a480*/  LDL.LU R3, [R1+0x29c0] ;  /* 0x0029c00001037983 */ /* 0x000ea20000300800 */
[----:B------:R-:W2:Y:S03]  /*7a490*/  LDL.LU R0, [R1+0x29bc] ;  /* 0x0029bc0001007983 */ /* 0x000ea60000300800 */
[----:B------:R-:W-:Y:S04]  /*7a4a0*/  STL.64 [R1+0x2970], R22 ;  /* 0x0029701601007387 */ /* 0x000fe80000100a00 */
[----:B----4-:R0:W-:Y:S04]  /*7a4b0*/  STL.64 [R1+0x2968], R20 ;  /* 0x0029681401007387 */ /* 0x0101e80000100a00 */
        /* <DEDUP_REMOVED lines=8> */
[----:B------:R-:W-:-:S02]  /*7a540*/  IMAD.MOV.U32 R21, RZ, RZ, R0 ;  /* 0x000000ffff157224 */ /* 0x000fc400078e0000 */
[----:B------:R-:W3:Y:S11]  /*7a550*/  LDL.LU R0, [R1+0x29b8] ;  /* 0x0029b80001007983 */ /* 0x000ef60000300800 */
[----:B------:R-:W-:Y:S04]  /*7a560*/  @!UPT UIADD3 URZ, URZ, URZ, URZ ;  /* 0x0000003f3f3ff290 */ /* 0x000fe8000fffe03f */
[----:B------:R-:W-:Y:S01]  /*7a570*/  STL.64 [R1+0x380], R16 ;  /* 0x0003801001007387 */ /* 0x000fe20000100a00 */
[----:B------:R0:W-:Y:S04]  /*7a580*/  STL.64 [R1+0x388], R18 ;  /* 0x0003881201007387 */ /* 0x0001e80000100a00 */
[----:B0-----:R-:W4:Y:S02]  /*7a590*/  LDL.LU.64 R18, [R1+0x29b0] ;  /* 0x0029b00001127983 */ /* 0x001f240000300a00 */
[C---:B----4-:R-:W-:Y:S11]  /*7a5a0*/  HMMA.16816.F32.BF16 R24, R4.reuse, R18, R24 ;  /* 0x000000120418723c */ /* 0x050ff60000041818 */
[----:B------:R-:W-:Y:S11]  /*7a5b0*/  @!UPT UIADD3 URZ, URZ, URZ, URZ ;  /* 0x0000003f3f3ff290 */ /* 0x000ff6000fffe03f */
[----:B------:R-:W-:Y:S01]  /*7a5c0*/  @!UPT UIADD3 URZ, URZ, URZ, URZ ;  /* 0x0000003f3f3ff290 */ /* 0x000fe2000fffe03f */
[----:B------:R-:W-:Y:S01]  /*7a5d0*/  STL.64 [R1+0x370], R24 ;  /* 0x0003701801007387 */ /* 0x000fe20000100a00 */
[----:B------:R0:W-:Y:S03]  /*7a5e0*/  STL.64 [R1+0x378], R26 ;  /* 0x0003781a01007387 */ /* 0x0001e60000100a00 */
[----:B0-----:R-:W4:Y:S02]  /*7a5f0*/  LDL.LU.64 R26, [R1+0x29a8] ;  /* 0x0029a800011a7983 */ /* 0x001f240000300a00 */
[----:B----4-:R-:W-:Y:S02]  /*7a600*/  HMMA.16816.F32.BF16 R4, R4, R26, R12 ;  /* 0x0000001a0404723c */ /* 0x010fe4000004180c */
[----:B------:R-:W2:Y:S11]  /*7a610*/  LDL.LU.64 R14, [R1+0x29a0] ;  /* 0x0029a000010e7983 */ /* 0x000eb60000300a00 */
[----:B------:R-:W-:Y:S10]  /*7a620*/  @!UPT UIADD3 URZ, URZ, URZ, URZ ;  /* 0x0000003f3f3ff290 */ /* 0x000ff4000fffe03f */
[----:B------:R-:W-:Y:S01]  /*7a630*/  STL.64 [R1+0x330], R4 ;  /* 0x0003300401007387 */ /* 0x000fe20000100a00 */
[----:B------:R0:W-:Y:S03]  /*7a640*/  STL.64 [R1+0x338], R6 ;  /* 0x0003380601007387 */ /* 0x0001e60000100a00 */
[----:B0-----:R-:W2:Y:S01]  /*7a650*/  LDL.LU.64 R6, [R1+0x2998] ;  /* 0x0029980001067983 */ /* 0x001ea20000300a00 */
[----:B------:R-:W2:Y:S02]  /*7a660*/  LDL.LU.64 R4, [R1+0x2990] ;  /* 0x0029900001047983 */ /* 0x000ea40000300a00 */
[----:B------:R-:W-:Y:S02]  /*7a670*/  IMAD.MOV.U32 R22, RZ, RZ, R3 ;  /* 0x000000ffff167224 */ /* 0x000fe400078e0003 */
[----:B------:R-:W-:-:S07]  /*7a680*/  IMAD.MOV.U32 R23, RZ, RZ, R2 ;  /* 0x000000ffff177224 */ /* 0x000fce00078e0002 */
[C---:B--2---:R-:W-:Y:S01]  /*7a690*/  HMMA.16816.F32.BF16 R12, R4.reuse, R14, R20 ;  /* 0x0000000e040c723c */ /* 0x044fe20000041814 */
[----:B------:R-:W2:Y:S01]  /*7a6a0*/  LDL.LU.64 R22, [R1+0x2988] ;  /* 0x0029880001167983 */ /* 0x000ea20000300a00 */
[----:B------:R-:W2:Y:S11]  /*7a6b0*/  LDL.LU.64 R20, [R1+0x2980] ;  /* 0x0029800001147983 */ /* 0x000eb60000300a00 */
[----:B------:R-:W-:Y:S10]  /*7a6c0*/  @!UPT UIADD3 URZ, URZ, URZ, URZ ;  /* 0x0000003f3f3ff290 */ /* 0x000ff4000fffe03f */
[----:B------:R-:W-:Y:S01]  /*7a6d0*/  STL.64 [R1+0x590], R12 ;  /* 0x0005900c01007387 */ /* 0x000fe20000100a00 */
[----:B------:R0:W-:Y:S02]  /*7a6e0*/  STL.64 [R1+0x598], R14 ;  /* 0x0005980e01007387 */ /* 0x0001e40000100a00 */
[----:B------:R-:W-:Y:S02]  /*7a6f0*/  IMAD.MOV.U32 R24, RZ, RZ, R14 ;  /* 0x000000ffff187224 */ /* 0x000fe400078e000e */
[----:B0-----:R-:W2:Y:S03]  /*7a700*/  LDL.LU.64 R14, [R1+0x2978] ;  /* 0x00297800010e7983 */ /* 0x001ea60000300a00 */
[----:B------:R-:W-:Y:S01]  /*7a710*/  STL [R1+0x25f8], R24 ;  /* 0x0025f81801007387 */ /* 0x000fe20000100800 */
[----:B--2---:R-:W-:Y:S01]  /*7a720*/  HMMA.16816.F32.BF16 R4, R4, R14, R20 ;  /* 0x0000000e0404723c */ /* 0x004fe20000041814 */
[----:B------:R-:W2:Y:S01]  /*7a730*/  LDL.LU.64 R22, [R1+0x2970] ;  /* 0x0029700001167983 */ /* 0x000ea20000300a00 */
[----:B------:R-:W2:Y:S02]  /*7a740*/  LDL.LU.64 R20, [R1+0x2968] ;  /* 0x0029680001147983 */ /* 0x000ea40000300a00 */
[----:B------:R-:W4:Y:S02]  /*7a750*/  LDL.LU.64 R14, [R1+0x2960] ;  /* 0x00296000010e7983 */ /* 0x000f240000300a00 */
[----:B------:R-:W4:Y:S11]  /*7a760*/  LDL.LU.64 R12, [R1+0x2958] ;  /* 0x00295800010c7983 */ /* 0x000f360000300a00 */
[----:B------:R-:W-:Y:S07]  /*7a770*/  @!UPT UIADD3 URZ, URZ, URZ, URZ ;  /* 0x0000003f3f3ff290 */ /* 0x000fee000fffe03f */
[----:B------:R-:W-:Y:S01]  /*7a780*/  IMAD.MOV.U32 R25, RZ, RZ, R6 ;  /* 0x000000ffff197224 */ /* 0x000fe200078e0006 */
[----:B------:R-:W-:Y:S01]  /*7a790*/  STL.64 [R1+0x530], R4 ;  /* 0x0005300401007387 */ /* 0x000fe20000100a00 */
[----:B------:R0:W-:Y:S03]  /*7a7a0*/  STL.64 [R1+0x538], R6 ;  /* 0x0005380601007387 */ /* 0x0001e60000100a00 */
[----:B0-----:R-:W4:Y:S01]  /*7a7b0*/  LDL.LU.64 R6, [R1+0x2950] ;  /* 0x0029500001067983 */ /* 0x001f220000300a00 */
[----:B------:R0:W-:Y:S02]  /*7a7c0*/  STL [R1+0x25fc], R25 ;  /* 0x0025fc1901007387 */ /* 0x0001e40000100800 */
[----:B------:R1:W-:Y:S01]  /*7a7d0*/  STL.64 [R1+0x2900], R26 ;  /* 0x0029001a01007387 */ /* 0x0003e20000100a00 */
[----:B0-----:R-:W4:Y:S01]  /*7a7e0*/  LDL.LU.64 R24, [R1+0x120] ;  /* 0x0001200001187983 */ /* 0x001f220000300a00 */
[----:B-1----:R-:W4:Y:S02]  /*7a7f0*/  LDL.LU.64 R26, [R1+0x128] ;  /* 0x00012800011a7983 */ /* 0x002f240000300a00 */
[C---:B----4-:R-:W-:Y:S01]  /*7a800*/  HMMA.16816.F32.BF16 R4, R24.reuse, R6, R12 ;  /* 0x000000061804723c */ /* 0x050fe2000004180c */
[----:B------:R-:W2:Y:S11]  /*7a810*/  LDL.LU.64 R14, [R1+0x2948] ;  /* 0x00294800010e7983 */ /* 0x000eb60000300a00 */
[----:B------:R-:W-:Y:S11]  /*7a820*/  @!UPT UIADD3 URZ, URZ, URZ, URZ ;  /* 0x0000003f3f3ff290 */ /* 0x000ff6000fffe03f */
[----:B------:R0:W-:Y:S01]  /*7a830*/  STL.64 [R1+0x4f0], R4 ;  /* 0x0004f00401007387 */ /* 0x0001e20000100a00 */
[----:B------:R1:W-:Y:S03]  /*7a840*/  STL.64 [R1+0x4f8], R6 ;  /* 0x0004f80601007387 */ /* 0x0003e60000100a00 */
[----:B0-----:R-:W4:Y:S01]  /*7a850*/  LDL.LU.64 R4, [R1+0x2940] ;  /* 0x0029400001047983 */ /* 0x001f220000300a00 */
[----:B-1----:R-:W3:Y:S01]  /*7a860*/  LDL.64 R6, [R1+0x9d8] ;  /* 0x0009d80001067983 */ /* 0x002ee20000100a00 */
[C---:B--2---:R-:W-:Y:S02]  /*7a870*/  HMMA.16816.F32.BF16 R12, R24.reuse, R14, R20 ;  /* 0x0000000e180c723c */ /* 0x044fe40000041814 */
[----:B------:R-:W2:Y:S11]  /*7a880*/  LDL.LU.64 R22, [R1+0x2938] ;  /* 0x0029380001167983 */ /* 0x000eb60000300a00 */
[----:B------:R-:W-:Y:S10]  /*7a890*/  @!UPT UIADD3 URZ, URZ, URZ, URZ ;  /* 0x0000003f3f3ff290 */ /* 0x000ff4000fffe03f */
        /* <DEDUP_REMOVED lines=12> */
[----:B------:R-:W-:Y:S02]  /*7a960*/  IMAD.MOV.U32 R3, RZ, RZ, R26 ;  /* 0x000000ffff037224 */ /* 0x000fe400078e001a */
[----:B------:R-:W-:Y:S01]  /*7a970*/  IMAD.MOV.U32 R2, RZ, RZ, R27 ;  /* 0x000000ffff027224 */ /* 0x000fe200078e001b */
[C---:B--2---:R-:W-:Y:S08]  /*7a980*/  HMMA.16816.F32.BF16 R12, R24.reuse, R18, R12 ;  /* 0x00000012180c723c */ /* 0x044ff0000004180c */
[----:B---3--:R-:W-:Y:S11]  /*7a990*/  HMMA.16816.F32.BF16 R20, R24, R10, R20 ;  /* 0x0000000a1814723c */ /* 0x008ff60000041814 */
[----:B------:R-:W-:Y:S11]  /*7a9a0*/  @!UPT UIADD3 URZ, URZ, URZ, URZ ;  /* 0x0000003f3f3ff290 */ /* 0x000ff6000fffe03f */
[----:B------:R-:W-:Y:S01]  /*7a9b0*/  @!UPT UIADD3 URZ, URZ, URZ, URZ ;  /* 0x0000003f3f3ff290 */ /* 0x000fe2000fffe03f */
[----:B------:R-:W-:Y:S01]  /*7a9c0*/  STL.64 [R1+0x440], R20 ;  /* 0x0004401401007387 */ /* 0x000fe20000100a00 */
[----:B------:R-:W-:Y:S02]  /*7a9d0*/  STL.64 [R1+0x448], R22 ;  /* 0x0004481601007387 */ /* 0x000fe40000100a00 */
[----:B------:R0:W-:Y:S02]  /*7a9e0*/  STL.64 [R1+0x450], R12 ;  /* 0x0004500c01007387 */ /* 0x0001e40000100a00 */
[----:B------:R1:W-:Y:S01]  /*7a9f0*/  STL.64 [R1+0x458], R14 ;  /* 0x0004580e01007387 */ /* 0x0003e20000100a00 */
[----:B------:R-:W4:Y:S01]  /*7aa00*/  LDL.LU.64 R26, [R1+0x2900] ;  /* 0x00290000011a7983 */ /* 0x000f220000300a00 */
[----:B------:R-:W2:Y:S03]  /*7aa10*/  LDL.LU.64 R18, [R1+0x9d0] ;  /* 0x0009d00001127983 */ /* 0x000ea60000300a00 */
[----:B0-----:R-:W3:Y:S01]  /*7aa20*/  LDL R12, [R1+0x23e8] ;  /* 0x0023e800010c7983 */ /* 0x001ee20000100800 */
[----:B------:R-:W2:Y:S02]  /*7aa30*/  LDL.LU R13, [R1+0xbd0] ;  /* 0x000bd000010d7983 */ /* 0x000ea40000300800 */
[----:B-1----:R-:W2:Y:S02]  /*7aa40*/  LDL.LU R14, [R1+0x1bc0] ;  /* 0x001bc000010e7983 */ /* 0x002ea40000300800 */
[----:B------:R-:W2:Y:S01]  /*7aa50*/  LDL.LU R15, [R1+0x1bb8] ;  /* 0x001bb800010f7983 */ /* 0x000ea20000300800 */
[----:B------:R-:W2:Y:S01]  /*7aa60*/  LDL.LU R11, [R1+0x1bb0] ;  /* 0x001bb000010b7983 */ /* 0x000ea20000300800 */
[----:B------:R-:W2:Y:S02]  /*7aa70*/  LDL.LU R20, [R1+0x1ba8] ;  /* 0x001ba80001147983 */ /* 0x000ea40000300800 */
[----:B------:R-:W2:Y:S02]  /*7aa80*/  LDL.LU R21, [R1+0x1ba0] ;  /* 0x001ba00001157983 */ /* 0x000ea40000300800 */
[----:B------:R-:W2:Y:S01]  /*7aa90*/  LDL.LU R22, [R1+0x1b98] ;  /* 0x001b980001167983 */ /* 0x000ea20000300800 */
[----:B------:R-:W2:Y:S01]  /*7aaa0*/  LDL.LU R23, [R1+0x1bbc] ;  /* 0x001bbc0001177983 */ /* 0x000ea20000300800 */
[----:B------:R-:W-:-:S02]  /*7aab0*/  IMAD.MOV.U32 R8, RZ, RZ, R25 ;  /* 0x000000ffff087224 */ /* 0x000fc400078e0019 */
[----:B------:R-:W-:Y:S01]  /*7aac0*/  IMAD.MOV.U32 R9, RZ, RZ, R24 ;  /* 0x000000ffff097224 */ /* 0x000fe200078e0018 */
[----:B--2---:R-:W-:Y:S01]  /*7aad0*/  STL.64 [R1+0x28f0], R22 ;  /* 0x0028f01601007387 */ /* 0x004fe20000100a00 */
[----:B------:R0:W-:Y:S02]  /*7aae0*/  STL.64 [R1+0x28e8], R20 ;  /* 0x0028e81401007387 */ /* 0x0001e40000100a00 */
[----:B------:R-:W2:Y:S02]  /*7aaf0*/  LDL.LU R25, [R1+0x1b90] ;  /* 0x001b900001197983 */ /* 0x000ea40000300800 */
[----:B------:R-:W2:Y:S01]  /*7ab00*/  LDL.LU R24, [R1+0x1bb4] ;  /* 0x001bb40001187983 */ /* 0x000ea20000300800 */
[----:B------:R-:W2:Y:S01]  /*7ab10*/  LDL.LU R17, [R1+0x1b88] ;  /* 0x001b880001117983 */ /* 0x000ea20000300800 */
[----:B------:R-:W2:Y:S02]  /*7ab20*/  LDL.LU R16, [R1+0x1bac] ;  /* 0x001bac0001107983 */ /* 0x000ea40000300800 */
[----:B------:R-:W2:Y:S02]  /*7ab30*/  LDL.LU R29, [R1+0x1b80] ;  /* 0x001b8000011d7983 */ /* 0x000ea40000300800 */
[----:B------:R-:W2:Y:S02]  /*7ab40*/  LDL.LU R28, [R1+0x1ba4] ;  /* 0x001ba400011c7983 */ /* 0x000ea40000300800 */
[----:B0-----:R-:W-:-:S02]  /*7ab50*/  IMAD.MOV.U32 R21, RZ, RZ, R8 ;  /* 0x000000ffff157224 */ /* 0x001fc400078e0008 */
[----:B------:R-:W-:-:S04]  /*7ab60*/  IMAD.MOV.U32 R8, RZ, RZ, c[0x0][0x188] ;  /* 0x00006200ff087624 */ /* 0x000fc800078e00ff */
[----:B------:R-:W-:-:S04]  /*7ab70*/  IMAD.SHL.U32 R8, R8, 0x100, RZ ;  /* 0x0000010008087824 */ /* 0x000fc800078e00ff */
[----:B------:R-:W-:Y:S02]  /*7ab80*/  IMAD.SHL.U32 R8, R8, 0x2, RZ ;  /* 0x0000000208087824 */ /* 0x000fe400078e00ff */
[----:B------:R-:W-:Y:S02]  /*7ab90*/  IMAD.MOV.U32 R22, RZ, RZ, R3 ;  /* 0x000000ffff167224 */ /* 0x000fe400078e0003 */
[----:B------:R-:W-:Y:S02]  /*7aba0*/  IMAD.MOV.U32 R23, RZ, RZ, R2 ;  /* 0x000000ffff177224 */ /* 0x000fe400078e0002 */
[----:B------:R-:W2:Y:S01]  /*7abb0*/  LDL.LU R2, [R1+0x1b78] ;  /* 0x001b780001027983 */ /* 0x000ea20000300800 */
[-C--:B------:R-:W-:Y:S02]  /*7abc0*/  IADD3 R3, P0, R6, R8.reuse, RZ ;  /* 0x0000000806037210 */ /* 0x080fe40007f1e0ff */
[----:B------:R-:W4:Y:S01]  /*7abd0*/  LDL.LU.64 R6, [R1+0x28f8] ;  /* 0x0028f80001067983 */ /* 0x000f220000300a00 */
[----:B------:R-:W-:Y:S01]  /*7abe0*/  IADD3 R8, P1, R18, R8, RZ ;  /* 0x0000000812087210 */ /* 0x000fe20007f3e0ff */
[----:B------:R-:W-:Y:S01]  /*7abf0*/  IMAD.MOV.U32 R20, RZ, RZ, R9 ;  /* 0x000000ffff147224 */ /* 0x000fe200078e0009 */
[----:B------:R-:W-:Y:S03]  /*7ac00*/  STL [R1+0x2600], R3 ;  /* 0x0026000301007387 */ /* 0x000fe60000100800 */
[----:B------:R0:W-:Y:S02]  /*7ac10*/  STL [R1+0x2604], R8 ;  /* 0x0026040801007387 */ /* 0x0001e40000100800 */
[----:B0-----:R-:W2:Y:S01]  /*7ac20*/  LDL.LU.64 R8, [R1+0x9d8] ;  /* 0x0009d80001087983 */ /* 0x001ea20000300a00 */
[----:B------:R-:W-:Y:S01]  /*7ac30*/  IADD3 R13, R13, 0x1, RZ ;  /* 0x000000010d0d7810 */ /* 0x000fe20007ffe0ff */
[--C-:B------:R-:W-:Y:S01]  /*7ac40*/  IMAD.X R10, R19, 0x1, R0.reuse, P1 ;  /* 0x00000001130a7824 */ /* 0x100fe200008e0600 */
[----:B----4-:R-:W-:Y:S01]  /*7ac50*/  HMMA.16816.F32.BF16 R20, R20, R26, R4 ;  /* 0x0000001a1414723c */ /* 0x010fe20000041804 */
[----:B--2---:R-:W-:-:S05]  /*7ac60*/  IMAD.X R9, R9, 0x1, R0, P0 ;  /* 0x0000000109097824 */ /* 0x004fca00000e0600 */
[----:B------:R-:W-:Y:S01]  /*7ac70*/  STL [R1+0x2608], R9 ;  /* 0x0026080901007387 */ /* 0x000fe20000100800 */
[----:B------:R-:W-:Y:S02]  /*7ac80*/  STL [R1+0xbd0], R13 ;  /* 0x000bd00d01007387 */ /* 0x000fe40000100800 */
[----:B------:R-:W-:Y:S11]  /*7ac90*/  STL [R1+0x260c], R10 ;  /* 0x00260c0a01007387 */ /* 0x000ff60000100800 */
[----:B------:R-:W-:Y:S03]  /*7aca0*/  @!UPT UIADD3 URZ, URZ, URZ, URZ ;  /* 0x0000003f3f3ff290 */ /* 0x000fe6000fffe03f */
[----:B------:R-:W-:Y:S02]  /*7acb0*/  STL.64 [R1+0x460], R20 ;  /* 0x0004601401007387 */ /* 0x000fe40000100a00 */
[----:B------:R-:W-:Y:S01]  /*7acc0*/  IMAD.MOV.U32 R5, RZ, RZ, R22 ;  /* 0x000000ffff057224 */ /* 0x000fe200078e0016 */
[----:B------:R0:W-:Y:S01]  /*7acd0*/  STL.64 [R1+0x468], R22 ;  /* 0x0004681601007387 */ /* 0x0001e20000100a00 */
[----:B------:R-:W-:-:S03]  /*7ace0*/  IMAD.MOV.U32 R4, RZ, RZ, R23 ;  /* 0x000000ffff047224 */ /* 0x000fc600078e0017 */
[----:B0-----:R-:W2:Y:S01]  /*7acf0*/  LDL.LU.64 R22, [R1+0x28f0] ;  /* 0x0028f00001167983 */ /* 0x001ea20000300a00 */
[----:B------:R-:W4:Y:S02]  /*7ad00*/  LDL.LU.64 R20, [R1+0x28e8] ;  /* 0x0028e80001147983 */ /* 0x000f240000300a00 */
[----:B------:R-:W-:-:S04]  /*7ad10*/  IMAD.MOV.U32 R26, RZ, RZ, c[0x0][0x188] ;  /* 0x00006200ff1a7624 */ /* 0x000fc800078e00ff */
[----:B------:R-:W-:-:S04]  /*7ad20*/  IMAD.SHL.U32 R26, R26, 0x100, RZ ;  /* 0x000001001a1a7824 */ /* 0x000fc800078e00ff */
[----:B------:R-:W-:Y:S01]  /*7ad30*/  IMAD.SHL.U32 R26, R26, 0x2, RZ ;  /* 0x000000021a1a7824 */ /* 0x000fe200078e00ff */
[----:B------:R-:W-:Y:S04]  /*7ad40*/  STL [R1+0x2614], R4 ;  /* 0x0026140401007387 */ /* 0x000fe80000100800 */
[-C--:B------:R-:W-:Y:S02]  /*7ad50*/  IADD3 R14, P5, R14, R26.reuse, RZ ;  /* 0x0000001a0e0e7210 */ /* 0x080fe40007fbe0ff */
[-C--:B------:R-:W-:Y:S02]  /*7ad60*/  IADD3 R15, P6, R15, R26.reuse, RZ ;  /* 0x0000001a0f0f7210 */ /* 0x080fe40007fde0ff */
[-C--:B------:R-:W-:Y:S01]  /*7ad70*/  IADD3 R11, P1, R11, R26.reuse, RZ ;  /* 0x0000001a0b0b7210 */ /* 0x080fe20007f3e0ff */
[----:B------:R-:W-:Y:S01]  /*7ad80*/  STL [R1+0x2610], R5 ;  /* 0x0026100501007387 */ /* 0x000fe20000100800 */
[----:B------:R-:W-:Y:S02]  /*7ad90*/  STL [R1+0x1bc0], R14 ;  /* 0x001bc00e01007387 */ /* 0x000fe40000100800 */
[----:B------:R-:W-:Y:S02]  /*7ada0*/  STL [R1+0x1bb8], R15 ;  /* 0x001bb80f01007387 */ /* 0x000fe40000100800 */
[--C-:B------:R-:W-:Y:S01]  /*7adb0*/  IMAD.X R24, R24, 0x1, R0.reuse, P6 ;  /* 0x0000000118187824 */ /* 0x100fe200030e0600 */
[----:B------:R-:W-:Y:S01]  /*7adc0*/  STL [R1+0x1bb0], R11 ;  /* 0x001bb00b01007387 */ /* 0x000fe20000100800 */
[-C--:B------:R-:W-:Y:S01]  /*7add0*/  IADD3 R17, P6, R17, R26.reuse, RZ ;  /* 0x0000001a11117210 */ /* 0x080fe20007fde0ff */
[----:B------:R-:W-:Y:S01]  /*7ade0*/  IMAD.X R16, R16, 0x1, R0, P1 ;  /* 0x0000000110107824 */ /* 0x000fe200008e0600 */
[----:B------:R-:W-:-:S02]  /*7adf0*/  IADD3 R29, P1, R29, R26, RZ ;  /* 0x0000001a1d1d7210 */ /* 0x000fc40007f3e0ff */
[-C--:B----4-:R-:W-:Y:S02]  /*7ae00*/  IADD3 R20, P2, R20, R26.reuse, RZ ;  /* 0x0000001a14147210 */ /* 0x090fe40007f5e0ff */
[-C--:B------:R-:W-:Y:S02]  /*7ae10*/  IADD3 R21, P3, R21, R26.reuse, RZ ;  /* 0x0000001a15157210 */ /* 0x080fe40007f7e0ff */
[-C--:B--2---:R-:W-:Y:S01]  /*7ae20*/  IADD3 R22, P4, R22, R26.reuse, RZ ;  /* 0x0000001a16167210 */ /* 0x084fe20007f9e0ff */
[--C-:B------:R-:W-:Y:S01]  /*7ae30*/  IMAD.X R23, R23, 0x1, R0.reuse, P5 ;  /* 0x0000000117177824 */ /* 0x100fe200028e0600 */
[----:B------:R-:W-:Y:S01]  /*7ae40*/  IADD3 R25, P5, R25, R26, RZ ;  /* 0x0000001a19197210 */ /* 0x000fe20007fbe0ff */
[----:B------:R-:W-:Y:S01]  /*7ae50*/  STL [R1+0x1ba8], R20 ;  /* 0x001ba81401007387 */ /* 0x000fe20000100800 */
[----:B------:R-:W-:Y:S02]  /*7ae60*/  STL [R1+0x1ba0], R21 ;  /* 0x001ba01501007387 */ /* 0x000fe40000100800 */
[----:B------:R-:W-:Y:S02]  /*7ae70*/  STL [R1+0x1b98], R22 ;  /* 0x001b981601007387 */ /* 0x000fe40000100800 */
[----:B------:R-:W-:Y:S01]  /*7ae80*/  STL [R1+0x1bbc], R23 ;  /* 0x001bbc1701007387 */ /* 0x000fe20000100800 */
[----:B------:R-:W-:Y:S01]  /*7ae90*/  STL [R1+0x1b90], R25 ;  /* 0x001b901901007387 */ /* 0x000fe20000100800 */
[----:B------:R-:W-:Y:S02]  /*7aea0*/  STL [R1+0x1bb4], R24 ;  /* 0x001bb41801007387 */ /* 0x000fe40000100800 */
[----:B------:R-:W-:-:S02]  /*7aeb0*/  IMAD.X R28, R28, 0x1, R0, P2 ;  /* 0x000000011c1c7824 */ /* 0x000fc400010e0600 */
[----:B------:R-:W-:Y:S01]  /*7aec0*/  STL [R1+0x1b88], R17 ;  /* 0x001b881101007387 */ /* 0x000fe20000100800 */
[----:B------:R-:W-:Y:S01]  /*7aed0*/  STL [R1+0x1bac], R16 ;  /* 0x001bac1001007387 */ /* 0x000fe20000100800 */
[----:B------:R0:W-:Y:S01]  /*7aee0*/  STL [R1+0x28e0], R26 ;  /* 0x0028e01a01007387 */ /* 0x0001e20000100800 */
[----:B------:R-:W-:Y:S01]  /*7aef0*/  IADD3 R2, P2, R2, R26, RZ ;  /* 0x0000001a02027210 */ /* 0x000fe20007f5e0ff */
[----:B------:R-:W-:Y:S01]  /*7af00*/  STL [R1+0x1b80], R29 ;  /* 0x001b801d01007387 */ /* 0x000fe20000100800 */
[----:B0-----:R-:W2:Y:S01]  /*7af10*/  LDL.LU R26, [R1+0x1b9c] ;  /* 0x001b9c00011a7983 */ /* 0x001ea20000300800 */
[----:B------:R-:W-:Y:S02]  /*7af20*/  STL [R1+0x1ba4], R28 ;  /* 0x001ba41c01007387 */ /* 0x000fe40000100800 */
[----:B------:R-:W4:Y:S02]  /*7af30*/  LDL.LU R5, [R1+0x1b8c] ;  /* 0x001b8c0001057983 */ /* 0x000f240000300800 */
[----:B------:R-:W-:Y:S01]  /*7af40*/  STL [R1+0x1b78], R2 ;  /* 0x001b780201007387 */ /* 0x000fe20000100800 */
[----:B----4-:R0:W-:Y:S04]  /*7af50*/  STL [R1+0x28d4], R5 ;  /* 0x0028d40501007387 */ /* 0x0101e80000100800 */
[----:B0-----:R-:W4:Y:S04]  /*7af60*/  LDL.LU R5, [R1+0x1b68] ;  /* 0x001b680001057983 */ /* 0x001f280000300800 */
[----:B----4-:R0:W-:Y:S04]  /*7af70*/  STL [R1+0x28d8], R5 ;  /* 0x0028d80501007387 */ /* 0x0101e80000100800 */
[----:B0-----:R-:W4:Y:S01]  /*7af80*/  LDL.LU R5, [R1+0x1b94] ;  /* 0x001b940001057983 */ /* 0x001f220000300800 */
[----:B---3--:R-:W-:Y:S01]  /*7af90*/  ISETP.NE.U32.AND P0, PT, R13, R12, PT ;  /* 0x0000000c0d00720c */ /* 0x008fe20003f05070 */
[----:B--2---:R-:W-:-:S02]  /*7afa0*/  IMAD.X R26, R26, 0x1, R0, P3 ;  /* 0x000000011a1a7824 */ /* 0x004fc400018e0600 */
[----:B----4-:R0:W-:Y:S04]  /*7afb0*/  STL [R1+0x28dc], R5 ;  /* 0x0028dc0501007387 */ /* 0x0101e80000100800 */
[----:B0-----:R-:W2:Y:S01]  /*7afc0*/  LDL.LU R5, [R1+0x1b70] ;  /* 0x001b700001057983 */ /* 0x001ea20000300800 */
[----:B------:R-:W3:Y:S02]  /*7afd0*/  LDL.LU R4, [R1+0x1b60] ;  /* 0x001b600001047983 */ /* 0x000ee40000300800 */
[----:B------:R-:W4:Y:S02]  /*7afe0*/  LDL.LU R27, [R1+0x1b84] ;  /* 0x001b8400011b7983 */ /* 0x000f240000300800 */
        /* <DEDUP_REMOVED lines=24> */
[----:B------:R0:W-:Y:S02]  /*7b170*/  STL [R1+0x1b9c], R26 ;  /* 0x001b9c1a01007387 */ /* 0x0001e40000100800 */
[----:B0-----:R-:W2:Y:S02]  /*7b180*/  LDL.LU R26, [R1+0x28e0] ;  /* 0x0028e000011a7983 */ /* 0x001ea40000300800 */
[----:B--2---:R-:W-:-:S05]  /*7b190*/  IADD3 R5, P3, R5, R26, RZ ;  /* 0x0000001a05057210 */ /* 0x004fca0007f7e0ff */
[----:B------:R0:W-:Y:S04]  /*7b1a0*/  STL [R1+0x1b70], R5 ;  /* 0x001b700501007387 */ /* 0x0001e80000100800 */
[----:B0-----:R-:W2:Y:S02]  /*7b1b0*/  LDL.LU R5, [R1+0x28dc] ;  /* 0x0028dc0001057983 */ /* 0x001ea40000300800 */
[----:B--2---:R-:W-:-:S05]  /*7b1c0*/  IMAD.X R5, R5, 0x1, R0, P4 ;  /* 0x0000000105057824 */ /* 0x004fca00020e0600 */
[----:B------:R0:W-:Y:S04]  /*7b1d0*/  STL [R1+0x1b94], R5 ;  /* 0x001b940501007387 */ /* 0x0001e80000100800 */
[----:B0-----:R-:W2:Y:S02]  /*7b1e0*/  LDL.LU R5, [R1+0x28d8] ;  /* 0x0028d80001057983 */ /* 0x001ea40000300800 */
[----:B--2---:R-:W-:-:S05]  /*7b1f0*/  IADD3 R5, P4, R5, R26, RZ ;  /* 0x0000001a05057210 */ /* 0x004fca0007f9e0ff */
[----:B------:R0:W-:Y:S04]  /*7b200*/  STL [R1+0x1b68], R5 ;  /* 0x001b680501007387 */ /* 0x0001e80000100800 */
[----:B0-----:R-:W2:Y:S01]  /*7b210*/  LDL.LU R5, [R1+0x28d4] ;  /* 0x0028d40001057983 */ /* 0x001ea20000300800 */
[--C-:B----4-:R-:W-:Y:S01]  /*7b220*/  IMAD.X R27, R27, 0x1, R0.reuse, P6 ;  /* 0x000000011b1b7824 */ /* 0x110fe200030e0600 */
[-C--:B------:R-:W-:Y:S01]  /*7b230*/  IADD3 R6, P6, R6, R26.reuse, RZ ;  /* 0x0000001a06067210 */ /* 0x080fe20007fde0ff */
[--C-:B------:R-:W-:Y:S01]  /*7b240*/  IMAD.X R7, R7, 0x1, R0.reuse, P1 ;  /* 0x0000000107077824 */ /* 0x100fe200008e0600 */
        /* <DEDUP_REMOVED lines=16> */
[----:B------:R-:W-:Y:S01]  /*7b350*/  IADD3 R16, P4, R16, R26, RZ ;  /* 0x0000001a10107210 */ /* 0x000fe20007f9e0ff */
[----:B------:R-:W-:-:S02]  /*7b360*/  IMAD.X R2, R2, 0x1, R0, P6 ;  /* 0x0000000102027824 */ /* 0x000fc400030e0600 */
[----:B--2---:R-:W-:Y:S01]  /*7b370*/  IMAD.X R5, R5, 0x1, R0, P5 ;  /* 0x0000000105057824 */ /* 0x004fe200028e0600 */
[----:B---3--:R-:W-:-:S04]  /*7b380*/  IADD3 R4, P5, R4, R26, RZ ;  /* 0x0000001a04047210 */ /* 0x008fc80007fbe0ff */
[----:B------:R-:W-:Y:S01]  /*7b390*/  STL [R1+0x1b8c], R5 ;  /* 0x001b8c0501007387 */ /* 0x000fe20000100800 */
[----:B------:R-:W-:Y:S02]  /*7b3a0*/  STL [R1+0x1b60], R4 ;  /* 0x001b600401007387 */ /* 0x000fe40000100800 */
[----:B------:R-:W-:Y:S02]  /*7b3b0*/  STL [R1+0x1b84], R27 ;  /* 0x001b841b01007387 */ /* 0x000fe40000100800 */
[----:B------:R-:W-:Y:S01]  /*7b3c0*/  STL [R1+0x1b58], R6 ;  /* 0x001b580601007387 */ /* 0x000fe20000100800 */
[----:B------:R-:W-:Y:S01]  /*7b3d0*/  STL [R1+0x1b7c], R7 ;  /* 0x001b7c0701007387 */ /* 0x000fe20000100800 */
[----:B------:R-:W-:Y:S02]  /*7b3e0*/  STL [R1+0x1b50], R10 ;  /* 0x001b500a01007387 */ /* 0x000fe40000100800 */
[----:B------:R-:W-:Y:S02]  /*7b3f0*/  STL [R1+0x1b74], R9 ;  /* 0x001b740901007387 */ /* 0x000fe40000100800 */
[----:B------:R-:W-:Y:S02]  /*7b400*/  STL [R1+0x1b48], R8 ;  /* 0x001b480801007387 */ /* 0x000fe40000100800 */
[--C-:B------:R-:W-:Y:S01]  /*7b410*/  IMAD.X R13, R13, 0x1, R0.reuse, P5 ;  /* 0x000000010d0d7824 */ /* 0x100fe200028e0600 */
[----:B------:R-:W-:Y:S01]  /*7b420*/  STL [R1+0x1b6c], R3 ;  /* 0x001b6c0301007387 */ /* 0x000fe20000100800 */
[----:B------:R-:W-:Y:S01]  /*7b430*/  IADD3 R14, P5, R14, R26, RZ ;  /* 0x0000001a0e0e7210 */ /* 0x000fe20007fbe0ff */
        /* <DEDUP_REMOVED lines=14> */
[-C--:B------:R-:W-:Y:S01]  /*7b520*/  IADD3 R28, P5, R28, R26.reuse, RZ ;  /* 0x0000001a1c1c7210 */ /* 0x080fe20007fbe0ff */
[----:B------:R-:W-:Y:S01]  /*7b530*/  STL [R1+0x1b34], R17 ;  /* 0x001b341101007387 */ /* 0x000fe20000100800 */
[----:B------:R-:W-:Y:S02]  /*7b540*/  STL [R1+0x1b08], R16 ;  /* 0x001b081001007387 */ /* 0x000fe40000100800 */
[----:B------:R0:W-:Y:S02]  /*7b550*/  STL [R1+0x28d0], R0 ;  /* 0x0028d00001007387 */ /* 0x0001e40000100800 */
[----:B------:R-:W-:Y:S01]  /*7b560*/  STL [R1+0x1b2c], R29 ;  /* 0x001b2c1d01007387 */ /* 0x000fe20000100800 */
[----:B0-----:R-:W2:Y:S01]  /*7b570*/  LDL.LU R0, [R1+0x1af8] ;  /* 0x001af80001007983 */ /* 0x001ea20000300800 */
[----:B------:R-:W-:Y:S02]  /*7b580*/  STL [R1+0x1b00], R28 ;  /* 0x001b001c01007387 */ /* 0x000fe40000100800 */
[----:B------:R-:W3:Y:S02]  /*7b590*/  LDL.LU R5, [R1+0x1ae8] ;  /* 0x001ae80001057983 */ /* 0x000ee40000300800 */
[----:B------:R-:W-:Y:S01]  /*7b5a0*/  STL [R1+0x1b24], R2 ;  /* 0x001b240201007387 */ /* 0x000fe20000100800 */
[----:B---3--:R0:W-:Y:S04]  /*7b5b0*/  STL [R1+0x28c4], R5 ;  /* 0x0028c40501007387 */ /* 0x0081e80000100800 */
[----:B0-----:R-:W3:Y:S04]  /*7b5c0*/  LDL.LU R5, [R1+0x1b14] ;  /* 0x001b140001057983 */ /* 0x001ee80000300800 */
[----:B---3--:R0:W-:Y:S04]  /*7b5d0*/  STL [R1+0x28c8], R5 ;  /* 0x0028c80501007387 */ /* 0x0081e80000100800 */
[----:B0-----:R-:W3:Y:S01]  /*7b5e0*/  LDL.LU R5, [R1+0x1af0] ;  /* 0x001af00001057983 */ /* 0x001ee20000300800 */
[----:B--2---:R-:W-:-:S03]  /*7b5f0*/  IADD3 R0, P6, R0, R26, RZ ;  /* 0x0000001a00007210 */ /* 0x004fc60007fde0ff */
[----:B---3--:R0:W-:Y:S04]  /*7b600*/  STL [R1+0x28cc], R5 ;  /* 0x0028cc0501007387 */ /* 0x0081e80000100800 */
        /* <DEDUP_REMOVED lines=29> */
[----:B--2---:R-:W-:-:S05]  /*7b7e0*/  IMAD.X R5, R5, 0x1, R0, P1 ;  /* 0x0000000105057824 */ /* 0x004fca00008e0600 */
[----:B------:R0:W-:Y:S04]  /*7b7f0*/  STL [R1+0x1b1c], R5 ;  /* 0x001b1c0501007387 */ /* 0x0001e80000100800 */
[----:B0-----:R-:W2:Y:S02]  /*7b800*/  LDL.LU R5, [R1+0x28cc] ;  /* 0x0028cc0001057983 */ /* 0x001ea40000300800 */
[----:B--2---:R-:W-:-:S05]  /*7b810*/  IADD3 R5, P1, R5, R26, RZ ;  /* 0x0000001a05057210 */ /* 0x004fca0007f3e0ff */
[----:B------:R0:W-:Y:S04]  /*7b820*/  STL [R1+0x1af0], R5 ;  /* 0x001af00501007387 */ /* 0x0001e80000100800 */
[----:B0-----:R-:W2:Y:S02]  /*7b830*/  LDL.LU R5, [R1+0x28c8] ;  /* 0x0028c80001057983 */ /* 0x001ea40000300800 */
[----:B--2---:R-:W-:-:S05]  /*7b840*/  IMAD.X R5, R5, 0x1, R0, P2 ;  /* 0x0000000105057824 */ /* 0x004fca00010e0600 */
[----:B------:R0:W-:Y:S04]  /*7b850*/  STL [R1+0x1b14], R5 ;  /* 0x001b140501007387 */ /* 0x0001e80000100800 */
[----:B0-----:R-:W2:Y:S01]  /*7b860*/  LDL.LU R5, [R1+0x28c4] ;  /* 0x0028c40001057983 */ /* 0x001ea20000300800 */
[--C-:B---3--:R-:W-:Y:S01]  /*7b870*/  IMAD.X R4, R4, 0x1, R0.reuse, P3 ;  /* 0x0000000104047824 */ /* 0x108fe200018e0600 */
[-C--:B----4-:R-:W-:Y:S01]  /*7b880*/  IADD3 R27, P3, R27, R26.reuse, RZ ;  /* 0x0000001a1b1b7210 */ /* 0x090fe20007f7e0ff */
        /* <DEDUP_REMOVED lines=18> */
[----:B------:R-:W-:Y:S01]  /*7b9b0*/  IMAD.X R28, R28, 0x1, R0, P3 ;  /* 0x000000011c1c7824 */ /* 0x000fe200018e0600 */
[----:B------:R-:W-:-:S02]  /*7b9c0*/  IADD3 R2, P3, R2, R26, RZ ;  /* 0x0000001a02027210 */ /* 0x000fc40007f7e0ff */
[----:B--2---:R-:W-:-:S05]  /*7b9d0*/  IADD3 R5, P2, R5, R26, RZ ;  /* 0x0000001a05057210 */ /* 0x004fca0007f5e0ff */
[----:B------:R-:W-:Y:S01]  /*7b9e0*/  STL [R1+0x1ae8], R5 ;  /* 0x001ae80501007387 */ /* 0x000fe20000100800 */
[----:B------:R-:W-:Y:S02]  /*7b9f0*/  STL [R1+0x1b0c], R4 ;  /* 0x001b0c0401007387 */ /* 0x000fe40000100800 */
[----:B------:R-:W-:Y:S02]  /*7ba00*/  STL [R1+0x1ae0], R27 ;  /* 0x001ae01b01007387 */ /* 0x000fe40000100800 */
[----:B------:R-:W-:Y:S01]  /*7ba10*/  STL [R1+0x1b04], R6 ;  /* 0x001b040601007387 */ /* 0x000fe20000100800 */
[----:B------:R-:W-:Y:S01]  /*7ba20*/  STL [R1+0x1ad8], R7 ;  /* 0x001ad80701007387 */ /* 0x000fe20000100800 */
        /* <DEDUP_REMOVED lines=16> */
[----:B------:R-:W-:-:S02]  /*7bb30*/  IMAD.X R16, R16, 0x1, R0, P2 ;  /* 0x0000000110107824 */ /* 0x000fc400010e0600 */
[----:B------:R-:W-:Y:S02]  /*7bb40*/  STL [R1+0x1ac4], R23 ;  /* 0x001ac41701007387 */ /* 0x000fe40000100800 */
[----:B------:R-:W-:Y:S01]  /*7bb50*/  STL [R1+0x1a98], R25 ;  /* 0x001a981901007387 */ /* 0x000fe20000100800 */
[----:B------:R-:W-:Y:S01]  /*7bb60*/  IADD3 R29, P2, R29, R26, RZ ;  /* 0x0000001a1d1d7210 */ /* 0x000fe20007f5e0ff */
[----:B------:R-:W-:Y:S01]  /*7bb70*/  STL [R1+0x1abc], R24 ;  /* 0x001abc1801007387 */ /* 0x000fe20000100800 */
[----:B------:R-:W-:Y:S02]  /*7bb80*/  STL [R1+0x1a90], R17 ;  /* 0x001a901101007387 */ /* 0x000fe40000100800 */
[----:B------:R-:W-:Y:S02]  /*7bb90*/  STL [R1+0x1ab4], R16 ;  /* 0x001ab41001007387 */ /* 0x000fe40000100800 */
[----:B------:R0:W-:Y:S01]  /*7bba0*/  STL [R1+0x28c0], R26 ;  /* 0x0028c01a01007387 */ /* 0x0001e20000100800 */
[----:B------:R-:W-:Y:S04]  /*7bbb0*/  STL [R1+0x1a88], R29 ;  /* 0x001a881d01007387 */ /* 0x000fe80000100800 */
        /* <DEDUP_REMOVED lines=8> */
[----:B--2---:R-:W-:-:S03]  /*7bc40*/  IMAD.X R26, R26, 0x1, R0, P4 ;  /* 0x000000011a1a7824 */ /* 0x004fc600020e0600 */
        /* <DEDUP_REMOVED lines=2004> */
[-C--:B------:R-:W-:Y:S01]  /*83990*/  IADD3 R29, P6, R29, R26.reuse, RZ ;  /* 0x0000001a1d1d7210 */ /* 0x080fe20007fde0ff */
[----:B------:R-:W-:Y:S01]  /*839a0*/  STL [R1+0x110c], R24 ;  /* 0x00110c1801007387 */ /* 0x000fe20000100800 */
[----:B------:R-:W-:Y:S02]  /*839b0*/  STL [R1+0x10e0], R17 ;  /* 0x0010e01101007387 */ /* 0x000fe40000100800 */
[----:B------:R-:W-:Y:S02]  /*839c0*/  STL [R1+0x1104], R16 ;  /* 0x0011041001007387 */ /* 0x000fe40000100800 */
[----:B------:R0:W-:Y:S01]  /*839d0*/  STL [R1+0x10fc], R28 ;  /* 0x0010fc1c01007387 */ /* 0x0001e20000100800 */
[----:B------:R-:W-:Y:S04]  /*839e0*/  STL [R1+0x10d8], R29 ;  /* 0x0010d81d01007387 */ /* 0x000fe80000100800 */
[----:B0-----:R-:W2:Y:S01]  /*839f0*/  LDL.LU R28, [R1+0x10f4] ;  /* 0x0010f400011c7983 */ /* 0x001ea20000300800 */
[----:B------:R-:W3:Y:S01]  /*83a00*/  LDL.LU R5, [R1+0x10e4] ;  /* 0x0010e40001057983 */ /* 0x000ee20000300800 */
[----:B------:R-:W-:-:S02]  /*83a10*/  IADD3 R2, P1, R2, R26, RZ ;  /* 0x0000001a02027210 */ /* 0x000fc40007f3e0ff */
[----:B---3--:R0:W-:Y:S03]  /*83a20*/  STL [R1+0x2778], R5 ;  /* 0x0027780501007387 */ /* 0x0081e60000100800 */
[----:B------:R-:W-:Y:S01]  /*83a30*/  STL [R1+0x10d0], R2 ;  /* 0x0010d00201007387 */ /* 0x000fe20000100800 */
        /* <DEDUP_REMOVED lines=31> */
[----:B------:R0:W-:Y:S02]  /*83c30*/  STL [R1+0x10f4], R28 ;  /* 0x0010f41c01007387 */ /* 0x0001e40000100800 */
[----:B0-----:R-:W3:Y:S01]  /*83c40*/  LDL.LU R28, [R1+0x107c] ;  /* 0x00107c00011c7983 */ /* 0x001ee20000300800 */
        /* <DEDUP_REMOVED lines=10> */
[-C--:B---3--:R-:W-:Y:S01]  /*83cf0*/  IADD3 R6, P5, R6, R26.reuse, RZ ;  /* 0x0000001a06067210 */ /* 0x088fe20007fbe0ff */
        /* <DEDUP_REMOVED lines=15> */
[--C-:B------:R-:W-:Y:S01]  /*83df0*/  IMAD.X R17, R17, 0x1, R0.reuse, P3 ;  /* 0x0000000111117824 */ /* 0x100fe200018e0600 */
[-C--:B------:R-:W-:Y:S02]  /*83e00*/  IADD3 R2, P3, R2, R26.reuse, RZ ;  /* 0x0000001a02027210 */ /* 0x080fe40007f7e0ff */
[-C--:B------:R-:W-:Y:S01]  /*83e10*/  IADD3 R24, P2, R24, R26.reuse, RZ ;  /* 0x0000001a18187210 */ /* 0x080fe20007f5e0ff */
[----:B--2---:R-:W-:Y:S01]  /*83e20*/  IMAD.X R5, R5, 0x1, R0, P4 ;  /* 0x0000000105057824 */ /* 0x004fe200020e0600 */
[----:B------:R-:W-:-:S04]  /*83e30*/  IADD3 R4, P4, R4, R26, RZ ;  /* 0x0000001a04047210 */ /* 0x000fc80007f9e0ff */
        /* <DEDUP_REMOVED lines=10> */
[-C--:B------:R-:W-:Y:S01]  /*83ee0*/  IADD3 R14, P4, R14, R26.reuse, RZ ;  /* 0x0000001a0e0e7210 */ /* 0x080fe20007f9e0ff */
        /* <DEDUP_REMOVED lines=12> */
[----:B------:R0:W-:Y:S02]  /*83fb0*/  STL [R1+0x1060], R2 ;  /* 0x0010600201007387 */ /* 0x0001e40000100800 */
[----:B------:R-:W-:Y:S01]  /*83fc0*/  STL [R1+0x1068], R24 ;  /* 0x0010681801007387 */ /* 0x000fe20000100800 */
[----:B0-----:R-:W2:Y:S01]  /*83fd0*/  LDL.LU R2, [R1+0x1050] ;  /* 0x0010500001027983 */ /* 0x001ea20000300800 */
[----:B------:R-:W-:Y:S02]  /*83fe0*/  STL [R1+0x108c], R17 ;  /* 0x00108c1101007387 */ /* 0x000fe40000100800 */
[----:B------:R-:W3:Y:S02]  /*83ff0*/  LDL.LU R5, [R1+0x1040] ;  /* 0x0010400001057983 */ /* 0x000ee40000300800 */
[----:B------:R-:W-:Y:S01]  /*84000*/  IMAD.X R16, R16, 0x1, R0, P4 ;  /* 0x0000000110107824 */ /* 0x000fe200020e0600 */
[----:B------:R-:W-:-:S04]  /*84010*/  IADD3 R29, P4, R29, R26, RZ ;  /* 0x0000001a1d1d7210 */ /* 0x000fc80007f9e0ff */
[----:B------:R-:W-:Y:S04]  /*84020*/  STL [R1+0x1084], R16 ;  /* 0x0010841001007387 */ /* 0x000fe80000100800 */
[----:B---3--:R0:W-:Y:S01]  /*84030*/  STL [R1+0x276c], R5 ;  /* 0x00276c0501007387 */ /* 0x0081e20000100800 */
[----:B------:R-:W-:Y:S03]  /*84040*/  STL [R1+0x1058], R29 ;  /* 0x0010581d01007387 */ /* 0x000fe60000100800 */
[----:B0-----:R-:W3:Y:S01]  /*84050*/  LDL.LU R5, [R1+0x106c] ;  /* 0x00106c0001057983 */ /* 0x001ee20000300800 */
[----:B------:R-:W-:-:S05]  /*84060*/  IMAD.X R28, R28, 0x1, R0, P5 ;  /* 0x000000011c1c7824 */ /* 0x000fca00028e0600 */
[----:B------:R-:W-:Y:S04]  /*84070*/  STL [R1+0x107c], R28 ;  /* 0x00107c1c01007387 */ /* 0x000fe80000100800 */
[----:B---3--:R0:W-:Y:S04]  /*84080*/  STL [R1+0x2770], R5 ;  /* 0x0027700501007387 */ /* 0x0081e80000100800 */
[----:B0-----:R-:W3:Y:S01]  /*84090*/  LDL.LU R5, [R1+0x1048] ;  /* 0x0010480001057983 */ /* 0x001ee20000300800 */
[----:B--2---:R-:W-:-:S03]  /*840a0*/  IADD3 R2, P5, R2, R26, RZ ;  /* 0x0000001a02027210 */ /* 0x004fc60007fbe0ff */
        /* <DEDUP_REMOVED lines=25> */
[----:B------:R0:W-:Y:S01]  /*84240*/  STL [R1+0x1050], R2 ;  /* 0x0010500201007387 */ /* 0x0001e20000100800 */
[----:B------:R-:W3:Y:S02]  /*84250*/  LDL.LU R16, [R1+0xfe0] ;  /* 0x000fe00001107983 */ /* 0x000ee40000300800 */
[----:B------:R-:W3:Y:S01]  /*84260*/  LDL.LU R29, [R1+0x1004] ;  /* 0x00100400011d7983 */ /* 0x000ee20000300800 */
[----:B0-----:R-:W3:Y:S01]  /*84270*/  LDL.LU R2, [R1+0xfd8] ;  /* 0x000fd80001027983 */ /* 0x001ee20000300800 */
        /* <DEDUP_REMOVED lines=27> */
[----:B------:R-:W-:Y:S01]  /*84430*/  IMAD.X R25, R25, 0x1, R0, P6 ;  /* 0x0000000119197824 */ /* 0x000fe200030e0600 */
[-C--:B------:R-:W-:Y:S02]  /*84440*/  IADD3 R24, P6, R24, R26.reuse, RZ ;  /* 0x0000001a18187210 */ /* 0x080fe40007fde0ff */
        /* <DEDUP_REMOVED lines=21> */
[----:B------:R0:W-:Y:S01]  /*845a0*/  STL [R1+0xff0], R28 ;  /* 0x000ff01c01007387 */ /* 0x0001e20000100800 */
[----:B------:R-:W-:Y:S02]  /*845b0*/  STL [R1+0xff8], R22 ;  /* 0x000ff81601007387 */ /* 0x000fe40000100800 */
[--C-:B------:R-:W-:Y:S01]  /*845c0*/  IMAD.X R17, R17, 0x1, R0.reuse, P1 ;  /* 0x0000000111117824 */ /* 0x100fe200008e0600 */
[----:B0-----:R-:W2:Y:S01]  /*845d0*/  LDL.LU R28, [R1+0xffc] ;  /* 0x000ffc00011c7983 */ /* 0x001ea20000300800 */
[----:B------:R-:W-:Y:S02]  /*845e0*/  STL [R1+0x101c], R23 ;  /* 0x00101c1701007387 */ /* 0x000fe40000100800 */
[----:B------:R-:W-:Y:S02]  /*845f0*/  STL [R1+0x1014], R25 ;  /* 0x0010141901007387 */ /* 0x000fe40000100800 */
[----:B------:R-:W-:Y:S01]  /*84600*/  STL [R1+0xfe8], R24 ;  /* 0x000fe81801007387 */ /* 0x000fe20000100800 */
[----:B------:R-:W-:Y:S01]  /*84610*/  STL [R1+0x100c], R17 ;  /* 0x00100c1101007387 */ /* 0x000fe20000100800 */
[----:B------:R-:W3:Y:S01]  /*84620*/  LDL.LU R5, [R1+0xfec] ;  /* 0x000fec0001057983 */ /* 0x000ee20000300800 */
[----:B------:R-:W-:Y:S01]  /*84630*/  IADD3 R16, P1, R16, R26, RZ ;  /* 0x0000001a10107210 */ /* 0x000fe20007f3e0ff */
[----:B------:R-:W-:-:S04]  /*84640*/  IMAD.X R29, R29, 0x1, R0, P2 ;  /* 0x000000011d1d7824 */ /* 0x000fc800010e0600 */
[----:B------:R-:W-:Y:S04]  /*84650*/  STL [R1+0xfe0], R16 ;  /* 0x000fe01001007387 */ /* 0x000fe80000100800 */
[----:B---3--:R0:W-:Y:S01]  /*84660*/  STL [R1+0x2760], R5 ;  /* 0x0027600501007387 */ /* 0x0081e20000100800 */
[----:B------:R-:W-:Y:S03]  /*84670*/  STL [R1+0x1004], R29 ;  /* 0x0010041d01007387 */ /* 0x000fe60000100800 */
[----:B0-----:R-:W3:Y:S01]  /*84680*/  LDL.LU R5, [R1+0xfc8] ;  /* 0x000fc80001057983 */ /* 0x001ee20000300800 */
[----:B------:R-:W-:-:S05]  /*84690*/  IADD3 R2, P2, R2, R26, RZ ;  /* 0x0000001a02027210 */ /* 0x000fca0007f5e0ff */
[----:B------:R-:W-:Y:S04]  /*846a0*/  STL [R1+0xfd8], R2 ;  /* 0x000fd80201007387 */ /* 0x000fe80000100800 */
        /* <DEDUP_REMOVED lines=25> */
[----:B------:R0:W-:Y:S02]  /*84840*/  STL [R1+0xffc], R28 ;  /* 0x000ffc1c01007387 */ /* 0x0001e40000100800 */
[----:B------:R-:W3:Y:S02]  /*84850*/  LDL.LU R25, [R1+0xf70] ;  /* 0x000f700001197983 */ /* 0x000ee40000300800 */
[----:B------:R-:W3:Y:S01]  /*84860*/  LDL.LU R24, [R1+0xf94] ;  /* 0x000f940001187983 */ /* 0x000ee20000300800 */
[----:B------:R-:W3:Y:S01]  /*84870*/  LDL.LU R17, [R1+0xf68] ;  /* 0x000f680001117983 */ /* 0x000ee20000300800 */
[----:B------:R-:W3:Y:S02]  /*84880*/  LDL.LU R16, [R1+0xf8c] ;  /* 0x000f8c0001107983 */ /* 0x000ee40000300800 */
[----:B------:R-:W3:Y:S01]  /*84890*/  LDL.LU R29, [R1+0xf60] ;  /* 0x000f6000011d7983 */ /* 0x000ee20000300800 */
        /* <DEDUP_REMOVED lines=24> */
[--C-:B------:R-:W-:Y:S01]  /*84a20*/  IMAD.X R21, R21, 0x1, R0.reuse, P2 ;  /* 0x0000000115157824 */ /* 0x100fe200010e0600 */
[-C--:B------:R-:W-:Y:S01]  /*84a30*/  IADD3 R22, P2, R22, R26.reuse, RZ ;  /* 0x0000001a16167210 */ /* 0x080fe20007f5e0ff */
[--C-:B------:R-:W-:Y:S01]  /*84a40*/  IMAD.X R23, R23, 0x1, R0.reuse, P3 ;  /* 0x0000000117177824 */ /* 0x100fe200018e0600 */
[-C--:B------:R-:W-:Y:S01]  /*84a50*/  IADD3 R25, P3, R25, R26.reuse, RZ ;  /* 0x0000001a19197210 */ /* 0x080fe20007f7e0ff */
[--C-:B------:R-:W-:Y:S01]  /*84a60*/  IMAD.X R24, R24, 0x1, R0.reuse, P4 ;  /* 0x0000000118187824 */ /* 0x100fe200020e0600 */
        /* <DEDUP_REMOVED lines=20> */
[----:B------:R0:W-:Y:S01]  /*84bb0*/  STL [R1+0xf80], R2 ;  /* 0x000f800201007387 */ /* 0x0001e20000100800 */
[----:B------:R-:W-:Y:S03]  /*84bc0*/  STL [R1+0xf88], R11 ;  /* 0x000f880b01007387 */ /* 0x000fe60000100800 */
        /* <DEDUP_REMOVED lines=8> */
[----:B------:R-:W3:Y:S01]  /*84c50*/  LDL.LU R5, [R1+0xf48] ;  /* 0x000f480001057983 */ /* 0x000ee20000300800 */
        /* <DEDUP_REMOVED lines=80> */
[----:B------:R-:W-:Y:S01]  /*85160*/  STL [R1+0xf28], R3 ;  /* 0x000f280301007387 */ /* 0x000fe20000100800 */
[-C--:B------:R-:W-:Y:S01]  /*85170*/  IADD3 R13, P2, R13, R26.reuse, RZ ;  /* 0x0000001a0d0d7210 */ /* 0x080fe20007f5e0ff */
[----:B------:R-:W-:Y:S01]  /*85180*/  STL [R1+0xf4c], R18 ;  /* 0x000f4c1201007387 */ /* 0x000fe20000100800 */
[----:B------:R-:W-:Y:S01]  /*85190*/  STL [R1+0xf20], R19 ;  /* 0x000f201301007387 */ /* 0x000fe20000100800 */
[----:B------:R-:W-:Y:S02]  /*851a0*/  STL [R1+0xf44], R12 ;  /* 0x000f440c01007387 */ /* 0x000fe40000100800 */
[----:B------:R0:W-:Y:S02]  /*851b0*/  STL [R1+0xf10], R29 ;  /* 0x000f101d01007387 */ /* 0x0001e40000100800 */
[----:B------:R-:W-:Y:S02]  /*851c0*/  STL [R1+0xf18], R13 ;  /* 0x000f180d01007387 */ /* 0x000fe40000100800 */
[----:B------:R-:W-:Y:S01]  /*851d0*/  IMAD.X R17, R17, 0x1, R0, P2 ;  /* 0x0000000111117824 */ /* 0x000fe200010e0600 */
[-C--:B------:R-:W-:Y:S01]  /*851e0*/  IADD3 R16, P2, R16, R26.reuse, RZ ;  /* 0x0000001a10107210 */ /* 0x080fe20007f5e0ff */
        /* <DEDUP_REMOVED lines=11> */
[----:B------:R0:W-:Y:S01]  /*852a0*/  STL [R1+0xf0c], R28 ;  /* 0x000f0c1c01007387 */ /* 0x0001e20000100800 */
[----:B------:R-:W-:Y:S04]  /*852b0*/  STL [R1+0xee8], R16 ;  /* 0x000ee81001007387 */ /* 0x000fe80000100800 */
[----:B0-----:R-:W3:Y:S01]  /*852c0*/  LDL.LU R28, [R1+0xed8] ;  /* 0x000ed800011c7983 */ /* 0x001ee20000300800 */
[----:B------:R-:W4:Y:S01]  /*852d0*/  LDL.LU R5, [R1+0xef4] ;  /* 0x000ef40001057983 */ /* 0x000f220000300800 */
[----:B------:R-:W-:-:S02]  /*852e0*/  IADD3 R2, P3, R2, R26, RZ ;  /* 0x0000001a02027210 */ /* 0x000fc40007f7e0ff */
[----:B----4-:R0:W-:Y:S03]  /*852f0*/  STL [R1+0x274c], R5 ;  /* 0x00274c0501007387 */ /* 0x0101e60000100800 */
[----:B------:R-:W-:Y:S01]  /*85300*/  STL [R1+0xee0], R2 ;  /* 0x000ee00201007387 */ /* 0x000fe20000100800 */
[----:B0-----:R-:W4:Y:S01]  /*85310*/  LDL.LU R5, [R1+0xed0] ;  /* 0x000ed00001057983 */ /* 0x001f220000300800 */
[----:B--2---:R-:W-:-:S03]  /*85320*/  IMAD.X R29, R29, 0x1, R0, P4 ;  /* 0x000000011d1d7824 */ /* 0x004fc600020e0600 */
[----:B----4-:R0:W-:Y:S04]  /*85330*/  STL [R1+0x2750], R5 ;  /* 0x0027500501007387 */ /* 0x0101e80000100800 */
[----:B0-----:R-:W2:Y:S01]  /*85340*/  LDL.LU R5, [R1+0xefc] ;  /* 0x000efc0001057983 */ /* 0x001ea20000300800 */
        /* <DEDUP_REMOVED lines=15> */
[----:B------:R0:W-:Y:S01]  /*85440*/  STL [R1+0xf04], R29 ;  /* 0x000f041d01007387 */ /* 0x0001e20000100800 */
[----:B------:R-:W4:Y:S02]  /*85450*/  LDL.LU R11, [R1+0xeb4] ;  /* 0x000eb400010b7983 */ /* 0x000f240000300800 */
[----:B------:R-:W4:Y:S02]  /*85460*/  LDL.LU R20, [R1+0xe88] ;  /* 0x000e880001147983 */ /* 0x000f240000300800 */
[----:B------:R-:W4:Y:S01]  /*85470*/  LDL.LU R21, [R1+0xeac] ;  /* 0x000eac0001157983 */ /* 0x000f220000300800 */
[----:B------:R-:W4:Y:S01]  /*85480*/  LDL.LU R22, [R1+0xe80] ;  /* 0x000e800001167983 */ /* 0x000f220000300800 */
[----:B------:R-:W4:Y:S02]  /*85490*/  LDL.LU R23, [R1+0xea4] ;  /* 0x000ea40001177983 */ /* 0x000f240000300800 */
[----:B------:R-:W4:Y:S01]  /*854a0*/  LDL.LU R25, [R1+0xe78] ;  /* 0x000e780001197983 */ /* 0x000f220000300800 */
[----:B---3--:R-:W-:Y:S01]  /*854b0*/  IADD3 R28, P4, R28, R26, RZ ;  /* 0x0000001a1c1c7210 */ /* 0x008fe20007f9e0ff */
[----:B------:R-:W3:Y:S01]  /*854c0*/  LDL.LU R24, [R1+0xe9c] ;  /* 0x000e9c0001187983 */ /* 0x000ee20000300800 */
[----:B------:R-:W3:Y:S02]  /*854d0*/  LDL.LU R17, [R1+0xe70] ;  /* 0x000e700001117983 */ /* 0x000ee40000300800 */
[----:B------:R-:W3:Y:S02]  /*854e0*/  LDL.LU R16, [R1+0xe94] ;  /* 0x000e940001107983 */ /* 0x000ee40000300800 */
[----:B0-----:R-:W3:Y:S01]  /*854f0*/  LDL.LU R29, [R1+0xe68] ;  /* 0x000e6800011d7983 */ /* 0x001ee20000300800 */
[----:B------:R0:W-:Y:S04]  /*85500*/  STL [R1+0xed8], R28 ;  /* 0x000ed81c01007387 */ /* 0x0001e80000100800 */
[----:B0-----:R-:W3:Y:S01]  /*85510*/  LDL.LU R28, [R1+0xe8c] ;  /* 0x000e8c00011c7983 */ /* 0x001ee20000300800 */
        /* <DEDUP_REMOVED lines=24> */
[--C-:B---3--:R-:W-:Y:S01]  /*856a0*/  IMAD.X R24, R24, 0x1, R0.reuse, P5 ;  /* 0x0000000118187824 */ /* 0x108fe200028e0600 */
        /* <DEDUP_REMOVED lines=9> */
[--C-:B------:R-:W-:Y:S02]  /*85740*/  IMAD.X R2, R2, 0x1, R0.reuse, P6 ;  /* 0x0000000102027824 */ /* 0x100fe400030e0600 */
[----:B------:R-:W-:Y:S01]  /*85750*/  STL [R1+0xedc], R9 ;  /* 0x000edc0901007387 */ /* 0x000fe20000100800 */
[----:B------:R-:W-:Y:S01]  /*85760*/  STL [R1+0xeb0], R8 ;  /* 0x000eb00801007387 */ /* 0x000fe20000100800 */
[----:B------:R-:W-:Y:S02]  /*85770*/  STL [R1+0xed4], R3 ;  /* 0x000ed40301007387 */ /* 0x000fe40000100800 */
[----:B------:R-:W-:Y:S01]  /*85780*/  STL [R1+0xea8], R18 ;  /* 0x000ea81201007387 */ /* 0x000fe20000100800 */
[-C--:B------:R-:W-:Y:S01]  /*85790*/  IADD3 R13, P6, R13, R26.reuse, RZ ;  /* 0x0000001a0d0d7210 */ /* 0x080fe20007fde0ff */
[----:B------:R0:W-:Y:S01]  /*857a0*/  STL [R1+0xec4], R2 ;  /* 0x000ec40201007387 */ /* 0x0001e20000100800 */
[----:B------:R-:W-:Y:S03]  /*857b0*/  STL [R1+0xecc], R19 ;  /* 0x000ecc1301007387 */ /* 0x000fe60000100800 */
[--C-:B------:R-:W-:Y:S01]  /*857c0*/  IMAD.X R16, R16, 0x1, R0.reuse, P6 ;  /* 0x0000000110107824 */ /* 0x100fe200030e0600 */
        /* <DEDUP_REMOVED lines=8> */
[-C--:B------:R-:W-:Y:S01]  /*85850*/  IADD3 R29, P6, R29, R26.reuse, RZ ;  /* 0x0000001a1d1d7210 */ /* 0x080fe20007fde0ff */
[----:B------:R-:W-:Y:S01]  /*85860*/  STL [R1+0xe80], R22 ;  /* 0x000e801601007387 */ /* 0x000fe20000100800 */
[----:B------:R-:W-:Y:S02]  /*85870*/  STL [R1+0xea4], R23 ;  /* 0x000ea41701007387 */ /* 0x000fe40000100800 */
[----:B------:R-:W-:Y:S02]  /*85880*/  STL [R1+0xe78], R25 ;  /* 0x000e781901007387 */ /* 0x000fe40000100800 */
[----:B------:R-:W-:Y:S01]  /*85890*/  STL [R1+0xe9c], R24 ;  /* 0x000e9c1801007387 */ /* 0x000fe20000100800 */
[----:B------:R0:W-:Y:S01]  /*858a0*/  STL [R1+0xe68], R29 ;  /* 0x000e681d01007387 */ /* 0x0001e20000100800 */
[----:B------:R-:W-:Y:S03]  /*858b0*/  STL [R1+0xe70], R17 ;  /* 0x000e701101007387 */ /* 0x000fe60000100800 */
[----:B0-----:R-:W3:Y:S01]  /*858c0*/  LDL.LU R29, [R1+0xe84] ;  /* 0x000e8400011d7983 */ /* 0x001ee20000300800 */
[----:B------:R-:W-:Y:S02]  /*858d0*/  STL [R1+0xe94], R16 ;  /* 0x000e941001007387 */ /* 0x000fe40000100800 */
[----:B------:R-:W4:Y:S02]  /*858e0*/  LDL.LU R5, [R1+0xe50] ;  /* 0x000e500001057983 */ /* 0x000f240000300800 */
[----:B------:R-:W-:Y:S01]  /*858f0*/  IMAD.X R28, R28, 0x1, R0, P1 ;  /* 0x000000011c1c7824 */ /* 0x000fe200008e0600 */
[----:B----4-:R0:W-:Y:S04]  /*85900*/  STL [R1+0x2744], R5 ;  /* 0x0027440501007387 */ /* 0x0101e80000100800 */
[----:B0-----:R-:W4:Y:S01]  /*85910*/  LDL.LU R5, [R1+0xe7c] ;  /* 0x000e7c0001057983 */ /* 0x001f220000300800 */
[----:B------:R-:W-:Y:S01]  /*85920*/  STL [R1+0xe8c], R28 ;  /* 0x000e8c1c01007387 */ /* 0x000fe20000100800 */
[----:B--2---:R-:W-:-:S02]  /*85930*/  IADD3 R2, P1, R2, R26, RZ ;  /* 0x0000001a02027210 */ /* 0x004fc40007f3e0ff */
        /* <DEDUP_REMOVED lines=15> */
[----:B------:R0:W-:Y:S02]  /*85a30*/  STL [R1+0xe60], R2 ;  /* 0x000e600201007387 */ /* 0x0001e40000100800 */
        /* <DEDUP_REMOVED lines=8> */
[----:B---3--:R-:W-:Y:S01]  /*85ac0*/  IMAD.X R29, R29, 0x1, R0, P2 ;  /* 0x000000011d1d7824 */ /* 0x008fe200010e0600 */
[----:B------:R-:W3:Y:S01]  /*85ad0*/  LDL.LU R24, [R1+0xdf8] ;  /* 0x000df80001187983 */ /* 0x000ee20000300800 */
[----:B0-----:R-:W3:Y:S02]  /*85ae0*/  LDL.LU R2, [R1+0xe1c] ;  /* 0x000e1c0001027983 */ /* 0x001ee40000300800 */
[----:B------:R-:W3:Y:S02]  /*85af0*/  LDL.LU R17, [R1+0xdf0] ;  /* 0x000df00001117983 */ /* 0x000ee40000300800 */
[----:B------:R-:W3:Y:S01]  /*85b00*/  LDL.LU R16, [R1+0xe14] ;  /* 0x000e140001107983 */ /* 0x000ee20000300800 */
[----:B------:R0:W-:Y:S04]  /*85b10*/  STL [R1+0xe84], R29 ;  /* 0x000e841d01007387 */ /* 0x0001e80000100800 */
[----:B0-----:R-:W3:Y:S01]  /*85b20*/  LDL.LU R29, [R1+0xde8] ;  /* 0x000de800011d7983 */ /* 0x001ee20000300800 */
[----:B--2---:R-:W-:-:S05]  /*85b30*/  IADD3 R5, P2, R5, R26, RZ ;  /* 0x0000001a05057210 */ /* 0x004fca0007f5e0ff */
[----:B------:R0:W-:Y:S04]  /*85b40*/  STL [R1+0xe58], R5 ;  /* 0x000e580501007387 */ /* 0x0001e80000100800 */
[----:B0-----:R-:W2:Y:S02]  /*85b50*/  LDL.LU R5, [R1+0x2748] ;  /* 0x0027480001057983 */ /* 0x001ea40000300800 */
[----:B--2---:R-:W-:-:S05]  /*85b60*/  IMAD.X R5, R5, 0x1, R0, P3 ;  /* 0x0000000105057824 */ /* 0x004fca00018e0600 */
[----:B------:R0:W-:Y:S04]  /*85b70*/  STL [R1+0xe7c], R5 ;  /* 0x000e7c0501007387 */ /* 0x0001e80000100800 */
[----:B0-----:R-:W2:Y:S01]  /*85b80*/  LDL.LU R5, [R1+0x2744] ;  /* 0x0027440001057983 */ /* 0x001ea20000300800 */
[--C-:B----4-:R-:W-:Y:S01]  /*85b90*/  IMAD.X R4, R4, 0x1, R0.reuse, P4 ;  /* 0x0000000104047824 */ /* 0x110fe200020e0600 */
        /* <DEDUP_REMOVED lines=18> */
[----:B---3--:R-:W-:-:S02]  /*85cc0*/  IADD3 R24, P2, R24, R26, RZ ;  /* 0x0000001a18187210 */ /* 0x008fc40007f5e0ff */
        /* <DEDUP_REMOVED lines=10> */
[----:B------:R0:W-:Y:S01]  /*85d70*/  STL [R1+0xe28], R28 ;  /* 0x000e281c01007387 */ /* 0x0001e20000100800 */
[-C--:B------:R-:W-:Y:S01]  /*85d80*/  IADD3 R12, P3, R12, R26.reuse, RZ ;  /* 0x0000001a0c0c7210 */ /* 0x080fe20007f7e0ff */
[----:B------:R-:W-:Y:S02]  /*85d90*/  STL [R1+0xe30], R3 ;  /* 0x000e300301007387 */ /* 0x000fe40000100800 */
[----:B0-----:R-:W2:Y:S01]  /*85da0*/  LDL.LU R28, [R1+0xe0c] ;  /* 0x000e0c00011c7983 */ /* 0x001ea20000300800 */
        /* <DEDUP_REMOVED lines=16> */
[----:B------:R-:W4:Y:S01]  /*85eb0*/  LDL.LU R5, [R1+0xdfc] ;  /* 0x000dfc0001057983 */ /* 0x000f220000300800 */
[----:B------:R-:W-:Y:S01]  /*85ec0*/  IADD3 R17, P3, R17, R26, RZ ;  /* 0x0000001a11117210 */ /* 0x000fe20007f7e0ff */
[----:B------:R-:W-:-:S04]  /*85ed0*/  IMAD.X R16, R16, 0x1, R0, P4 ;  /* 0x0000000110107824 */ /* 0x000fc800020e0600 */
[----:B------:R-:W-:Y:S04]  /*85ee0*/  STL [R1+0xdf0], R17 ;  /* 0x000df01101007387 */ /* 0x000fe80000100800 */
[----:B----4-:R0:W-:Y:S01]  /*85ef0*/  STL [R1+0x273c], R5 ;  /* 0x00273c0501007387 */ /* 0x0101e20000100800 */
[----:B------:R-:W-:Y:S03]  /*85f00*/  STL [R1+0xe14], R16 ;  /* 0x000e141001007387 */ /* 0x000fe60000100800 */
[----:B0-----:R-:W4:Y:S01]  /*85f10*/  LDL.LU R5, [R1+0xdd8] ;  /* 0x000dd80001057983 */ /* 0x001f220000300800 */
[----:B------:R-:W-:-:S05]  /*85f20*/  IADD3 R29, P4, R29, R26, RZ ;  /* 0x0000001a1d1d7210 */ /* 0x000fca0007f9e0ff */
[----:B------:R-:W-:Y:S01]  /*85f30*/  STL [R1+0xde8], R29 ;  /* 0x000de81d01007387 */ /* 0x000fe20000100800 */
        /* <DEDUP_REMOVED lines=24> */
[----:B---3--:R-:W-:Y:S01]  /*860c0*/  IADD3 R2, P5, R2, R26, RZ ;  /* 0x0000001a02027210 */ /* 0x008fe20007fbe0ff */
[----:B0-----:R-:W3:Y:S01]  /*860d0*/  LDL.LU R28, [R1+0xd80] ;  /* 0x000d8000011c7983 */ /* 0x001ee20000300800 */
[----:B------:R-:W3:Y:S01]  /*860e0*/  LDL.LU R25, [R1+0xda4] ;  /* 0x000da40001197983 */ /* 0x000ee20000300800 */
[----:B------:R-:W3:Y:S02]  /*860f0*/  LDL.LU R24, [R1+0xd78] ;  /* 0x000d780001187983 */ /* 0x000ee40000300800 */
[----:B------:R-:W3:Y:S02]  /*86100*/  LDL.LU R17, [R1+0xd9c] ;  /* 0x000d9c0001117983 */ /* 0x000ee40000300800 */
[----:B------:R0:W-:Y:S01]  /*86110*/  STL [R1+0xde0], R2 ;  /* 0x000de00201007387 */ /* 0x0001e20000100800 */
[----:B------:R-:W3:Y:S04]  /*86120*/  LDL.LU R16, [R1+0xd70] ;  /* 0x000d700001107983 */ /* 0x000ee80000300800 */
        /* <DEDUP_REMOVED lines=11> */
[--C-:B------:R-:W-:Y:S02]  /*861e0*/  IMAD.X R29, R29, 0x1, R0.reuse, P5 ;  /* 0x000000011d1d7824 */ /* 0x100fe400028e0600 */
[----:B------:R-:W-:Y:S01]  /*861f0*/  IMAD.X R9, R9, 0x1, R0, P4 ;  /* 0x0000000109097824 */ /* 0x000fe200020e0600 */
[----:B------:R-:W-:-:S02]  /*86200*/  IADD3 R8, P4, R8, R26, RZ ;  /* 0x0000001a08087210 */ /* 0x000fc40007f9e0ff */
[-C--:B------:R-:W-:Y:S01]  /*86210*/  IADD3 R3, P5, R3, R26.reuse, RZ ;  /* 0x0000001a03037210 */ /* 0x080fe20007fbe0ff */
[--C-:B------:R-:W-:Y:S01]  /*86220*/  IMAD.X R18, R18, 0x1, R0.reuse, P6 ;  /* 0x0000000112127824 */ /* 0x100fe200030e0600 */
[-C--:B------:R-:W-:Y:S01]  /*86230*/  IADD3 R19, P6, R19, R26.reuse, RZ ;  /* 0x0000001a13137210 */ /* 0x080fe20007fde0ff */
[--C-:B------:R-:W-:Y:S01]  /*86240*/  IMAD.X R14, R14, 0x1, R0.reuse, P2 ;  /* 0x000000010e0e7824 */ /* 0x100fe200010e0600 */
[-C--:B------:R-:W-:Y:S01]  /*86250*/  IADD3 R15, P2, R15, R26.reuse, RZ ;  /* 0x0000001a0f0f7210 */ /* 0x080fe20007f5e0ff */
[--C-:B------:R-:W-:Y:S01]  /*86260*/  IMAD.X R11, R11, 0x1, R0.reuse, P3 ;  /* 0x000000010b0b7824 */ /* 0x100fe200018e0600 */
[-C--:B------:R-:W-:Y:S01]  /*86270*/  IADD3 R20, P3, R20, R26.reuse, RZ ;  /* 0x0000001a14147210 */ /* 0x080fe20007f7e0ff */
[--C-:B------:R-:W-:Y:S02]  /*86280*/  IMAD.X R21, R21, 0x1, R0.reuse, P4 ;  /* 0x0000000115157824 */ /* 0x100fe400020e0600 */
[----:B------:R-:W-:Y:S01]  /*86290*/  IMAD.X R23, R23, 0x1, R0, P5 ;  /* 0x0000000117177824 */ /* 0x000fe200028e0600 */
[----:B---3--:R-:W-:-:S02]  /*862a0*/  IADD3 R28, P5, R28, R26, RZ ;  /* 0x0000001a1c1c7210 */ /* 0x008fc40007fbe0ff */
        /* <DEDUP_REMOVED lines=11> */
[----:B------:R0:W-:Y:S02]  /*86360*/  STL [R1+0xddc], R29 ;  /* 0x000ddc1d01007387 */ /* 0x0001e40000100800 */
[----:B------:R-:W-:Y:S02]  /*86370*/  STL [R1+0xde4], R9 ;  /* 0x000de40901007387 */ /* 0x000fe40000100800 */
[--C-:B------:R-:W-:Y:S01]  /*86380*/  IMAD.X R12, R12, 0x1, R0.reuse, P1 ;  /* 0x000000010c0c7824 */ /* 0x100fe200008e0600 */
        /* <DEDUP_REMOVED lines=17> */
[----:B------:R-:W-:Y:S02]  /*864a0*/  STL [R1+0xda4], R25 ;  /* 0x000da41901007387 */ /* 0x000fe40000100800 */
[----:B------:R-:W-:Y:S01]  /*864b0*/  STL [R1+0xd78], R24 ;  /* 0x000d781801007387 */ /* 0x000fe20000100800 */
[----:B------:R-:W4:Y:S01]  /*864c0*/  LDL.LU R5, [R1+0xd58] ;  /* 0x000d580001057983 */ /* 0x000f220000300800 */
[----:B------:R-:W-:Y:S01]  /*864d0*/  IMAD.X R17, R17, 0x1, R0, P1 ;  /* 0x0000000111117824 */ /* 0x000fe200008e0600 */
[----:B------:R-:W-:-:S04]  /*864e0*/  IADD3 R16, P1, R16, R26, RZ ;  /* 0x0000001a10107210 */ /* 0x000fc80007f3e0ff */
[----:B------:R-:W-:Y:S04]  /*864f0*/  STL [R1+0xd9c], R17 ;  /* 0x000d9c1101007387 */ /* 0x000fe80000100800 */
[----:B----4-:R0:W-:Y:S01]  /*86500*/  STL [R1+0x2734], R5 ;  /* 0x0027340501007387 */ /* 0x0101e20000100800 */
[----:B------:R-:W-:Y:S03]  /*86510*/  STL [R1+0xd70], R16 ;  /* 0x000d701001007387 */ /* 0x000fe60000100800 */
[----:B0-----:R-:W4:Y:S01]  /*86520*/  LDL.LU R5, [R1+0xd84] ;  /* 0x000d840001057983 */ /* 0x001f220000300800 */
[----:B------:R-:W-:-:S05]  /*86530*/  IMAD.X R2, R2, 0x1, R0, P2 ;  /* 0x0000000102027824 */ /* 0x000fca00010e0600 */
[----:B------:R-:W-:Y:S01]  /*86540*/  STL [R1+0xd94], R2 ;  /* 0x000d940201007387 */ /* 0x000fe20000100800 */
[----:B--2---:R-:W-:-:S03]  /*86550*/  IADD3 R29, P2, R29, R26, RZ ;  /* 0x0000001a1d1d7210 */ /* 0x004fc60007f5e0ff */
        /* <DEDUP_REMOVED lines=20> */
[----:B------:R-:W4:Y:S02]  /*866a0*/  LDL.LU R21, [R1+0xd10] ;  /* 0x000d100001157983 */ /* 0x000f240000300800 */
[----:B---3--:R-:W-:Y:S01]  /*866b0*/  IMAD.X R28, R28, 0x1, R0, P3 ;  /* 0x000000011c1c7824 */ /* 0x008fe200018e0600 */
[----:B0-----:R-:W3:Y:S01]  /*866c0*/  LDL.LU R29, [R1+0xd34] ;  /* 0x000d3400011d7983 */ /* 0x001ee20000300800 */
[----:B------:R-:W3:Y:S02]  /*866d0*/  LDL.LU R22, [R1+0xd08] ;  /* 0x000d080001167983 */ /* 0x000ee40000300800 */
[----:B------:R-:W3:Y:S02]  /*866e0*/  LDL.LU R23, [R1+0xd2c] ;  /* 0x000d2c0001177983 */ /* 0x000ee40000300800 */
[----:B------:R-:W3:Y:S01]  /*866f0*/  LDL.LU R25, [R1+0xd00] ;  /* 0x000d000001197983 */ /* 0x000ee20000300800 */
[----:B------:R0:W-:Y:S01]  /*86700*/  STL [R1+0xd8c], R28 ;  /* 0x000d8c1c01007387 */ /* 0x0001e20000100800 */
[----:B------:R-:W3:Y:S02]  /*86710*/  LDL.LU R24, [R1+0xd24] ;  /* 0x000d240001187983 */ /* 0x000ee40000300800 */
        /* <DEDUP_REMOVED lines=23> */
[--C-:B---3--:R-:W-:Y:S02]  /*86890*/  IMAD.X R29, R29, 0x1, R0.reuse, P2 ;  /* 0x000000011d1d7824 */ /* 0x108fe400010e0600 */
[----:B------:R-:W-:Y:S01]  /*868a0*/  IMAD.X R20, R20, 0x1, R0, P1 ;  /* 0x0000000114147824 */ /* 0x000fe200008e0600 */
[----:B------:R-:W-:-:S02]  /*868b0*/  IADD3 R21, P1, R21, R26, RZ ;  /* 0x0000001a15157210 */ /* 0x000fc40007f3e0ff */
        /* <DEDUP_REMOVED lines=8> */
[----:B------:R0:W-:Y:S01]  /*86940*/  STL [R1+0xd40], R2 ;  /* 0x000d400201007387 */ /* 0x0001e20000100800 */
        /* <DEDUP_REMOVED lines=18> */
[----:B0-----:R-:W3:Y:S01]  /*86a70*/  LDL.LU R29, [R1+0xce8] ;  /* 0x000ce800011d7983 */ /* 0x001ee20000300800 */
[----:B------:R-:W-:Y:S02]  /*86a80*/  STL [R1+0xd10], R21 ;  /* 0x000d101501007387 */ /* 0x000fe40000100800 */
[----:B------:R-:W-:Y:S02]  /*86a90*/  STL [R1+0xd08], R22 ;  /* 0x000d081601007387 */ /* 0x000fe40000100800 */
[----:B------:R-:W-:Y:S01]  /*86aa0*/  STL [R1+0xd2c], R23 ;  /* 0x000d2c1701007387 */ /* 0x000fe20000100800 */
[----:B------:R-:W-:Y:S01]  /*86ab0*/  STL [R1+0xd00], R25 ;  /* 0x000d001901007387 */ /* 0x000fe20000100800 */
        /* <DEDUP_REMOVED lines=36> */
[----:B------:R-:W3:Y:S01]  /*86d00*/  LDL.LU R23, [R1+0xc88] ;  /* 0x000c880001177983 */ /* 0x000ee20000300800 */
[----:B------:R-:W3:Y:S02]  /*86d10*/  LDL.LU R25, [R1+0xcac] ;  /* 0x000cac0001197983 */ /* 0x000ee40000300800 */
[----:B------:R-:W3:Y:S02]  /*86d20*/  LDL.LU R24, [R1+0xc80] ;  /* 0x000c800001187983 */ /* 0x000ee40000300800 */
[----:B------:R-:W3:Y:S01]  /*86d30*/  LDL.LU R17, [R1+0xca4] ;  /* 0x000ca40001117983 */ /* 0x000ee20000300800 */
        /* <DEDUP_REMOVED lines=8> */
[--C-:B----4-:R-:W-:Y:S02]  /*86dc0*/  IMAD.X R28, R28, 0x1, R0.reuse, P4 ;  /* 0x000000011c1c7824 */ /* 0x110fe400020e0600 */
        /* <DEDUP_REMOVED lines=11> */
[-C--:B---3--:R-:W-:Y:S02]  /*86e80*/  IADD3 R2, P4, R2, R26.reuse, RZ ;  /* 0x0000001a02027210 */ /* 0x088fe40007f9e0ff */
        /* <DEDUP_REMOVED lines=33> */
[----:B------:R-:W-:Y:S01]  /*870a0*/  STL [R1+0xcb4], R22 ;  /* 0x000cb41601007387 */ /* 0x000fe20000100800 */
        /* <DEDUP_REMOVED lines=12> */
[-C--:B--2---:R-:W-:Y:S01]  /*87170*/  IADD3 R28, P3, R28, R26.reuse, RZ ;  /* 0x0000001a1c1c7210 */ /* 0x084fe20007f7e0ff */
[----:B---3--:R-:W-:Y:S02]  /*87180*/  IMAD.X R2, R2, 0x1, R0, P4 ;  /* 0x0000000102027824 */ /* 0x008fe400020e0600 */
[----:B----4-:R0:W-:Y:S04]  /*87190*/  STL [R1+0x2728], R5 ;  /* 0x0027280501007387 */ /* 0x0101e80000100800 */
[----:B0-----:R-:W2:Y:S01]  /*871a0*/  LDL.LU R5, [R1+0xc68] ;  /* 0x000c680001057983 */ /* 0x001ea20000300800 */
[----:B------:R-:W3:Y:S02]  /*871b0*/  LDL.LU R4, [R1+0xc84] ;  /* 0x000c840001047983 */ /* 0x000ee40000300800 */
[----:B------:R-:W4:Y:S02]  /*871c0*/  LDL.LU R29, [R1+0xc58] ;  /* 0x000c5800011d7983 */ /* 0x000f240000300800 */
        /* <DEDUP_REMOVED lines=36> */
[--C-:B------:R-:W-:Y:S02]  /*87410*/  IMAD.X R7, R7, 0x1, R0.reuse, P2 ;  /* 0x0000000107077824 */ /* 0x100fe400010e0600 */
[----:B------:R0:W-:Y:S01]  /*87420*/  STL [R1+0xc58], R29 ;  /* 0x000c581d01007387 */ /* 0x0001e20000100800 */
        /* <DEDUP_REMOVED lines=19> */
[----:B0-----:R-:W2:Y:S02]  /*87560*/  LDL.LU R29, [R1+0xc1c] ;  /* 0x000c1c00011d7983 */ /* 0x001ea40000300800 */
        /* <DEDUP_REMOVED lines=13> */
[----:B------:R0:W-:Y:S01]  /*87640*/  STL [R1+0xc4c], R28 ;  /* 0x000c4c1c01007387 */ /* 0x0001e20000100800 */
[----:B------:R-:W-:Y:S01]  /*87650*/  STL [R1+0xc54], R13 ;  /* 0x000c540d01007387 */ /* 0x000fe20000100800 */
[----:B------:R-:W-:Y:S01]  /*87660*/  IMAD.X R24, R24, 0x1, R0, P5 ;  /* 0x0000000118187824 */ /* 0x000fe200028e0600 */
[----:B------:R-:W-:-:S02]  /*87670*/  IADD3 R17, P5, R17, R26, RZ ;  /* 0x0000001a11117210 */ /* 0x000fc40007fbe0ff */
        /* <DEDUP_REMOVED lines=10> */
[----:B------:R-:W4:Y:S02]  /*87720*/  LDL.LU R6, [R1+0xc14] ;  /* 0x000c140001067983 */ /* 0x000f240000300800 */
[----:B------:R-:W-:Y:S01]  /*87730*/  STL [R1+0x1bcc], R17 ;  /* 0x001bcc1101007387 */ /* 0x000fe20000100800 */
[----:B------:R0:W-:Y:S01]  /*87740*/  STL [R1+0x1bd0], R2 ;  /* 0x001bd00201007387 */ /* 0x0001e20000100800 */
[----:B------:R-:W-:Y:S03]  /*87750*/  STL [R1+0xc24], R16 ;  /* 0x000c241001007387 */ /* 0x000fe60000100800 */
[----:B0-----:R-:W2:Y:S04]  /*87760*/  LDL.LU R2, [R1+0xc0c] ;  /* 0x000c0c0001027983 */ /* 0x001ea80000300800 */
[----:B--2---:R0:W-:Y:S04]  /*87770*/  STL [R1+0x2720], R2 ;  /* 0x0027200201007387 */ /* 0x0041e80000100800 */
[----:B0-----:R-:W2:Y:S01]  /*87780*/  LDL.LU R2, [R1+0x1be4] ;  /* 0x001be40001027983 */ /* 0x001ea20000300800 */
[----:B------:R-:W-:-:S02]  /*87790*/  IMAD.X R29, R29, 0x1, R0, P1 ;  /* 0x000000011d1d7824 */ /* 0x000fc400008e0600 */
[----:B------:R-:W2:Y:S02]  /*877a0*/  LDL.LU R5, [R1+0x1bec] ;  /* 0x001bec0001057983 */ /* 0x000ea40000300800 */
[----:B------:R-:W2:Y:S01]  /*877b0*/  LDL.LU R4, [R1+0xc08] ;  /* 0x000c080001047983 */ /* 0x000ea20000300800 */
[----:B------:R-:W2:Y:S01]  /*877c0*/  LDL.LU R27, [R1+0x20e0] ;  /* 0x0020e000011b7983 */ /* 0x000ea20000300800 */
[----:B------:R-:W2:Y:S02]  /*877d0*/  LDL.LU R7, [R1+0xc04] ;  /* 0x000c040001077983 */ /* 0x000ea40000300800 */
[----:B------:R0:W-:Y:S02]  /*877e0*/  STL [R1+0xc1c], R29 ;  /* 0x000c1c1d01007387 */ /* 0x0001e40000100800 */
        /* <DEDUP_REMOVED lines=9> */
[----:B---3--:R-:W-:Y:S01]  /*87880*/  IADD3 R28, P1, R28, R26, RZ ;  /* 0x0000001a1c1c7210 */ /* 0x008fe20007f3e0ff */
[----:B------:R-:W3:Y:S01]  /*87890*/  LDL.LU R15, [R1+0x1be8] ;  /* 0x001be800010f7983 */ /* 0x000ee20000300800 */
        /* <DEDUP_REMOVED lines=8> */
[----:B----4-:R-:W-:-:S02]  /*87920*/  IMAD.X R6, R6, 0x1, R0, P2 ;  /* 0x0000000106067824 */ /* 0x010fc400010e0600 */
[----:B------:R-:W4:Y:S02]  /*87930*/  LDL.LU R17, [R1+0x20c0] ;  /* 0x0020c00001117983 */ /* 0x000f240000300800 */
[----:B------:R-:W3:Y:S01]  /*87940*/  LDL.LU R16, [R1+0x2094] ;  /* 0x0020940001107983 */ /* 0x000ee20000300800 */
[----:B0-----:R-:W3:Y:S01]  /*87950*/  LDL.LU R29, [R1+0x20b8] ;  /* 0x0020b800011d7983 */ /* 0x001ee20000300800 */
[----:B-1----:R-:W3:Y:S02]  /*87960*/  LDL.LU R28, [R1+0x208c] ;  /* 0x00208c00011c7983 */ /* 0x002ee40000300800 */
[----:B------:R-:W-:Y:S01]  /*87970*/  STL [R1+0xc14], R6 ;  /* 0x000c140601007387 */ /* 0x000fe20000100800 */
[----:B--2---:R-:W-:-:S05]  /*87980*/  IADD3 R2, P2, R2, R26, RZ ;  /* 0x0000001a02027210 */ /* 0x004fca0007f5e0ff */
[----:B------:R0:W-:Y:S04]  /*87990*/  STL [R1+0x1be4], R2 ;  /* 0x001be40201007387 */ /* 0x0001e80000100800 */
[----:B0-----:R-:W2:Y:S01]  /*879a0*/  LDL.LU R2, [R1+0x2720] ;  /* 0x0027200001027983 */ /* 0x001ea20000300800 */
[----:B------:R-:W-:-:S04]  /*879b0*/  IMAD.MOV.U32 R6, RZ, RZ, c[0x0][0x18c] ;  /* 0x00006300ff067624 */ /* 0x000fc800078e00ff */
[----:B------:R-:W-:Y:S02]  /*879c0*/  IMAD.SHL.U32 R6, R6, 0x100, RZ ;  /* 0x0000010006067824 */ /* 0x000fe400078e00ff */
[--C-:B------:R-:W-:Y:S02]  /*879d0*/  IMAD.X R4, R4, 0x1, R0.reuse, P4 ;  /* 0x0000000104047824 */ /* 0x100fe400020e0600 */
[----:B------:R-:W-:Y:S02]  /*879e0*/  IMAD.SHL.U32 R6, R6, 0x2, RZ ;  /* 0x0000000206067824 */ /* 0x000fe400078e00ff */
[----:B--2---:R-:W-:-:S05]  /*879f0*/  IMAD.X R2, R2, 0x1, R0, P3 ;  /* 0x0000000102027824 */ /* 0x004fca00018e0600 */
[----:B------:R0:W-:Y:S04]  /*87a00*/  STL [R1+0xc0c], R2 ;  /* 0x000c0c0201007387 */ /* 0x0001e80000100800 */
[----:B0-----:R-:W2:Y:S01]  /*87a10*/  LDL.LU R2, [R1+0x271c] ;  /* 0x00271c0001027983 */ /* 0x001ea20000300800 */
[-C--:B------:R-:W-:Y:S02]  /*87a20*/  IADD3 R5, P3, R5, R26.reuse, RZ ;  /* 0x0000001a05057210 */ /* 0x080fe40007f7e0ff */
[----:B------:R-:W-:Y:S01]  /*87a30*/  IADD3 R27, P4, R27, R26, RZ ;  /* 0x0000001a1b1b7210 */ /* 0x000fe20007f9e0ff */
[--C-:B------:R-:W-:Y:S01]  /*87a40*/  IMAD.X R7, R7, 0x1, R0.reuse, P5 ;  /* 0x0000000107077824 */ /* 0x100fe200028e0600 */
[-C--:B------:R-:W-:Y:S01]  /*87a50*/  IADD3 R10, P5, R10, R6.reuse, RZ ;  /* 0x000000060a0a7210 */ /* 0x080fe20007fbe0ff */
[--C-:B------:R-:W-:Y:S01]  /*87a60*/  IMAD.X R9, R9, 0x1, R0.reuse, P6 ;  /* 0x0000000109097824 */ /* 0x100fe200030e0600 */
[----:B------:R-:W-:Y:S01]  /*87a70*/  STL [R1+0x1bec], R5 ;  /* 0x001bec0501007387 */ /* 0x000fe20000100800 */
[----:B------:R-:W-:Y:S01]  /*87a80*/  STL [R1+0xc08], R4 ;  /* 0x000c080401007387 */ /* 0x000fe20000100800 */
[-C--:B------:R-:W-:Y:S01]  /*87a90*/  IADD3 R8, P6, R8, R6.reuse, RZ ;  /* 0x0000000608087210 */ /* 0x080fe20007fde0ff */
[----:B------:R-:W-:Y:S02]  /*87aa0*/  STL [R1+0x20e0], R27 ;  /* 0x0020e01b01007387 */ /* 0x000fe40000100800 */
[--C-:B------:R-:W-:Y:S01]  /*87ab0*/  IMAD.X R3, R3, 0x1, R0.reuse, P1 ;  /* 0x0000000103037824 */ /* 0x100fe200008e0600 */
[----:B------:R-:W-:Y:S01]  /*87ac0*/  STL [R1+0xc04], R7 ;  /* 0x000c040701007387 */ /* 0x000fe20000100800 */
[-C--:B------:R-:W-:Y:S01]  /*87ad0*/  IADD3 R18, P1, R18, R6.reuse, RZ ;  /* 0x0000000612127210 */ /* 0x080fe20007f3e0ff */
[----:B------:R-:W-:Y:S02]  /*87ae0*/  STL [R1+0x20dc], R10 ;  /* 0x0020dc0a01007387 */ /* 0x000fe40000100800 */
[--C-:B------:R-:W-:Y:S01]  /*87af0*/  IMAD.X R19, R19, 0x1, R0.reuse, P2 ;  /* 0x0000000113137824 */ /* 0x100fe200010e0600 */
[----:B------:R-:W-:Y:S01]  /*87b00*/  STL [R1+0x1bc8], R9 ;  /* 0x001bc80901007387 */ /* 0x000fe20000100800 */
[-C--:B------:R-:W-:Y:S01]  /*87b10*/  IADD3 R12, P2, R12, R6.reuse, RZ ;  /* 0x000000060c0c7210 */ /* 0x080fe20007f5e0ff */
[----:B------:R-:W-:Y:S02]  /*87b20*/  STL [R1+0x20d4], R8 ;  /* 0x0020d40801007387 */ /* 0x000fe40000100800 */
[----:B------:R-:W-:Y:S02]  /*87b30*/  STL [R1+0xc00], R3 ;  /* 0x000c000301007387 */ /* 0x000fe40000100800 */
[--C-:B------:R-:W-:Y:S01]  /*87b40*/  IMAD.X R13, R13, 0x1, R0.reuse, P3 ;  /* 0x000000010d0d7824 */ /* 0x100fe200018e0600 */
[----:B------:R-:W-:Y:S01]  /*87b50*/  STL [R1+0x20cc], R18 ;  /* 0x0020cc1201007387 */ /* 0x000fe20000100800 */
[-C--:B------:R-:W-:Y:S01]  /*87b60*/  IADD3 R14, P3, R14, R6.reuse, RZ ;  /* 0x000000060e0e7210 */ /* 0x080fe20007f7e0ff */
[----:B------:R-:W-:Y:S02]  /*87b70*/  STL [R1+0x1bd8], R19 ;  /* 0x001bd81301007387 */ /* 0x000fe40000100800 */
[----:B---3--:R-:W-:Y:S01]  /*87b80*/  IMAD.X R15, R15, 0x1, R0, P4 ;  /* 0x000000010f0f7824 */ /* 0x008fe200020e0600 */
[----:B------:R-:W-:Y:S01]  /*87b90*/  STL [R1+0x20c4], R12 ;  /* 0x0020c40c01007387 */ /* 0x000fe20000100800 */
[-C--:B------:R-:W-:Y:S01]  /*87ba0*/  IADD3 R11, P4, R11, R6.reuse, RZ ;  /* 0x000000060b0b7210 */ /* 0x080fe20007f9e0ff */
[----:B------:R-:W-:Y:S02]  /*87bb0*/  STL [R1+0x2618], R0 ;  /* 0x0026180001007387 */ /* 0x000fe40000100800 */
[----:B------:R-:W-:Y:S01]  /*87bc0*/  STL [R1+0x1be0], R13 ;  /* 0x001be00d01007387 */ /* 0x000fe20000100800 */
[----:B------:R-:W-:Y:S01]  /*87bd0*/  STL [R1+0x20bc], R14 ;  /* 0x0020bc0e01007387 */ /* 0x000fe20000100800 */
[----:B------:R-:W-:Y:S02]  /*87be0*/  STL [R1+0x1be8], R15 ;  /* 0x001be80f01007387 */ /* 0x000fe40000100800 */
[----:B------:R-:W-:Y:S02]  /*87bf0*/  STL [R1+0x20b4], R11 ;  /* 0x0020b40b01007387 */ /* 0x000fe40000100800 */
[--C-:B--2---:R-:W-:Y:S01]  /*87c00*/  IMAD.X R20, R20, 0x1, R2.reuse, P5 ;  /* 0x0000000114147824 */ /* 0x104fe200028e0602 */
[-C--:B------:R-:W-:Y:S01]  /*87c10*/  IADD3 R21, P5, R21, R6.reuse, RZ ;  /* 0x0000000615157210 */ /* 0x080fe20007fbe0ff */
[--C-:B------:R-:W-:Y:S01]  /*87c20*/  IMAD.X R22, R22, 0x1, R2.reuse, P6 ;  /* 0x0000000116167824 */ /* 0x100fe200030e0602 */
[-C--:B------:R-:W-:Y:S01]  /*87c30*/  IADD3 R23, P6, R23, R6.reuse, RZ ;  /* 0x0000000617177210 */ /* 0x080fe20007fde0ff */
[--C-:B------:R-:W-:Y:S01]  /*87c40*/  IMAD.X R25, R25, 0x1, R2.reuse, P1 ;  /* 0x0000000119197824 */ /* 0x100fe200008e0602 */
[----:B------:R-:W-:Y:S01]  /*87c50*/  STL [R1+0x20d8], R20 ;  /* 0x0020d81401007387 */ /* 0x000fe20000100800 */
[-C--:B------:R-:W-:Y:S01]  /*87c60*/  IADD3 R24, P1, R24, R6.reuse, RZ ;  /* 0x0000000618187210 */ /* 0x080fe20007f3e0ff */
[----:B------:R-:W-:Y:S02]  /*87c70*/  STL [R1+0x20ac], R21 ;  /* 0x0020ac1501007387 */ /* 0x000fe40000100800 */
[--C-:B----4-:R-:W-:Y:S01]  /*87c80*/  IMAD.X R17, R17, 0x1, R2.reuse, P2 ;  /* 0x0000000111117824 */ /* 0x110fe200010e0602 */
[----:B------:R-:W-:Y:S01]  /*87c90*/  STL [R1+0x20d0], R22 ;  /* 0x0020d01601007387 */ /* 0x000fe20000100800 */
[----:B------:R-:W-:Y:S01]  /*87ca0*/  STL [R1+0x20a4], R23 ;  /* 0x0020a41701007387 */ /* 0x000fe20000100800 */
[-C--:B------:R-:W-:Y:S01]  /*87cb0*/  IADD3 R16, P2, R16, R6.reuse, RZ ;  /* 0x0000000610107210 */ /* 0x080fe20007f5e0ff */
[----:B------:R-:W-:Y:S02]  /*87cc0*/  STL [R1+0x20c8], R25 ;  /* 0x0020c81901007387 */ /* 0x000fe40000100800 */
[--C-:B------:R-:W-:Y:S01]  /*87cd0*/  IMAD.X R29, R29, 0x1, R2.reuse, P3 ;  /* 0x000000011d1d7824 */ /* 0x100fe200018e0602 */
[----:B------:R-:W-:Y:S01]  /*87ce0*/  STL [R1+0x209c], R24 ;  /* 0x00209c1801007387 */ /* 0x000fe20000100800 */
[----:B------:R-:W-:Y:S02]  /*87cf0*/  STL [R1+0x20c0], R17 ;  /* 0x0020c01101007387 */ /* 0x000fe40000100800 */
[----:B------:R0:W-:Y:S01]  /*87d00*/  STL [R1+0x2718], R6 ;  /* 0x0027180601007387 */ /* 0x0001e20000100800 */
[----:B------:R-:W-:Y:S01]  /*87d10*/  IADD3 R28, P3, R28, R6, RZ ;  /* 0x000000061c1c7210 */ /* 0x000fe20007f7e0ff */
        /* <DEDUP_REMOVED lines=1570> */
[----:B------:R-:W-:Y:S01]  /*8df40*/  IMAD.X R25, R25, 0x1, R2, P2 ;  /* 0x0000000119197824 */ /* 0x000fe200010e0602 */
[----:B--2---:R-:W-:-:S05]  /*8df50*/  IADD3 R0, P4, R0, R6, RZ ;  /* 0x0000000600007210 */ /* 0x004fca0007f9e0ff */
[----:B------:R0:W-:Y:S04]  /*8df60*/  STL [R1+0x2390], R0 ;  /* 0x0023900001007387 */ /* 0x0001e80000100800 */
[----:B0-----:R0:W5:Y:S01]  /*8df70*/  LDL.LU R0, [R1+0x2618] ;  /* 0x0026180001007983 */ /* 0x0011620000300800 */
[----:B------:R1:W-:Y:S03]  /*8df80*/  STL [R1+0x235c], R4 ;  /* 0x00235c0401007387 */ /* 0x0003e60000100800 */
[----:B-1----:R0:W5:Y:S01]  /*8df90*/  LDL.LU R4, [R1+0x2614] ;  /* 0x0026140001047983 */ /* 0x0021620000300800 */
[----:B------:R1:W-:Y:S03]  /*8dfa0*/  STL [R1+0x2398], R5 ;  /* 0x0023980501007387 */ /* 0x0003e60000100800 */
[----:B-1----:R0:W5:Y:S01]  /*8dfb0*/  LDL.LU R5, [R1+0x2610] ;  /* 0x0026100001057983 */ /* 0x0021620000300800 */
[----:B------:R1:W-:Y:S03]  /*8dfc0*/  STL [R1+0x2364], R10 ;  /* 0x0023640a01007387 */ /* 0x0003e60000100800 */
[----:B-1----:R-:W2:Y:S01]  /*8dfd0*/  LDL.LU R10, [R1+0x260c] ;  /* 0x00260c00010a7983 */ /* 0x002ea20000300800 */
[----:B------:R1:W-:Y:S03]  /*8dfe0*/  STL [R1+0x23a0], R9 ;  /* 0x0023a00901007387 */ /* 0x0003e60000100800 */
[----:B-1----:R-:W3:Y:S01]  /*8dff0*/  LDL.LU R9, [R1+0x2608] ;  /* 0x0026080001097983 */ /* 0x002ee20000300800 */
[----:B------:R1:W-:Y:S03]  /*8e000*/  STL [R1+0x236c], R8 ;  /* 0x00236c0801007387 */ /* 0x0003e60000100800 */
[----:B-1----:R-:W4:Y:S01]  /*8e010*/  LDL.LU R8, [R1+0x2604] ;  /* 0x0026040001087983 */ /* 0x002f220000300800 */
[----:B------:R1:W-:Y:S03]  /*8e020*/  STL [R1+0x23a8], R3 ;  /* 0x0023a80301007387 */ /* 0x0003e60000100800 */
[----:B-1----:R-:W4:Y:S01]  /*8e030*/  LDL.LU R3, [R1+0x2600] ;  /* 0x0026000001037983 */ /* 0x002f220000300800 */
[----:B------:R-:W-:Y:S01]  /*8e040*/  IADD3 R24, P2, R24, R6, RZ ;  /* 0x0000000618187210 */ /* 0x000fe20007f5e0ff */
[----:B------:R-:W-:-:S02]  /*8e050*/  IMAD.X R17, R17, 0x1, R2, P3 ;  /* 0x0000000111117824 */ /* 0x000fc400018e0602 */
[----:B------:R1:W-:Y:S01]  /*8e060*/  STL [R1+0x2374], R25 ;  /* 0x0023741901007387 */ /* 0x0003e20000100800 */
[-C--:B------:R-:W-:Y:S01]  /*8e070*/  IADD3 R16, P3, R16, R6.reuse, RZ ;  /* 0x0000000610107210 */ /* 0x080fe20007f7e0ff */
[--C-:B------:R-:W-:Y:S01]  /*8e080*/  IMAD.X R28, R28, 0x1, R2.reuse, P4 ;  /* 0x000000011c1c7824 */ /* 0x100fe200020e0602 */
[-C--:B------:R-:W-:Y:S01]  /*8e090*/  IADD3 R29, P4, R29, R6.reuse, RZ ;  /* 0x000000061d1d7210 */ /* 0x080fe20007f9e0ff */
[--C-:B------:R-:W-:Y:S01]  /*8e0a0*/  IMAD.X R26, R26, 0x1, R2.reuse, P5 ;  /* 0x000000011a1a7824 */ /* 0x100fe200028e0602 */
[----:B-1----:R0:W5:Y:S01]  /*8e0b0*/  LDL.LU R25, [R1+0x25fc] ;  /* 0x0025fc0001197983 */ /* 0x0021620000300800 */
[----:B------:R1:W-:Y:S01]  /*8e0c0*/  STL [R1+0x23b0], R24 ;  /* 0x0023b01801007387 */ /* 0x0003e20000100800 */
[-C--:B------:R-:W-:Y:S01]  /*8e0d0*/  IADD3 R27, P5, R27, R6.reuse, RZ ;  /* 0x000000061b1b7210 */ /* 0x080fe20007fbe0ff */
[--C-:B------:R-:W-:Y:S01]  /*8e0e0*/  IMAD.X R7, R7, 0x1, R2.reuse, P6 ;  /* 0x0000000107077824 */ /* 0x100fe200030e0602 */
[-C--:B------:R-:W-:Y:S01]  /*8e0f0*/  IADD3 R18, P6, R18, R6.reuse, RZ ;  /* 0x0000000612127210 */ /* 0x080fe20007fde0ff */
[----:B-1----:R0:W5:Y:S01]  /*8e100*/  LDL.LU R24, [R1+0x25f8] ;  /* 0x0025f80001187983 */ /* 0x0021620000300800 */
[----:B------:R1:W-:Y:S02]  /*8e110*/  STL [R1+0x237c], R17 ;  /* 0x00237c1101007387 */ /* 0x0003e40000100800 */
[--C-:B------:R-:W-:Y:S01]  /*8e120*/  IMAD.X R19, R19, 0x1, R2.reuse, P1 ;  /* 0x0000000113137824 */ /* 0x100fe200008e0602 */
[-C--:B------:R-:W-:Y:S01]  /*8e130*/  IADD3 R12, P1, R12, R6.reuse, RZ ;  /* 0x000000060c0c7210 */ /* 0x080fe20007f3e0ff */
[----:B-1----:R0:W5:Y:S01]  /*8e140*/  LDL.LU R17, [R1+0x25f4] ;  /* 0x0025f40001117983 */ /* 0x0021620000300800 */
[----:B------:R1:W-:Y:S02]  /*8e150*/  STL [R1+0x23b8], R16 ;  /* 0x0023b81001007387 */ /* 0x0003e40000100800 */
[--C-:B------:R-:W-:Y:S01]  /*8e160*/  IMAD.X R13, R13, 0x1, R2.reuse, P2 ;  /* 0x000000010d0d7824 */ /* 0x100fe200010e0602 */
[----:B------:R-:W-:Y:S01]  /*8e170*/  IADD3 R14, P2, R14, R6, RZ ;  /* 0x000000060e0e7210 */ /* 0x000fe20007f5e0ff */
[----:B-1----:R0:W5:Y:S01]  /*8e180*/  LDL.LU R16, [R1+0x25f0] ;  /* 0x0025f00001107983 */ /* 0x0021620000300800 */
[----:B------:R1:W-:Y:S02]  /*8e190*/  STL [R1+0x2384], R28 ;  /* 0x0023841c01007387 */ /* 0x0003e40000100800 */
[----:B------:R-:W-:-:S02]  /*8e1a0*/  IMAD.X R15, R15, 0x1, R2, P3 ;  /* 0x000000010f0f7824 */ /* 0x000fc400018e0602 */
[--C-:B------:R-:W-:Y:S01]  /*8e1b0*/  IMAD.X R11, R11, 0x1, R2.reuse, P4 ;  /* 0x000000010b0b7824 */ /* 0x100fe200020e0602 */
[----:B-1----:R0:W5:Y:S01]  /*8e1c0*/  LDL.LU R28, [R1+0x25ec] ;  /* 0x0025ec00011c7983 */ /* 0x0021620000300800 */
[----:B------:R1:W-:Y:S02]  /*8e1d0*/  STL [R1+0x23c0], R29 ;  /* 0x0023c01d01007387 */ /* 0x0003e40000100800 */
[--C-:B------:R-:W-:Y:S02]  /*8e1e0*/  IMAD.X R20, R20, 0x1, R2.reuse, P5 ;  /* 0x0000000114147824 */ /* 0x100fe400028e0602 */
[--C-:B------:R-:W-:Y:S01]  /*8e1f0*/  IMAD.X R21, R21, 0x1, R2.reuse, P6 ;  /* 0x0000000115157824 */ /* 0x100fe200030e0602 */
[----:B-1----:R0:W5:Y:S01]  /*8e200*/  LDL.LU R29, [R1+0x25e8] ;  /* 0x0025e800011d7983 */ /* 0x0021620000300800 */
[----:B------:R-:W-:Y:S02]  /*8e210*/  STL [R1+0x238c], R26 ;  /* 0x00238c1a01007387 */ /* 0x000fe40000100800 */
[----:B------:R-:W-:Y:S02]  /*8e220*/  STL [R1+0x23c8], R27 ;  /* 0x0023c81b01007387 */ /* 0x000fe40000100800 */
[----:B------:R2:W-:Y:S01]  /*8e230*/  STL [R1+0x2394], R7 ;  /* 0x0023940701007387 */ /* 0x0005e20000100800 */
[----:B------:R-:W-:Y:S01]  /*8e240*/  STL [R1+0x23d0], R18 ;  /* 0x0023d01201007387 */ /* 0x000fe20000100800 */
[----:B------:R-:W-:Y:S02]  /*8e250*/  STL [R1+0x239c], R19 ;  /* 0x00239c1301007387 */ /* 0x000fe40000100800 */
[----:B------:R-:W-:Y:S02]  /*8e260*/  STL [R1+0x23d8], R12 ;  /* 0x0023d80c01007387 */ /* 0x000fe40000100800 */
[----:B------:R3:W-:Y:S01]  /*8e270*/  STL [R1+0x23a4], R13 ;  /* 0x0023a40d01007387 */ /* 0x0007e20000100800 */
[----:B------:R0:W-:Y:S01]  /*8e280*/  STL [R1+0x23dc], R14 ;  /* 0x0023dc0e01007387 */ /* 0x0001e20000100800 */
[----:B------:R-:W-:-:S02]  /*8e290*/  IMAD.X R22, R22, 0x1, R2, P1 ;  /* 0x0000000116167824 */ /* 0x000fc400008e0602 */
[----:B------:R0:W-:Y:S02]  /*8e2a0*/  STL [R1+0x23ac], R15 ;  /* 0x0023ac0f01007387 */ /* 0x0001e40000100800 */
[----:B------:R0:W-:Y:S02]  /*8e2b0*/  STL [R1+0x23b4], R11 ;  /* 0x0023b40b01007387 */ /* 0x0001e40000100800 */
[----:B------:R-:W-:Y:S01]  /*8e2c0*/  IMAD.X R23, R23, 0x1, R2, P2 ;  /* 0x0000000117177824 */ /* 0x000fe200010e0602 */
[----:B------:R0:W-:Y:S01]  /*8e2d0*/  STL [R1+0x23bc], R20 ;  /* 0x0023bc1401007387 */ /* 0x0001e20000100800 */
[----:B------:R0:W-:Y:S02]  /*8e2e0*/  STL [R1+0x23c4], R21 ;  /* 0x0023c41501007387 */ /* 0x0001e40000100800 */
[----:B------:R0:W-:Y:S02]  /*8e2f0*/  STL [R1+0x23cc], R22 ;  /* 0x0023cc1601007387 */ /* 0x0001e40000100800 */
[----:B--2---:R-:W-:-:S02]  /*8e300*/  IMAD.MOV.U32 R7, RZ, RZ, R10 ;  /* 0x000000ffff077224 */ /* 0x004fc400078e000a */
[----:B---3--:R-:W-:Y:S02]  /*8e310*/  IMAD.MOV.U32 R13, RZ, RZ, R9 ;  /* 0x000000ffff0d7224 */ /* 0x008fe400078e0009 */
[----:B----4-:R-:W-:-:S05]  /*8e320*/  IMAD.MOV.U32 R6, RZ, RZ, R8 ;  /* 0x000000ffff067224 */ /* 0x010fca00078e0008 */
[----:B------:R0:W-:Y:S01]  /*8e330*/  STL.64 [R1+0x9d0], R6 ;  /* 0x0009d00601007387 */ /* 0x0001e20000100a00 */
[----:B------:R0:W-:Y:S02]  /*8e340*/  STL [R1+0x23d4], R23 ;  /* 0x0023d41701007387 */ /* 0x0001e40000100800 */
[----:B------:R-:W-:-:S05]  /*8e350*/  IMAD.MOV.U32 R12, RZ, RZ, R3 ;  /* 0x000000ffff0c7224 */ /* 0x000fca00078e0003 */
[----:B------:R0:W-:Y:S01]  /*8e360*/  STL.64 [R1+0x9d8], R12 ;  /* 0x0009d80c01007387 */ /* 0x0001e20000100a00 */
[----:B------:R-:W-:Y:S01]  /*8e370*/  @!P0 CALL.REL.NOINC `(.L_x_1) ;  /* 0x0000001000008944 */ /* 0x000fe20003c00000 */
[----:B------:R-:W-:Y:S05]  /*8e380*/  BRA `(.L_x_2) ;  /* 0xfff8ead000007947 */ /* 0x000fea000383ffff */
.L_x_1:
[----:B-----5:R-:W2:Y:S04]  /*8e390*/  LDL.LU R0, [R1+0x398] ;  /* 0x0003980001007983 */ /* 0x020ea80000300800 */
[----:B--2---:R1:W-:Y:S04]  /*8e3a0*/  STL [R1+0x27a0], R0 ;  /* 0x0027a00001007387 */ /* 0x0043e80000100800 */
[----:B-1----:R-:W2:Y:S04]  /*8e3b0*/  LDL.LU R0, [R1+0x33c] ;  /* 0x00033c0001007983 */ /* 0x002ea80000300800 */
        /* <DEDUP_REMOVED lines=15> */
[----:B------:R-:W2:Y:S01]  /*8e4b0*/  LDL.LU R2, [R1+0x334] ;  /* 0x0003340001027983 */ /* 0x000ea20000300800 */
[----:B-1----:R-:W-:-:S03]  /*8e4c0*/  IMAD.MOV.U32 R0, RZ, RZ, R5 ;  /* 0x000000ffff007224 */ /* 0x002fc600078e0005 */
        /* <DEDUP_REMOVED lines=15> */
[----:B------:R-:W2:Y:S04]  /*8e5c0*/  LDL.LU R8, [R1+0x330] ;  /* 0x0003300001087983 */ /* 0x000ea80000300800 */
[----:B------:R-:W3:Y:S04]  /*8e5d0*/  LDL.LU R10, [R1+0x374] ;  /* 0x00037400010a7983 */ /* 0x000ee80000300800 */
[----:B------:R-:W3:Y:S01]  /*8e5e0*/  LDL.LU R3, [R1+0x370] ;  /* 0x0003700001037983 */ /* 0x000ee20000300800 */
[----:B-1----:R-:W-:-:S03]  /*8e5f0*/  IMAD.MOV.U32 R2, RZ, RZ, R4 ;  /* 0x000000ffff027224 */ /* 0x002fc600078e0004 */
[----:B------:R-:W4:Y:S04]  /*8e600*/  LDL.LU R9, [R1+0x384] ;  /* 0x0003840001097983 */ /* 0x000f280000300800 */
[----:B------:R-:W4:Y:S04]  /*8e610*/  LDL.LU R26, [R1+0x380] ;  /* 0x00038000011a7983 */ /* 0x000f280000300800 */
[----:B------:R-:W2:Y:S04]  /*8e620*/  LDL.LU R27, [R1+0x394] ;  /* 0x00039400011b7983 */ /* 0x000ea80000300800 */
        /* <DEDUP_REMOVED lines=15> */
[----:B------:R0:W-:Y:S01]  /*8e720*/  STL [R1+0x26f4], R25 ;  /* 0x0026f41901007387 */ /* 0x0001e20000100800 */
[----:B------:R-:W-:-:S03]  /*8e730*/  F2FP.BF16.PACK_AB R0, R2, R0 ;  /* 0x000000000200723e */ /* 0x000fc600000010ff */
        /* <DEDUP_REMOVED lines=11> */
[----:B------:R-:W2:Y:S04]  /*8e7f0*/  LDL.LU R2, [R1+0x27e0] ;  /* 0x0027e00001027983 */ /* 0x000ea80000300800 */
[----:B------:R0:W-:Y:S04]  /*8e800*/  STL [R1+0x17c], R0 ;  /* 0x00017c0001007387 */ /* 0x0001e80000100800 */
[----:B0-----:R-:W2:Y:S02]  /*8e810*/  LDL.LU R0, [R1+0x27dc] ;  /* 0x0027dc0001007983 */ /* 0x001ea40000300800 */
[----:B--2---:R-:W-:-:S02]  /*8e820*/  F2FP.BF16.PACK_AB R0, R2, R0 ;  /* 0x000000000200723e */ /* 0x004fc400000010ff */
        /* <DEDUP_REMOVED lines=26> */
[----:B0-----:R-:W2:Y:S01]  /*8e9d0*/  LDL.LU R0, [R1+0x27a4] ;  /* 0x0027a40001007983 */ /* 0x001ea20000300800 */
[----:B------:R-:W-:Y:S02]  /*8e9e0*/  F2FP.BF16.PACK_AB R28, R28, R16 ;  /* 0x000000101c1c723e */ /* 0x000fe400000010ff */
[----:B--2---:R-:W-:-:S02]  /*8e9f0*/  F2FP.BF16.PACK_AB R29, R0, R29 ;  /* 0x0000001d001d723e */ /* 0x004fc400000010ff */
[----:B------:R-:W2:Y:S01]  /*8ea00*/  LDL.LU R0, [R1+0x27a0] ;  /* 0x0027a00001007983 */ /* 0x000ea20000300800 */
[----:B------:R-:W-:Y:S02]  /*8ea10*/  F2FP.BF16.PACK_AB R17, R17, R24 ;  /* 0x000000181111723e */ /* 0x000fe400000010ff */
[----:B------:R-:W-:Y:S01]  /*8ea20*/  F2FP.BF16.PACK_AB R2, R2, R8 ;  /* 0x000000080202723e */ /* 0x000fe200000010ff */
[----:B------:R-:W-:Y:S04]  /*8ea30*/  STL [R1+0x19c], R29 ;  /* 0x00019c1d01007387 */ /* 0x000fe80000100800 */
[----:B------:R-:W-:Y:S04]  /*8ea40*/  STL [R1+0x198], R28 ;  /* 0x0001981c01007387 */ /* 0x000fe80000100800 */
[----:B------:R-:W-:Y:S01]  /*8ea50*/  STL [R1+0x194], R17 ;  /* 0x0001941101007387 */ /* 0x000fe20000100800 */
[----:B--2---:R-:W-:-:S02]  /*8ea60*/  F2FP.BF16.PACK_AB R16, R25, R0 ;  /* 0x000000001910723e */ /* 0x004fc400000010ff */
[----:B---3--:R-:W-:Y:S02]  /*8ea70*/  F2FP.BF16.PACK_AB R0, R10, R3 ;  /* 0x000000030a00723e */ /* 0x008fe400000010ff */
[----:B----4-:R-:W-:Y:S01]  /*8ea80*/  F2FP.BF16.PACK_AB R3, R9, R26 ;  /* 0x0000001a0903723e */ /* 0x010fe200000010ff */
[----:B------:R-:W-:Y:S04]  /*8ea90*/  STL [R1+0x190], R16 ;  /* 0x0001901001007387 */ /* 0x000fe80000100800 */
[----:B------:R0:W-:Y:S04]  /*8eaa0*/  STL [R1+0xac], R2 ;  /* 0x0000ac0201007387 */ /* 0x0001e80000100800 */
[----:B------:R1:W-:Y:S04]  /*8eab0*/  STL [R1+0xa8], R0 ;  /* 0x0000a80001007387 */ /* 0x0003e80000100800 */
[----:B------:R2:W-:Y:S01]  /*8eac0*/  STL [R1+0xa4], R3 ;  /* 0x0000a40301007387 */ /* 0x0005e20000100800 */
[----:B0-----:R-:W-:-:S02]  /*8ead0*/  F2FP.BF16.PACK_AB R2, R27, R4 ;  /* 0x000000041b02723e */ /* 0x001fc400000010ff */
[----:B-1----:R-:W-:-:S03]  /*8eae0*/  F2FP.BF16.PACK_AB R0, R5, R6 ;  /* 0x000000060500723e */ /* 0x002fc600000010ff */
[----:B------:R0:W-:Y:S01]  /*8eaf0*/  STL [R1+0xa0], R2 ;  /* 0x0000a00201007387 */ /* 0x0001e20000100800 */
[----:B--2---:R-:W-:-:S03]  /*8eb00*/  F2FP.BF16.PACK_AB R3, R7, R18 ;  /* 0x000000120703723e */ /* 0x004fc600000010ff */
[----:B------:R1:W-:Y:S04]  /*8eb10*/  STL [R1+0xbc], R0 ;  /* 0x0000bc0001007387 */ /* 0x0003e80000100800 */
[----:B------:R2:W-:Y:S01]  /*8eb20*/  STL [R1+0xb8], R3 ;  /* 0x0000b80301007387 */ /* 0x0005e20000100800 */
[----:B0-----:R-:W-:Y:S02]  /*8eb30*/  F2FP.BF16.PACK_AB R2, R19, R12 ;  /* 0x0000000c1302723e */ /* 0x001fe400000010ff */
[----:B-1----:R-:W-:-:S03]  /*8eb40*/  F2FP.BF16.PACK_AB R0, R13, R14 ;  /* 0x0000000e0d00723e */ /* 0x002fc600000010ff */
[----:B------:R0:W-:Y:S01]  /*8eb50*/  STL [R1+0xb4], R2 ;  /* 0x0000b40201007387 */ /* 0x0001e20000100800 */
[----:B--2---:R-:W-:-:S03]  /*8eb60*/  F2FP.BF16.PACK_AB R3, R15, R11 ;  /* 0x0000000b0f03723e */ /* 0x004fc600000010ff */
[----:B------:R1:W-:Y:S04]  /*8eb70*/  STL [R1+0xb0], R0 ;  /* 0x0000b00001007387 */ /* 0x0003e80000100800 */
[----:B------:R-:W-:Y:S04]  /*8eb80*/  STL [R1+0xcc], R3 ;  /* 0x0000cc0301007387 */ /* 0x000fe80000100800 */
[----:B------:R-:W2:Y:S01]  /*8eb90*/  LDL.LU R29, [R1+0x5f0] ;  /* 0x0005f000011d7983 */ /* 0x000ea20000300800 */
[----:B0-----:R-:W-:Y:S02]  /*8eba0*/  F2FP.BF16.PACK_AB R2, R20, R21 ;  /* 0x000000151402723e */ /* 0x001fe400000010ff */
[----:B-1----:R-:W-:-:S03]  /*8ebb0*/  F2FP.BF16.PACK_AB R0, R22, R23 ;  /* 0x000000171600723e */ /* 0x002fc600000010ff */
        /* <DEDUP_REMOVED lines=34> */
[----:B------:R-:W3:Y:S04]  /*8ede0*/  LDL.LU R28, [R1+0x42c] ;  /* 0x00042c00011c7983 */ /* 0x000ee80000300800 */
[----:B---3--:R0:W-:Y:S04]  /*8edf0*/  STL [R1+0x271c], R28 ;  /* 0x00271c1c01007387 */ /* 0x0081e80000100800 */
[----:B0-----:R-:W3:Y:S04]  /*8ee00*/  LDL.LU R28, [R1+0x5f4] ;  /* 0x0005f400011c7983 */ /* 0x001ee80000300800 */
        /* <DEDUP_REMOVED lines=31> */
[----:B0-----:R-:W2:Y:S04]  /*8f000*/  LDL.LU R28, [R1+0x584] ;  /* 0x00058400011c7983 */ /* 0x001ea80000300800 */
[----:B------:R-:W3:Y:S04]  /*8f010*/  LDL.LU R16, [R1+0x428] ;  /* 0x0004280001107983 */ /* 0x000ee80000300800 */
[----:B------:R-:W4:Y:S04]  /*8f020*/  LDL.LU R17, [R1+0x47c] ;  /* 0x00047c0001117983 */ /* 0x000f280000300800 */
        /* <DEDUP_REMOVED lines=25> */
[----:B--2---:R-:W-:-:S03]  /*8f1c0*/  F2FP.BF16.PACK_AB R29, R28, R29 ;  /* 0x0000001d1c1d723e */ /* 0x004fc600000010ff */
        /* <DEDUP_REMOVED lines=64> */
[----:B------:R-:W2:Y:S01]  /*8f5d0*/  LDL.LU R28, [R1+0x271c] ;  /* 0x00271c00011c7983 */ /* 0x000ea20000300800 */
[----:B----4-:R-:W-:Y:S02]  /*8f5e0*/  F2FP.BF16.PACK_AB R17, R17, R24 ;  /* 0x000000181111723e */ /* 0x010fe400000010ff */
[----:B---3--:R-:W-:Y:S01]  /*8f5f0*/  F2FP.BF16.PACK_AB R2, R2, R8 ;  /* 0x000000080202723e */ /* 0x008fe200000010ff */
[----:B------:R-:W-:Y:S01]  /*8f600*/  STL [R1+0x100], R29 ;  /* 0x0001001d01007387 */ /* 0x000fe20000100800 */
[----:B--2---:R-:W-:Y:S02]  /*8f610*/  F2FP.BF16.PACK_AB R28, R28, R16 ;  /* 0x000000101c1c723e */ /* 0x004fe400000010ff */
[----:B------:R-:W-:Y:S02]  /*8f620*/  F2FP.BF16.PACK_AB R16, R25, R0 ;  /* 0x000000001910723e */ /* 0x000fe400000010ff */
[----:B------:R-:W-:Y:S01]  /*8f630*/  F2FP.BF16.PACK_AB R0, R10, R3 ;  /* 0x000000030a00723e */ /* 0x000fe200000010ff */
[----:B------:R-:W-:Y:S01]  /*8f640*/  STL [R1+0x11c], R28 ;  /* 0x00011c1c01007387 */ /* 0x000fe20000100800 */
[----:B------:R-:W-:-:S03]  /*8f650*/  F2FP.BF16.PACK_AB R3, R9, R26 ;  /* 0x0000001a0903723e */ /* 0x000fc600000010ff */
[----:B------:R-:W-:Y:S04]  /*8f660*/  STL [R1+0x118], R17 ;  /* 0x0001181101007387 */ /* 0x000fe80000100800 */
[----:B------:R-:W-:Y:S04]  /*8f670*/  STL [R1+0x114], R16 ;  /* 0x0001141001007387 */ /* 0x000fe80000100800 */
[----:B------:R0:W-:Y:S04]  /*8f680*/  STL [R1+0x110], R2 ;  /* 0x0001100201007387 */ /* 0x0001e80000100800 */
[----:B------:R1:W-:Y:S01]  /*8f690*/  STL [R1+0x12c], R0 ;  /* 0x00012c0001007387 */ /* 0x0003e20000100800 */
[----:B0-----:R-:W-:-:S03]  /*8f6a0*/  F2FP.BF16.PACK_AB R2, R27, R4 ;  /* 0x000000041b02723e */ /* 0x001fc600000010ff */
[----:B------:R0:W-:Y:S01]  /*8f6b0*/  STL [R1+0x128], R3 ;  /* 0x0001280301007387 */ /* 0x0001e20000100800 */
[----:B-1----:R-:W-:-:S03]  /*8f6c0*/  F2FP.BF16.PACK_AB R0, R5, R6 ;  /* 0x000000060500723e */ /* 0x002fc600000010ff */
        /* <DEDUP_REMOVED lines=10> */
[----:B------:R-:W-:Y:S01]  /*8f770*/  STL [R1+0x130], R3 ;  /* 0x0001300301007387 */ /* 0x000fe20000100800 */
[----:B-1----:R-:W-:-:S03]  /*8f780*/  F2FP.BF16.PACK_AB R0, R22, R23 ;  /* 0x000000171600723e */ /* 0x002fc600000010ff */
[----:B------:R-:W2:Y:S04]  /*8f790*/  LDL.LU R20, [R1+0x6c4] ;  /* 0x0006c40001147983 */ /* 0x000ea80000300800 */
[----:B------:R-:W-:Y:S04]  /*8f7a0*/  STL [R1+0x14c], R2 ;  /* 0x00014c0201007387 */ /* 0x000fe80000100800 */
[----:B------:R-:W2:Y:S04]  /*8f7b0*/  LDL.LU R21, [R1+0x6c0] ;  /* 0x0006c00001157983 */ /* 0x000ea80000300800 */
[----:B------:R-:W-:Y:S04]  /*8f7c0*/  STL [R1+0x148], R0 ;  /* 0x0001480001007387 */ /* 0x000fe80000100800 */
[----:B------:R-:W3:Y:S04]  /*8f7d0*/  LDL.LU R22, [R1+0x6d4] ;  /* 0x0006d40001167983 */ /* 0x000ee80000300800 */
[----:B------:R-:W3:Y:S04]  /*8f7e0*/  LDL.LU R23, [R1+0x6d0] ;  /* 0x0006d00001177983 */ /* 0x000ee80000300800 */
[----:B------:R-:W4:Y:S04]  /*8f7f0*/  LDL.LU R25, [R1+0x560] ;  /* 0x0005600001197983 */ /* 0x000f280000300800 */
[----:B----4-:R0:W-:Y:S04]  /*8f800*/  STL [R1+0x26fc], R25 ;  /* 0x0026fc1901007387 */ /* 0x0101e80000100800 */
[----:B0-----:R-:W4:Y:S04]  /*8f810*/  LDL.LU R25, [R1+0x528] ;  /* 0x0005280001197983 */ /* 0x001f280000300800 */
[----:B----4-:R0:W-:Y:S04]  /*8f820*/  STL [R1+0x2704], R25 ;  /* 0x0027041901007387 */ /* 0x0101e80000100800 */
[----:B0-----:R-:W4:Y:S04]  /*8f830*/  LDL.LU R25, [R1+0x518] ;  /* 0x0005180001197983 */ /* 0x001f280000300800 */
[----:B----4-:R0:W-:Y:S04]  /*8f840*/  STL [R1+0x270c], R25 ;  /* 0x00270c1901007387 */ /* 0x0101e80000100800 */
[----:B0-----:R-:W4:Y:S04]  /*8f850*/  LDL.LU R25, [R1+0x578] ;  /* 0x0005780001197983 */ /* 0x001f280000300800 */
[----:B----4-:R0:W-:Y:S04]  /*8f860*/  STL [R1+0x2714], R25 ;  /* 0x0027141901007387 */ /* 0x0101e80000100800 */
[----:B0-----:R-:W4:Y:S04]  /*8f870*/  LDL.LU R25, [R1+0x568] ;  /* 0x0005680001197983 */ /* 0x001f280000300800 */
[----:B------:R-:W2:Y:S04]  /*8f880*/  LDL.LU R24, [R1+0x574] ;  /* 0x0005740001187983 */ /* 0x000ea80000300800 */
[----:B--2---:R0:W-:Y:S04]  /*8f890*/  STL [R1+0x26f8], R24 ;  /* 0x0026f81801007387 */ /* 0x0041e80000100800 */
[----:B0-----:R-:W2:Y:S04]  /*8f8a0*/  LDL.LU R24, [R1+0x564] ;  /* 0x0005640001187983 */ /* 0x001ea80000300800 */
[----:B--2---:R0:W-:Y:S04]  /*8f8b0*/  STL [R1+0x2700], R24 ;  /* 0x0027001801007387 */ /* 0x0041e80000100800 */
[----:B0-----:R-:W2:Y:S04]  /*8f8c0*/  LDL.LU R24, [R1+0x52c] ;  /* 0x00052c0001187983 */ /* 0x001ea80000300800 */
[----:B--2---:R0:W-:Y:S04]  /*8f8d0*/  STL [R1+0x2708], R24 ;  /* 0x0027081801007387 */ /* 0x0041e80000100800 */
[----:B0-----:R-:W2:Y:S04]  /*8f8e0*/  LDL.LU R24, [R1+0x51c] ;  /* 0x00051c0001187983 */ /* 0x001ea80000300800 */
[----:B--2---:R0:W-:Y:S04]  /*8f8f0*/  STL [R1+0x2710], R24 ;  /* 0x0027101801007387 */ /* 0x0041e80000100800 */
[----:B0-----:R-:W2:Y:S01]  /*8f900*/  LDL.LU R24, [R1+0x57c] ;  /* 0x00057c0001187983 */ /* 0x001ea20000300800 */
[----:B------:R-:W-:-:S02]  /*8f910*/  F2FP.BF16.PACK_AB R3, R20, R21 ;  /* 0x000000151403723e */ /* 0x000fc400000010ff */
[----:B---3--:R-:W-:Y:S01]  /*8f920*/  F2FP.BF16.PACK_AB R4, R22, R23 ;  /* 0x000000171604723e */ /* 0x008fe200000010ff */
[----:B--2---:R0:W-:Y:S04]  /*8f930*/  STL [R1+0x2718], R24 ;  /* 0x0027181801007387 */ /* 0x0041e80000100800 */
[----:B0-----:R-:W4:Y:S04]  /*8f940*/  LDL.LU R24, [R1+0x56c] ;  /* 0x00056c0001187983 */ /* 0x001f280000300800 */
[----:B------:R-:W2:Y:S04]  /*8f950*/  LDL.LU R17, [R1+0x570] ;  /* 0x0005700001117983 */ /* 0x000ea80000300800 */
[----:B------:R-:W3:Y:S04]  /*8f960*/  LDL.LU R16, [R1+0x514] ;  /* 0x0005140001107983 */ /* 0x000ee80000300800 */
[----:B------:R-:W3:Y:S04]  /*8f970*/  LDL.LU R29, [R1+0x510] ;  /* 0x00051000011d7983 */ /* 0x000ee80000300800 */
[----:B------:R-:W2:Y:S04]  /*8f980*/  LDL.LU R28, [R1+0x524] ;  /* 0x00052400011c7983 */ /* 0x000ea80000300800 */
[----:B------:R-:W2:Y:S04]  /*8f990*/  LDL.LU R0, [R1+0x520] ;  /* 0x0005200001007983 */ /* 0x000ea80000300800 */
[----:B------:R-:W2:Y:S04]  /*8f9a0*/  LDL.LU R2, [R1+0x4ec] ;  /* 0x0004ec0001027983 */ /* 0x000ea80000300800 */
[----:B------:R-:W2:Y:S04]  /*8f9b0*/  LDL.LU R27, [R1+0x4e8] ;  /* 0x0004e800011b7983 */ /* 0x000ea80000300800 */
[----:B------:R-:W2:Y:S04]  /*8f9c0*/  LDL.LU R8, [R1+0x4fc] ;  /* 0x0004fc0001087983 */ /* 0x000ea80000300800 */
[----:B------:R-:W2:Y:S04]  /*8f9d0*/  LDL.LU R26, [R1+0x4f8] ;  /* 0x0004f800011a7983 */ /* 0x000ea80000300800 */
[----:B------:R-:W2:Y:S04]  /*8f9e0*/  LDL.LU R10, [R1+0x53c] ;  /* 0x00053c00010a7983 */ /* 0x000ea80000300800 */
[----:B------:R0:W-:Y:S04]  /*8f9f0*/  STL [R1+0x144], R3 ;  /* 0x0001440301007387 */ /* 0x0001e80000100800 */
[----:B0-----:R-:W2:Y:S04]  /*8fa00*/  LDL.LU R3, [R1+0x59c] ;  /* 0x00059c0001037983 */ /* 0x001ea80000300800 */
[----:B------:R-:W2:Y:S04]  /*8fa10*/  LDL.LU R9, [R1+0x4e4] ;  /* 0x0004e40001097983 */ /* 0x000ea80000300800 */
[----:B------:R0:W-:Y:S04]  /*8fa20*/  STL [R1+0x140], R4 ;  /* 0x0001400401007387 */ /* 0x0001e80000100800 */
        /* <DEDUP_REMOVED lines=14> */
[----:B------:R-:W2:Y:S01]  /*8fb10*/  LDL.LU R11, [R1+0x3e0] ;  /* 0x0003e000010b7983 */ /* 0x000ea20000300800 */
[----:B----4-:R-:W-:-:S03]  /*8fb20*/  F2FP.BF16.PACK_AB R25, R24, R25 ;  /* 0x000000191819723e */ /* 0x010fc600000010ff */
[----:B------:R-:W4:Y:S04]  /*8fb30*/  LDL.LU R24, [R1+0x2718] ;  /* 0x0027180001187983 */ /* 0x000f280000300800 */
[----:B------:R0:W-:Y:S04]  /*8fb40*/  STL [R1+0x15c], R25 ;  /* 0x00015c1901007387 */ /* 0x0001e80000100800 */
[----:B0-----:R-:W4:Y:S02]  /*8fb50*/  LDL.LU R25, [R1+0x2714] ;  /* 0x0027140001197983 */ /* 0x001f240000300800 */
[----:B----4-:R-:W-:-:S02]  /*8fb60*/  F2FP.BF16.PACK_AB R25, R24, R25 ;  /* 0x000000191819723e */ /* 0x010fc400000010ff */
        /* <DEDUP_REMOVED lines=12> */
[----:B------:R-:W2:Y:S04]  /*8fc30*/  LDL.LU R24, [R1+0x26f8] ;  /* 0x0026f80001187983 */ /* 0x000ea80000300800 */
[----:B------:R0:W-:Y:S01]  /*8fc40*/  STL [R1+0x16c], R25 ;  /* 0x00016c1901007387 */ /* 0x0001e20000100800 */
[----:B---3--:R-:W-:-:S03]  /*8fc50*/  F2FP.BF16.PACK_AB R29, R16, R29 ;  /* 0x0000001d101d723e */ /* 0x008fc600000010ff */
[----:B0-----:R-:W3:Y:S01]  /*8fc60*/  LDL.LU R25, [R1+0x26f4] ;  /* 0x0026f40001197983 */ /* 0x001ee20000300800 */
[----:B--2---:R-:W-:-:S03]  /*8fc70*/  F2FP.BF16.PACK_AB R17, R24, R17 ;  /* 0x000000111811723e */ /* 0x004fc600000010ff */
[----:B------:R-:W2:Y:S04]  /*8fc80*/  LDL.LU R24, [R1+0x26f0] ;  /* 0x0026f00001187983 */ /* 0x000ea80000300800 */
[----:B------:R0:W-:Y:S04]  /*8fc90*/  STL [R1+0x168], R17 ;  /* 0x0001681101007387 */ /* 0x0001e80000100800 */
[----:B0-----:R-:W4:Y:S04]  /*8fca0*/  LDL.LU R17, [R1+0x26ec] ;  /* 0x0026ec0001117983 */ /* 0x001f280000300800 */
[----:B------:R-:W4:Y:S01]  /*8fcb0*/  LDL.LU R16, [R1+0x26e8] ;  /* 0x0026e80001107983 */ /* 0x000f220000300800 */
[----:B------:R-:W-:-:S02]  /*8fcc0*/  F2FP.BF16.PACK_AB R27, R2, R27 ;  /* 0x0000001b021b723e */ /* 0x000fc400000010ff */
[----:B------:R-:W-:Y:S02]  /*8fcd0*/  F2FP.BF16.PACK_AB R0, R28, R0 ;  /* 0x000000001c00723e */ /* 0x000fe400000010ff */
[----:B------:R-:W-:Y:S01]  /*8fce0*/  F2FP.BF16.PACK_AB R26, R8, R26 ;  /* 0x0000001a081a723e */ /* 0x000fe200000010ff */
[----:B------:R-:W-:Y:S01]  /*8fcf0*/  STL [R1+0x164], R29 ;  /* 0x0001641d01007387 */ /* 0x000fe20000100800 */
[----:B---3--:R-:W-:Y:S02]  /*8fd00*/  F2FP.BF16.PACK_AB R25, R10, R25 ;  /* 0x000000190a19723e */ /* 0x008fe400000010ff */
[----:B------:R-:W-:Y:S01]  /*8fd10*/  F2FP.BF16.PACK_AB R23, R9, R23 ;  /* 0x000000170917723e */ /* 0x000fe200000010ff */
[----:B------:R-:W-:Y:S01]  /*8fd20*/  STL [R1+0x25f0], R27 ;  /* 0x0025f01b01007387 */ /* 0x000fe20000100800 */
[----:B------:R-:W-:Y:S02]  /*8fd30*/  F2FP.BF16.PACK_AB R22, R4, R22 ;  /* 0x000000160416723e */ /* 0x000fe400000010ff */
[----:B------:R-:W-:Y:S01]  /*8fd40*/  F2FP.BF16.PACK_AB R21, R5, R21 ;  /* 0x000000150515723e */ /* 0x000fe200000010ff */
[----:B------:R-:W-:Y:S01]  /*8fd50*/  STL [R1+0x160], R0 ;  /* 0x0001600001007387 */ /* 0x000fe20000100800 */
[----:B------:R-:W-:-:S03]  /*8fd60*/  F2FP.BF16.PACK_AB R20, R6, R20 ;  /* 0x000000140614723e */ /* 0x000fc600000010ff */
[----:B------:R-:W-:Y:S01]  /*8fd70*/  STL [R1+0x25f4], R26 ;  /* 0x0025f41a01007387 */ /* 0x000fe20000100800 */
[----:B------:R-:W-:-:S03]  /*8fd80*/  F2FP.BF16.PACK_AB R19, R7, R19 ;  /* 0x000000130713723e */ /* 0x000fc600000010ff */
[----:B------:R-:W-:Y:S01]  /*8fd90*/  STL [R1+0x25f8], R25 ;  /* 0x0025f81901007387 */ /* 0x000fe20000100800 */
[----:B------:R-:W-:Y:S02]  /*8fda0*/  F2FP.BF16.PACK_AB R18, R18, R12 ;  /* 0x0000000c1212723e */ /* 0x000fe400000010ff */
[----:B--2---:R-:W-:-:S05]  /*8fdb0*/  F2FP.BF16.PACK_AB R24, R3, R24 ;  /* 0x000000180318723e */ /* 0x004fca00000010ff */
[----:B------:R-:W-:Y:S04]  /*8fdc0*/  STL [R1+0x25fc], R24 ;  /* 0x0025fc1801007387 */ /* 0x000fe80000100800 */
[----:B------:R-:W-:Y:S04]  /*8fdd0*/  STL [R1+0x2600], R23 ;  /* 0x0026001701007387 */ /* 0x000fe80000100800 */
[----:B------:R-:W-:Y:S01]  /*8fde0*/  STL [R1+0x2604], R22 ;  /* 0x0026041601007387 */ /* 0x000fe20000100800 */
[----:B----4-:R-:W-:-:S03]  /*8fdf0*/  F2FP.BF16.PACK_AB R17, R13, R17 ;  /* 0x000000110d11723e */ /* 0x010fc600000010ff */
[----:B------:R-:W-:Y:S01]  /*8fe00*/  STL [R1+0x2608], R21 ;  /* 0x0026081501007387 */ /* 0x000fe20000100800 */
[----:B------:R-:W-:-:S03]  /*8fe10*/  F2FP.BF16.PACK_AB R16, R14, R16 ;  /* 0x000000100e10723e */ /* 0x000fc600000010ff */
[----:B------:R-:W-:Y:S04]  /*8fe20*/  STL [R1+0x260c], R20 ;  /* 0x00260c1401007387 */ /* 0x000fe80000100800 */
[----:B------:R-:W-:Y:S04]  /*8fe30*/  STL [R1+0x2610], R19 ;  /* 0x0026101301007387 */ /* 0x000fe80000100800 */
[----:B------:R-:W-:Y:S04]  /*8fe40*/  STL [R1+0x2614], R18 ;  /* 0x0026141201007387 */ /* 0x000fe80000100800 */
[----:B------:R-:W-:Y:S04]  /*8fe50*/  STL [R1+0x2618], R17 ;  /* 0x0026181101007387 */ /* 0x000fe80000100800 */
[----:B------:R-:W-:Y:S04]  /*8fe60*/  STL [R1+0x261c], R16 ;  /* 0x00261c1001007387 */ /* 0x000fe80000100800 */
[----:B------:R-:W2:Y:S04]  /*8fe70*/  LDL.LU R14, [R1+0x3f0] ;  /* 0x0003f000010e7983 */ /* 0x000ea80000300800 */
[----:B------:R-:W3:Y:S04]  /*8fe80*/  LDL.LU R13, [R1+0x400] ;  /* 0x00040000010d7983 */ /* 0x000ee80000300800 */
[----:B---3--:R0:W-:Y:S04]  /*8fe90*/  STL [R1+0x26e4], R13 ;  /* 0x0026e40d01007387 */ /* 0x0081e80000100800 */
[----:B0-----:R-:W2:Y:S04]  /*8fea0*/  LDL.LU R13, [R1+0x3f4] ;  /* 0x0003f400010d7983 */ /* 0x001ea80000300800 */
[----:B------:R-:W3:Y:S01]  /*8feb0*/  LDL.LU R12, [R1+0x410] ;  /* 0x00041000010c7983 */ /* 0x000ee20000300800 */
[----:B------:R-:W-:-:S03]  /*8fec0*/  F2FP.BF16.PACK_AB R15, R15, R11 ;  /* 0x0000000b0f0f723e */ /* 0x000fc600000010ff */
[----:B---3--:R0:W-:Y:S04]  /*8fed0*/  STL [R1+0x26e0], R12 ;  /* 0x0026e00c01007387 */ /* 0x0081e80000100800 */
[----:B0-----:R-:W3:Y:S04]  /*8fee0*/  LDL.LU R12, [R1+0x404] ;  /* 0x00040400010c7983 */ /* 0x001ee80000300800 */
[----:B------:R-:W4:Y:S04]  /*8fef0*/  LDL.LU R11, [R1+0x668] ;  /* 0x00066800010b7983 */ /* 0x000f280000300800 */
[----:B----4-:R0:W-:Y:S04]  /*8ff00*/  STL [R1+0x26dc], R11 ;  /* 0x0026dc0b01007387 */ /* 0x0101e80000100800 */
[----:B0-----:R-:W4:Y:S04]  /*8ff10*/  LDL.LU R11, [R1+0x414] ;  /* 0x00041400010b7983 */ /* 0x001f280000300800 */
[----:B------:R-:W2:Y:S04]  /*8ff20*/  LDL.LU R10, [R1+0x678] ;  /* 0x00067800010a7983 */ /* 0x000ea80000300800 */
[----:B--2---:R0:W-:Y:S04]  /*8ff30*/  STL [R1+0x26d8], R10 ;  /* 0x0026d80a01007387 */ /* 0x0041e80000100800 */
[----:B0-----:R-:W2:Y:S04]  /*8ff40*/  LDL.LU R10, [R1+0x66c] ;  /* 0x00066c00010a7983 */ /* 0x001ea80000300800 */
[----:B------:R-:W2:Y:S01]  /*8ff50*/  LDL.LU R9, [R1+0x688] ;  /* 0x0006880001097983 */ /* 0x000ea20000300800 */
[----:B------:R-:W-:-:S03]  /*8ff60*/  F2FP.BF16.PACK_AB R14, R13, R14 ;  /* 0x0000000e0d0e723e */ /* 0x000fc600000010ff */
[----:B--2---:R0:W-:Y:S04]  /*8ff70*/  STL [R1+0x26d4], R9 ;  /* 0x0026d40901007387 */ /* 0x0041e80000100800 */
        /* <DEDUP_REMOVED lines=25> */
[----:B------:R-:W3:Y:S04]  /*90110*/  LDL.LU R13, [R1+0x26e4] ;  /* 0x0026e400010d7983 */ /* 0x000ee80000300800 */
[----:B------:R0:W-:Y:S04]  /*90120*/  STL [R1+0x2624], R14 ;  /* 0x0026240e01007387 */ /* 0x0001e80000100800 */
[----:B0-----:R-:W2:Y:S01]  /*90130*/  LDL.LU R14, [R1+0x674] ;  /* 0x00067400010e7983 */ /* 0x001ea20000300800 */
[----:B---3--:R-:W-:-:S03]  /*90140*/  F2FP.BF16.PACK_AB R13, R12, R13 ;  /* 0x0000000d0c0d723e */ /* 0x008fc600000010ff */
[----:B------:R-:W4:Y:S04]  /*90150*/  LDL.LU R12, [R1+0x26e0] ;  /* 0x0026e000010c7983 */ /* 0x000f280000300800 */
[----:B------:R0:W-:Y:S04]  /*90160*/  STL [R1+0x2628], R13 ;  /* 0x0026280d01007387 */ /* 0x0001e80000100800 */
[----:B0-----:R-:W3:Y:S01]  /*90170*/  LDL.LU R13, [R1+0x664] ;  /* 0x00066400010d7983 */ /* 0x001ee20000300800 */
[----:B----4-:R-:W-:-:S03]  /*90180*/  F2FP.BF16.PACK_AB R12, R11, R12 ;  /* 0x0000000c0b0c723e */ /* 0x010fc600000010ff */
[----:B------:R-:W4:Y:S04]  /*90190*/  LDL.LU R11, [R1+0x26dc] ;  /* 0x0026dc00010b7983 */ /* 0x000f280000300800 */
[----:B------:R0:W-:Y:S04]  /*901a0*/  STL [R1+0x262c], R12 ;  /* 0x00262c0c01007387 */ /* 0x0001e80000100800 */
[----:B0-----:R-:W2:Y:S01]  /*901b0*/  LDL.LU R12, [R1+0x69c] ;  /* 0x00069c00010c7983 */ /* 0x001ea20000300800 */
[----:B----4-:R-:W-:-:S03]  /*901c0*/  F2FP.BF16.PACK_AB R11, R10, R11 ;  /* 0x0000000b0a0b723e */ /* 0x010fc600000010ff */
[----:B------:R-:W2:Y:S04]  /*901d0*/  LDL.LU R10, [R1+0x26d8] ;  /* 0x0026d800010a7983 */ /* 0x000ea80000300800 */
[----:B------:R0:W-:Y:S04]  /*901e0*/  STL [R1+0x2630], R11 ;  /* 0x0026300b01007387 */ /* 0x0001e80000100800 */
[----:B0-----:R-:W4:Y:S01]  /*901f0*/  LDL.LU R11, [R1+0x68c] ;  /* 0x00068c00010b7983 */ /* 0x001f220000300800 */
[----:B--2---:R-:W-:-:S03]  /*90200*/  F2FP.BF16.PACK_AB R10, R9, R10 ;  /* 0x0000000a090a723e */ /* 0x004fc600000010ff */
[----:B------:R-:W4:Y:S01]  /*90210*/  LDL.LU R9, [R1+0x26d4] ;  /* 0x0026d40001097983 */ /* 0x000f220000300800 */
[----:B------:R-:W-:Y:S02]  /*90220*/  F2FP.BF16.PACK_AB R8, R12, R8 ;  /* 0x000000080c08723e */ /* 0x000fe400000010ff */
[----:B---3--:R-:W-:Y:S01]  /*90230*/  F2FP.BF16.PACK_AB R7, R13, R7 ;  /* 0x000000070d07723e */ /* 0x008fe200000010ff */
[----:B------:R-:W-:Y:S01]  /*90240*/  STL [R1+0x2634], R10 ;  /* 0x0026340a01007387 */ /* 0x000fe20000100800 */
[----:B------:R-:W-:Y:S02]  /*90250*/  F2FP.BF16.PACK_AB R6, R14, R6 ;  /* 0x000000060e06723e */ /* 0x000fe400000010ff */
[----:B------:R-:W-:Y:S02]  /*90260*/  F2FP.BF16.PACK_AB R5, R15, R5 ;  /* 0x000000050f05723e */ /* 0x000fe400000010ff */
[----:B------:R-:W-:Y:S02]  /*90270*/  F2FP.BF16.PACK_AB R4, R16, R4 ;  /* 0x000000041004723e */ /* 0x000fe400000010ff */
[----:B----4-:R-:W-:-:S05]  /*90280*/  F2FP.BF16.PACK_AB R9, R11, R9 ;  /* 0x000000090b09723e */ /* 0x010fca00000010ff */
[----:B------:R-:W-:Y:S04]  /*90290*/  STL [R1+0x2638], R9 ;  /* 0x0026380901007387 */ /* 0x000fe80000100800 */
[----:B------:R-:W-:Y:S04]  /*902a0*/  STL [R1+0x263c], R8 ;  /* 0x00263c0801007387 */ /* 0x000fe80000100800 */
[----:B------:R-:W-:Y:S04]  /*902b0*/  STL [R1+0x2640], R7 ;  /* 0x0026400701007387 */ /* 0x000fe80000100800 */
[----:B------:R0:W-:Y:S04]  /*902c0*/  STL [R1+0x2644], R6 ;  /* 0x0026440601007387 */ /* 0x0001e80000100800 */
[----:B------:R1:W-:Y:S04]  /*902d0*/  STL [R1+0x2648], R5 ;  /* 0x0026480501007387 */ /* 0x0003e80000100800 */
[----:B------:R2:W-:Y:S01]  /*902e0*/  STL [R1+0x264c], R4 ;  /* 0x00264c0401007387 */ /* 0x0005e20000100800 */
[----:B0-----:R-:W-:-:S02]  /*902f0*/  F2FP.BF16.PACK_AB R6, R19, R20 ;  /* 0x000000141306723e */ /* 0x001fc400000010ff */
[----:B-1----:R-:W-:Y:S02]  /*90300*/  F2FP.BF16.PACK_AB R5, R17, R18 ;  /* 0x000000121105723e */ /* 0x002fe400000010ff */
[----:B--2---:R-:W-:-:S03]  /*90310*/  F2FP.BF16.PACK_AB R4, R21, R22 ;  /* 0x000000161504723e */ /* 0x004fc600000010ff */
[----:B------:R0:W-:Y:S04]  /*90320*/  STL [R1+0xc], R5 ;  /* 0x00000c0501007387 */ /* 0x0001e80000100800 */
[----:B------:R1:W-:Y:S04]  /*90330*/  STL [R1+0x8], R6 ;  /* 0x0000080601007387 */ /* 0x0003e80000100800 */
[----:B------:R2:W-:Y:S01]  /*90340*/  STL [R1+0x4], R4 ;  /* 0x0000040401007387 */ /* 0x0005e20000100800 */
[----:B0-----:R-:W-:Y:S02]  /*90350*/  F2FP.BF16.PACK_AB R5, R23, R24 ;  /* 0x000000181705723e */ /* 0x001fe400000010ff */
[----:B-1----:R-:W-:-:S03]  /*90360*/  F2FP.BF16.PACK_AB R6, R25, R26 ;  /* 0x0000001a1906723e */ /* 0x002fc600000010ff */
[----:B------:R-:W-:Y:S01]  /*90370*/  STL [R1], R5 ;  /* 0x0000000501007387 */ /* 0x000fe20000100800 */
[----:B--2---:R-:W-:-:S03]  /*90380*/  F2FP.BF16.PACK_AB R4, R27, R29 ;  /* 0x0000001d1b04723e */ /* 0x004fc600000010ff */
[----:B------:R-:W-:Y:S04]  /*90390*/  STL [R1+0x1c], R6 ;  /* 0x00001c0601007387 */ /* 0x000fe80000100800 */
[----:B------:R0:W-:Y:S04]  /*903a0*/  STL [R1+0x18], R4 ;  /* 0x0000180401007387 */ /* 0x0001e80000100800 */
[----:B0-----:R-:W2:Y:S01]  /*903b0*/  LDL.LU R4, [R1+0x728] ;  /* 0x0007280001047983 */ /* 0x001ea20000300800 */
[----:B------:R-:W-:Y:S02]  /*903c0*/  F2FP.BF16.PACK_AB R5, R28, R0 ;  /* 0x000000001c05723e */ /* 0x000fe400000010ff */
[----:B------:R-:W-:-:S03]  /*903d0*/  F2FP.BF16.PACK_AB R0, R2, R3 ;  /* 0x000000030200723e */ /* 0x000fc600000010ff */
        /* <DEDUP_REMOVED lines=162> */
[----:B----4-:R-:W-:-:S03]  /*90e00*/  F2FP.BF16.PACK_AB R8, R7, R8 ;  /* 0x000000080708723e */ /* 0x010fc600000010ff */
[----:B------:R0:W-:Y:S01]  /*90e10*/  STL [R1+0x6c], R4 ;  /* 0x00006c0401007387 */ /* 0x0001e20000100800 */
[----:B---3--:R-:W-:Y:S02]  /*90e20*/  F2FP.BF16.PACK_AB R10, R9, R10 ;  /* 0x0000000a090a723e */ /* 0x008fe400000010ff */
[----:B------:R-:W-:Y:S01]  /*90e30*/  F2FP.BF16.PACK_AB R12, R11, R12 ;  /* 0x0000000c0b0c723e */ /* 0x000fe200000010ff */
[----:B0-----:R0:W5:Y:S01]  /*90e40*/  LDL.LU R4, [R1+0x264c] ;  /* 0x00264c0001047983 */ /* 0x0011620000300800 */
[----:B------:R-:W-:Y:S02]  /*90e50*/  F2FP.BF16.PACK_AB R14, R13, R14 ;  /* 0x0000000e0d0e723e */ /* 0x000fe400000010ff */
[----:B------:R-:W-:Y:S02]  /*90e60*/  F2FP.BF16.PACK_AB R16, R15, R16 ;  /* 0x000000100f10723e */ /* 0x000fe400000010ff */
[----:B------:R-:W-:Y:S02]  /*90e70*/  F2FP.BF16.PACK_AB R18, R17, R18 ;  /* 0x000000121112723e */ /* 0x000fe400000010ff */
[----:B------:R-:W-:-:S02]  /*90e80*/  F2FP.BF16.PACK_AB R20, R19, R20 ;  /* 0x000000141314723e */ /* 0x000fc400000010ff */
[----:B------:R-:W-:Y:S02]  /*90e90*/  F2FP.BF16.PACK_AB R22, R21, R22 ;  /* 0x000000161516723e */ /* 0x000fe400000010ff */
[----:B------:R-:W-:Y:S02]  /*90ea0*/  F2FP.BF16.PACK_AB R24, R23, R24 ;  /* 0x000000181718723e */ /* 0x000fe400000010ff */
[----:B------:R-:W-:Y:S02]  /*90eb0*/  F2FP.BF16.PACK_AB R26, R25, R26 ;  /* 0x0000001a191a723e */ /* 0x000fe400000010ff */
[----:B------:R-:W-:Y:S02]  /*90ec0*/  F2FP.BF16.PACK_AB R28, R27, R28 ;  /* 0x0000001c1b1c723e */ /* 0x000fe400000010ff */
[----:B------:R-:W-:Y:S02]  /*90ed0*/  F2FP.BF16.PACK_AB R0, R29, R0 ;  /* 0x000000001d00723e */ /* 0x000fe400000010ff */
[----:B--2---:R-:W-:-:S02]  /*90ee0*/  F2FP.BF16.PACK_AB R6, R5, R6 ;  /* 0x000000060506723e */ /* 0x004fc400000010ff */
[----:B------:R0:W5:Y:S04]  /*90ef0*/  LDL.LU R5, [R1+0x2648] ;  /* 0x0026480001057983 */ /* 0x0001680000300800 */
[----:B------:R1:W-:Y:S04]  /*90f00*/  STL [R1+0x68], R6 ;  /* 0x0000680601007387 */ /* 0x0003e80000100800 */
[----:B-1----:R0:W5:Y:S04]  /*90f10*/  LDL.LU R6, [R1+0x2644] ;  /* 0x0026440001067983 */ /* 0x0021680000300800 */
        /* <DEDUP_REMOVED lines=32> */
[----:B-1----:R-:W2:Y:S04]  /*91120*/  LDL.LU R28, [R1+0x25ec] ;  /* 0x0025ec00011c7983 */ /* 0x002ea80000300800 */
[----:B------:R-:W2:Y:S01]  /*91130*/  LDL.LU R29, [R1+0x25e8] ;  /* 0x0025e800011d7983 */ /* 0x000ea20000300800 */
[----:B------:R-:W-:-:S03]  /*91140*/  F2FP.BF16.PACK_AB R2, R2, R3 ;  /* 0x000000030202723e */ /* 0x000fc600000010ff */
[----:B------:R2:W-:Y:S02]  /*91150*/  STL [R1+0x98], R0 ;  /* 0x0000980001007387 */ /* 0x0005e40000100800 */
[----:B--2---:R-:W-:-:S05]  /*91160*/  F2FP.BF16.PACK_AB R0, R29, R28 ;  /* 0x0000001c1d00723e */ /* 0x004fca00000010ff */
[----:B------:R0:W-:Y:S04]  /*91170*/  STL [R1+0x90], R0 ;  /* 0x0000900001007387 */ /* 0x0001e80000100800 */
[----:B------:R0:W-:Y:S02]  /*91180*/  STL [R1+0x94], R2 ;  /* 0x0000940201007387 */ /* 0x0001e40000100800 */
.L_x_0:
[----:B0-----:R-:W2:Y:S04]  /*91190*/  LDL.LU R0, [R1+0x2c] ;  /* 0x00002c0001007983 */ /* 0x001ea80000300800 */
[----:B------:R-:W3:Y:S04]  /*911a0*/  LDL.LU R29, [R1+0x2400] ;  /* 0x00240000011d7983 */ /* 0x000ee80000300800 */
[----:B------:R-:W4:Y:S04]  /*911b0*/  LDL.LU R28, [R1+0x23fc] ;  /* 0x0023fc00011c7983 */ /* 0x000f280000300800 */
[----:B------:R-:W2:Y:S04]  /*911c0*/  LDL.LU R3, [R1+0x23f8] ;  /* 0x0023f80001037983 */ /* 0x000ea80000300800 */
[----:B------:R-:W2:Y:S04]  /*911d0*/  LDL.LU R2, [R1+0x23f4] ;  /* 0x0023f40001027983 */ /* 0x000ea80000300800 */
[----:B-----5:R-:W-:Y:S04]  /*911e0*/  STL.64 [R1+0x2790], R6 ;  /* 0x0027900601007387 */ /* 0x020fe80000100a00 */
[----:B------:R-:W-:Y:S04]  /*911f0*/  STL.64 [R1+0x2788], R4 ;  /* 0x0027880401007387 */ /* 0x000fe80000100a00 */
[----:B------:R-:W-:Y:S04]  /*91200*/  STL.64 [R1+0x2780], R10 ;  /* 0x0027800a01007387 */ /* 0x000fe80000100a00 */
[----:B------:R-:W-:Y:S04]  /*91210*/  STL.64 [R1+0x2778], R8 ;  /* 0x0027780801007387 */ /* 0x000fe80000100a00 */
[----:B------:R-:W-:Y:S04]  /*91220*/  STL.64 [R1+0x2770], R14 ;  /* 0x0027700e01007387 */ /* 0x000fe80000100a00 */
[----:B------:R0:W-:Y:S04]  /*91230*/  STL.64 [R1+0x2768], R12 ;  /* 0x0027680c01007387 */ /* 0x0001e80000100a00 */
[----:B------:R-:W-:Y:S04]  /*91240*/  STL.64 [R1+0x2760], R18 ;  /* 0x0027601201007387 */ /* 0x000fe80000100a00 */
[----:B------:R-:W-:Y:S04]  /*91250*/  STL.64 [R1+0x2758], R16 ;  /* 0x0027581001007387 */ /* 0x000fe80000100a00 */
[----:B------:R-:W-:Y:S04]  /*91260*/  STL.64 [R1+0x2750], R22 ;  /* 0x0027501601007387 */ /* 0x000fe80000100a00 */
[----:B------:R-:W-:Y:S04]  /*91270*/  STL.64 [R1+0x2748], R20 ;  /* 0x0027481401007387 */ /* 0x000fe80000100a00 */
[----:B------:R-:W-:Y:S04]  /*91280*/  STL.64 [R1+0x2740], R26 ;  /* 0x0027401a01007387 */ /* 0x000fe80000100a00 */
[----:B------:R-:W-:Y:S04]  /*91290*/  STL.64 [R1+0x2738], R24 ;  /* 0x0027381801007387 */ /* 0x000fe80000100a00 */
[----:B0-----:R-:W2:Y:S04]  /*912a0*/  LDL.LU R12, [R1+0x30] ;  /* 0x00003000010c7983 */ /* 0x001ea80000300800 */
[----:B------:R-:W2:Y:S04]  /*912b0*/  LDL.LU R13, [R1+0x34] ;  /* 0x00003400010d7983 */ /* 0x000ea80000300800 */
[----:B------:R-:W2:Y:S04]  /*912c0*/  LDL.LU R14, [R1+0x38] ;  /* 0x00003800010e7983 */ /* 0x000ea80000300800 */
[----:B------:R-:W2:Y:S04]  /*912d0*/  LDL.LU R15, [R1+0x3c] ;  /* 0x00003c00010f7983 */ /* 0x000ea80000300800 */
[----:B------:R-:W-:Y:S01]  /*912e0*/  BAR.SYNC.DEFER_BLOCKING 0x0 ;  /* 0x0000000000007b1d */ /* 0x000fe20000010000 */
[----:B---3--:R-:W-:-:S02]  /*912f0*/  ISETP.GE.AND P0, PT, R29, c[0x0][0x17c], PT ;  /* 0x00005f001d007a0c */ /* 0x008fc40003f06270 */
[----:B----4-:R-:W-:Y:S02]  /*91300*/  ISETP.GE.AND P6, PT, R28, c[0x0][0x17c], PT ;  /* 0x00005f001c007a0c */ /* 0x010fe40003fc6270 */
[----:B--2---:R-:W-:Y:S02]  /*91310*/  ISETP.GE.AND P2, PT, R3, c[0x0][0x17c], PT ;  /* 0x00005f0003007a0c */ /* 0x004fe40003f46270 */
[----:B------:R-:W-:Y:S01]  /*91320*/  ISETP.GE.AND P3, PT, R2, c[0x0][0x17c], PT ;  /* 0x00005f0002007a0c */ /* 0x000fe20003f66270 */
[----:B------:R-:W-:Y:S04]  /*91330*/  STL.64 [R1+0x27a0], R14 ;  /* 0x0027a00e01007387 */ /* 0x000fe80000100a00 */
[----:B------:R0:W-:Y:S04]  /*91340*/  STL.64 [R1+0x2798], R12 ;  /* 0x0027980c01007387 */ /* 0x0001e80000100a00 */
[----:B------:R-:W2:Y:S04]  /*91350*/  LDL.LU R8, [R1+0x40] ;  /* 0x0000400001087983 */ /* 0x000ea80000300800 */
[----:B------:R-:W2:Y:S04]  /*91360*/  LDL.LU R9, [R1+0x44] ;  /* 0x0000440001097983 */ /* 0x000ea80000300800 */
[----:B------:R-:W3:Y:S04]  /*91370*/  LDL.LU R10, [R1+0x48] ;  /* 0x00004800010a7983 */ /* 0x000ee80000300800 */
[----:B------:R-:W3:Y:S01]  /*91380*/  LDL.LU R11, [R1+0x4c] ;  /* 0x00004c00010b7983 */ /* 0x000ee20000300800 */
[----:B------:R-:W-:-:S03]  /*91390*/  IMAD.MOV.U32 R3, RZ, RZ, R0 ;  /* 0x000000ffff037224 */ /* 0x000fc600078e0000 */
        /* <DEDUP_REMOVED lines=9> */
[----:B--2---:R-:W-:Y:S04]  /*91430*/  STL.64 [R1+0x27b8], R12 ;  /* 0x0027b80c01007387 */ /* 0x004fe80000100a00 */
[----:B-1----:R-:W2:Y:S04]  /*91440*/  LDL.LU R8, [R1+0x70] ;  /* 0x0000700001087983 */ /* 0x002ea80000300800 */
[----:B------:R-:W2:Y:S04]  /*91450*/  LDL.LU R9, [R1+0x74] ;  /* 0x0000740001097983 */ /* 0x000ea80000300800 */
[----:B------:R-:W3:Y:S04]  /*91460*/  LDL.LU R10, [R1+0x78] ;  /* 0x00007800010a7983 */ /* 0x000ee80000300800 */
[----:B------:R-:W3:Y:S04]  /*91470*/  LDL.LU R11, [R1+0x7c] ;  /* 0x00007c00010b7983 */ /* 0x000ee80000300800 */
[----:B------:R-:W0:Y:S01]  /*91480*/  S2R R28, SR_TID.X ;  /* 0x00000000001c7919 */ /* 0x000e220000002100 */
[----:B----4-:R-:W-:-:S02]  /*91490*/  ISETP.GE.AND P1, PT, R0, c[0x0][0x17c], PT ;  /* 0x00005f0000007a0c */ /* 0x010fc40003f26270 */
[----:B------:R-:W-:Y:S01]  /*914a0*/  ISETP.GE.AND P5, PT, R2, c[0x0][0x17c], PT ;  /* 0x00005f0002007a0c */ /* 0x000fe20003fa6270 */
[----:B---3--:R-:W-:Y:S04]  /*914b0*/  STL.64 [R1+0x27d0], R10 ;  /* 0x0027d00a01007387 */ /* 0x008fe80000100a00 */
[----:B--2---:R1:W-:Y:S04]  /*914c0*/  STL.64 [R1+0x27c8], R8 ;  /* 0x0027c80801007387 */ /* 0x0043e80000100a00 */
[----:B-1----:R-:W2:Y:S04]  /*914d0*/  LDL.LU R8, [R1+0x90] ;  /* 0x0000900001087983 */ /* 0x002ea80000300800 */
[----:B------:R-:W2:Y:S04]  /*914e0*/  LDL.LU R9, [R1+0x94] ;  /* 0x0000940001097983 */ /* 0x000ea80000300800 */
[----:B------:R-:W2:Y:S04]  /*914f0*/  LDL.LU R10, [R1+0x98] ;  /* 0x00009800010a7983 */ /* 0x000ea80000300800 */
[----:B------:R-:W2:Y:S04]  /*91500*/  LDL.LU R11, [R1+0x9c] ;  /* 0x00009c00010b7983 */ /* 0x000ea80000300800 */
[----:B------:R-:W3:Y:S04]  /*91510*/  LDL.LU R12, [R1+0x80] ;  /* 0x00008000010c7983 */ /* 0x000ee80000300800 */
[----:B------:R-:W3:Y:S04]  /*91520*/  LDL.LU R13, [R1+0x84] ;  /* 0x00008400010d7983 */ /* 0x000ee80000300800 */
[----:B------:R-:W3:Y:S04]  /*91530*/  LDL.LU R14, [R1+0x88] ;  /* 0x00008800010e7983 */ /* 0x000ee80000300800 */
[----:B------:R-:W3:Y:S01]  /*91540*/  LDL.LU R15, [R1+0x8c] ;  /* 0x00008c00010f7983 */ /* 0x000ee20000300800 */
[----:B0-----:R-:W-:-:S02]  /*91550*/  IMAD.SHL.U32 R0, R28, 0x200, RZ ;  /* 0x000002001c007824 */ /* 0x001fc400078e00ff */
[----:B------:R-:W-:Y:S01]  /*91560*/  IMAD.SHL.U32 R2, R28, 0x20, RZ ;  /* 0x000000201c027824 */ /* 0x000fe200078e00ff */
[----:B------:R-:W4:Y:S02]  /*91570*/  LDL.LU R4, [R1+0x50] ;  /* 0x0000500001047983 */ /* 0x000f240000300800 */
[----:B------:R-:W-:Y:S02]  /*91580*/  LOP3.LUT R0, R0, 0x3000, RZ, 0xc0, !PT ;  /* 0x0000300000007812 */ /* 0x000fe400078ec0ff */
[----:B------:R-:W4:Y:S02]  /*91590*/  LDL.LU R5, [R1+0x54] ;  /* 0x0000540001057983 */ /* 0x000f240000300800 */
[----:B------:R-:W-:Y:S01]  /*915a0*/  LOP3.LUT R0, R0, 0x60, R2, 0xf8, !PT ;  /* 0x0000006000007812 */ /* 0x000fe200078ef802 */
[----:B------:R-:W-:Y:S01]  /*915b0*/  IMAD.SHL.U32 R2, R28, 0x4, RZ ;  /* 0x000000041c027824 */ /* 0x000fe200078e00ff */
[----:B------:R-:W4:Y:S04]  /*915c0*/  LDL.LU R6, [R1+0x58] ;  /* 0x0000580001067983 */ /* 0x000f280000300800 */
[----:B------:R-:W-:Y:S01]  /*915d0*/  LOP3.LUT R0, R0, 0x170, R2, 0x78, !PT ;  /* 0x0000017000007812 */ /* 0x000fe200078e7802 */
[----:B------:R-:W-:Y:S01]  /*915e0*/  IMAD.SHL.U32 R2, R28, 0x40, RZ ;  /* 0x000000401c027824 */ /* 0x000fe200078e00ff */
[----:B------:R-:W4:Y:S04]  /*915f0*/  LDL.LU R7, [R1+0x5c] ;  /* 0x00005c0001077983 */ /* 0x000f280000300800 */
[----:B------:R-:W4:Y:S01]  /*91600*/  LDL.LU R16, [R1+0x20] ;  /* 0x0000200001107983 */ /* 0x000f220000300800 */
[----:B------:R-:W-:-:S03]  /*91610*/  LOP3.LUT R2, R2, 0x800, RZ, 0xc0, !PT ;  /* 0x0000080002027812 */ /* 0x000fc600078ec0ff */
[----:B------:R-:W4:Y:S04]  /*91620*/  LDL.LU R17, [R1+0x24] ;  /* 0x0000240001117983 */ /* 0x000f280000300800 */
[----:B------:R-:W4:Y:S01]  /*91630*/  LDL.LU R18, [R1+0x28] ;  /* 0x0000280001127983 */ /* 0x000f220000300800 */
[----:B------:R-:W-:-:S03]  /*91640*/  IMAD.IADD R0, R2, 0x1, R0 ;  /* 0x0000000102007824 */ /* 0x000fc600078e0200 */
[----:B------:R-:W4:Y:S04]  /*91650*/  LDL.LU R24, [R1] ;  /* 0x0000000001187983 */ /* 0x000f280000300800 */
[----:B------:R-:W4:Y:S04]  /*91660*/  LDL.LU R25, [R1+0x4] ;  /* 0x0000040001197983 */ /* 0x000f280000300800 */
[----:B------:R-:W4:Y:S04]  /*91670*/  LDL.LU R26, [R1+0x8] ;  /* 0x00000800011a7983 */ /* 0x000f280000300800 */
[----:B------:R-:W4:Y:S04]  /*91680*/  LDL.LU R27, [R1+0xc] ;  /* 0x00000c00011b7983 */ /* 0x000f280000300800 */
[----:B------:R-:W4:Y:S04]  /*91690*/  LDL.LU R20, [R1+0x10] ;  /* 0x0000100001147983 */ /* 0x000f280000300800 */
[----:B------:R-:W4:Y:S04]  /*916a0*/  LDL.LU R21, [R1+0x14] ;  /* 0x0000140001157983 */ /* 0x000f280000300800 */
[----:B------:R-:W4:Y:S04]  /*916b0*/  LDL.LU R22, [R1+0x18] ;  /* 0x0000180001167983 */ /* 0x000f280000300800 */
[----:B------:R-:W4:Y:S04]  /*916c0*/  LDL.LU R23, [R1+0x1c] ;  /* 0x00001c0001177983 */ /* 0x000f280000300800 */
[----:B--2---:R0:W-:Y:S04]  /*916d0*/  STS.128 [R0], R8 ;  /* 0x0000000800007388 */ /* 0x0041e80000000c00 */
[----:B0-----:R-:W2:Y:S04]  /*916e0*/  LDL.LU.64 R10, [R1+0x27d0] ;  /* 0x0027d000010a7983 */ /* 0x001ea80000300a00 */
[----:B------:R-:W2:Y:S04]  /*916f0*/  LDL.LU.64 R8, [R1+0x27c8] ;  /* 0x0027c80001087983 */ /* 0x000ea80000300a00 */
[----:B---3--:R0:W-:Y:S04]  /*91700*/  STS.128 [R0+0x80], R12 ;  /* 0x0000800c00007388 */ /* 0x0081e80000000c00 */
[----:B0-----:R-:W3:Y:S04]  /*91710*/  LDL.LU.64 R14, [R1+0x27c0] ;  /* 0x0027c000010e7983 */ /* 0x001ee80000300a00 */
[----:B------:R-:W3:Y:S04]  /*91720*/  LDL.LU.64 R12, [R1+0x27b8] ;  /* 0x0027b800010c7983 */ /* 0x000ee80000300a00 */
[----:B--2---:R0:W-:Y:S04]  /*91730*/  STS.128 [R0+0x200], R8 ;  /* 0x0002000800007388 */ /* 0x0041e80000000c00 */
[----:B0-----:R-:W2:Y:S04]  /*91740*/  LDL.LU.64 R10, [R1+0x27b0] ;  /* 0x0027b000010a7983 */ /* 0x001ea80000300a00 */
[----:B------:R-:W2:Y:S04]  /*91750*/  LDL.LU.64 R8, [R1+0x27a8] ;  /* 0x0027a80001087983 */ /* 0x000ea80000300a00 */
[----:B---3--:R0:W-:Y:S04]  /*91760*/  STS.128 [R0+0x280], R12 ;  /* 0x0002800c00007388 */ /* 0x0081e80000000c00 */
[----:B0-----:R-:W3:Y:S04]  /*91770*/  LDL.LU.64 R14, [R1+0x27a0] ;  /* 0x0027a000010e7983 */ /* 0x001ee80000300a00 */
[----:B------:R-:W3:Y:S01]  /*91780*/  LDL.LU.64 R12, [R1+0x2798] ;  /* 0x00279800010c7983 */ /* 0x000ee20000300a00 */
[----:B------:R-:W-:-:S03]  /*91790*/  IMAD.MOV.U32 R19, RZ, RZ, R3 ;  /* 0x000000ffff137224 */ /* 0x000fc600078e0003 */
[----:B----4-:R0:W-:Y:S04]  /*917a0*/  STS.128 [R0+0x400], R4 ;  /* 0x0004000400007388 */ /* 0x0101e80000000c00 */
[----:B------:R-:W-:Y:S01]  /*917b0*/  STS.128 [R0+0x680], R16 ;  /* 0x0006801000007388 */ /* 0x000fe20000000c00 */
[C---:B------:R-:W-:Y:S01]  /*917c0*/  IMAD.SHL.U32 R2, R28.reuse, 0x800, RZ ;  /* 0x000008001c027824 */ /* 0x040fe200078e00ff */
[----:B------:R-:W-:-:S04]  /*917d0*/  LOP3.LUT R3, R28, 0x7f, RZ, 0xc0, !PT ;  /* 0x0000007f1c037812 */ /* 0x000fc800078ec0ff */
[----:B------:R-:W-:-:S05]  /*917e0*/  LOP3.LUT R2, R2, 0x3000, RZ, 0xc0, !PT ;  /* 0x0000300002027812 */ /* 0x000fca00078ec0ff */
[----:B------:R-:W-:Y:S01]  /*917f0*/  IMAD R29, R3, 0x10, R2 ;  /* 0x00000010031d7824 */ /* 0x000fe200078e0202 */
[----:B0-----:R-:W4:Y:S04]  /*91800*/  LDL.LU.64 R6, [R1+0x2790] ;  /* 0x0027900001067983 */ /* 0x001f280000300a00 */
[----:B------:R-:W4:Y:S01]  /*91810*/  LDL.LU.64 R4, [R1+0x2788] ;  /* 0x0027880001047983 */ /* 0x000f220000300a00 */
[C---:B------:R-:W-:Y:S02]  /*91820*/  LOP3.LUT R28, R29.reuse, 0x20, RZ, 0x3c, !PT ;  /* 0x000000201d1c7812 */ /* 0x040fe400078e3cff */
[C---:B------:R-:W-:Y:S01]  /*91830*/  LOP3.LUT R3, R29.reuse, 0x40, RZ, 0x3c, !PT ;  /* 0x000000401d037812 */ /* 0x040fe200078e3cff */
[----:B--2---:R0:W-:Y:S04]  /*91840*/  STS.128 [R0+0x480], R8 ;  /* 0x0004800800007388 */ /* 0x0041e80000000c00 */
[----:B0-----:R-:W2:Y:S04]  /*91850*/  LDL.LU.64 R10, [R1+0x2780] ;  /* 0x00278000010a7983 */ /* 0x001ea80000300a00 */
[----:B------:R-:W2:Y:S04]  /*91860*/  LDL.LU.64 R8, [R1+0x2778] ;  /* 0x0027780001087983 */ /* 0x000ea80000300a00 */
[----:B---3--:R0:W-:Y:S04]  /*91870*/  STS.128 [R0+0x600], R12 ;  /* 0x0006000c00007388 */ /* 0x0081e80000000c00 */
[----:B------:R-:W-:Y:S06]  /*91880*/  BAR.SYNC.DEFER_BLOCKING 0x0 ;  /* 0x0000000000007b1d */ /* 0x000fec0000010000 */
[----:B0-----:R-:W2:Y:S04]  /*91890*/  LDL.LU.64 R14, [R1+0x2770] ;  /* 0x00277000010e7983 */ /* 0x001ea80000300a00 */
[----:B------:R-:W2:Y:S04]  /*918a0*/  LDL.LU.64 R12, [R1+0x2768] ;  /* 0x00276800010c7983 */ /* 0x000ea80000300a00 */
[----:B------:R-:W0:Y:S04]  /*918b0*/  LDS.128 R16, [R29] ;  /* 0x000000001d107984 */ /* 0x000e280000000c00 */
[----:B0-----:R-:W-:Y:S04]  /*918c0*/  STL.64 [R1+0x50], R16 ;  /* 0x0000501001007387 */ /* 0x001fe80000100a00 */
[----:B------:R-:W-:Y:S04]  /*918d0*/  STL.64 [R1+0x58], R18 ;  /* 0x0000581201007387 */ /* 0x000fe80000100a00 */
[----:B------:R-:W0:Y:S04]  /*918e0*/  LDS.128 R16, [R29+0x800] ;  /* 0x000800001d107984 */ /* 0x000e280000000c00 */
[----:B0-----:R-:W-:Y:S04]  /*918f0*/  STL.64 [R1+0x1b0], R16 ;  /* 0x0001b01001007387 */ /* 0x001fe80000100a00 */
[----:B------:R-:W-:Y:S04]  /*91900*/  STL.64 [R1+0x1b8], R18 ;  /* 0x0001b81201007387 */ /* 0x000fe80000100a00 */
[----:B------:R-:W0:Y:S04]  /*91910*/  LDS.128 R16, [R28] ;  /* 0x000000001c107984 */ /* 0x000e280000000c00 */
[----:B0-----:R-:W-:Y:S04]  /*91920*/  STL.64 [R1+0x80], R16 ;  /* 0x0000801001007387 */ /* 0x001fe80000100a00 */
[----:B------:R-:W-:Y:S04]  /*91930*/  STL.64 [R1+0x88], R18 ;  /* 0x0000881201007387 */ /* 0x000fe80000100a00 */
[----:B------:R-:W0:Y:S04]  /*91940*/  LDS.128 R16, [R28+0x800] ;  /* 0x000800001c107984 */ /* 0x000e280000000c00 */
[----:B0-----:R-:W-:Y:S04]  /*91950*/  STL.64 [R1+0x1a0], R16 ;  /* 0x0001a01001007387 */ /* 0x001fe80000100a00 */
[----:B------:R-:W-:Y:S04]  /*91960*/  STL.64 [R1+0x1a8], R18 ;  /* 0x0001a81201007387 */ /* 0x000fe80000100a00 */
[----:B------:R-:W0:Y:S01]  /*91970*/  LDS.128 R16, [R3] ;  /* 0x0000000003107984 */ /* 0x000e220000000c00 */
[----:B------:R-:W-:-:S03]  /*91980*/  LOP3.LUT R2, R29, 0x60, RZ, 0x3c, !PT ;  /* 0x000000601d027812 */ /* 0x000fc600078e3cff */
        /* <DEDUP_REMOVED lines=9> */
[----:B------:R-:W-:Y:S06]  /*91a20*/  BAR.SYNC.DEFER_BLOCKING 0x0 ;  /* 0x0000000000007b1d */ /* 0x000fec0000010000 */
[----:B------:R-:W-:Y:S04]  /*91a30*/  STS.128 [R0], R20 ;  /* 0x0000001400007388 */ /* 0x000fe80000000c00 */
[----:B0-----:R-:W-:Y:S04]  /*91a40*/  STL.64 [R1+0x1c0], R16 ;  /* 0x0001c01001007387 */ /* 0x001fe80000100a00 */
[----:B------:R0:W-:Y:S04]  /*91a50*/  STL.64 [R1+0x1c8], R18 ;  /* 0x0001c81201007387 */ /* 0x0001e80000100a00 */
[----:B0-----:R-:W3:Y:S04]  /*91a60*/  LDL.LU.64 R18, [R1+0x2760] ;  /* 0x0027600001127983 */ /* 0x001ee80000300a00 */
[----:B------:R-:W3:Y:S04]  /*91a70*/  LDL.LU.64 R16, [R1+0x2758] ;  /* 0x0027580001107983 */ /* 0x000ee80000300a00 */
[----:B------:R-:W3:Y:S04]  /*91a80*/  LDL.LU.64 R22, [R1+0x2750] ;  /* 0x0027500001167983 */ /* 0x000ee80000300a00 */
[----:B------:R-:W3:Y:S04]  /*91a90*/  LDL.LU.64 R20, [R1+0x2748] ;  /* 0x0027480001147983 */ /* 0x000ee80000300a00 */
[----:B------:R0:W-:Y:S04]  /*91aa0*/  STS.128 [R0+0x80], R24 ;  /* 0x0000801800007388 */ /* 0x0001e80000000c00 */
[----:B0-----:R-:W3:Y:S04]  /*91ab0*/  LDL.LU.64 R26, [R1+0x2740] ;  /* 0x00274000011a7983 */ /* 0x001ee80000300a00 */
[----:B------:R-:W3:Y:S04]  /*91ac0*/  LDL.LU.64 R24, [R1+0x2738] ;  /* 0x0027380001187983 */ /* 0x000ee80000300a00 */
[----:B----4-:R-:W-:Y:S04]  /*91ad0*/  STS.128 [R0+0x200], R4 ;  /* 0x0002000400007388 */ /* 0x010fe80000000c00 */
[----:B--2---:R-:W-:Y:S04]  /*91ae0*/  STS.128 [R0+0x280], R8 ;  /* 0x0002800800007388 */ /* 0x004fe80000000c00 */
[----:B------:R-:W-:Y:S04]  /*91af0*/  STS.128 [R0+0x400], R12 ;  /* 0x0004000c00007388 */ /* 0x000fe80000000c00 */
[----:B---3--:R0:W-:Y:S04]  /*91b00*/  STS.128 [R0+0x600], R20 ;  /* 0x0006001400007388 */ /* 0x0081e80000000c00 */
[----:B0-----:R-:W2:Y:S04]  /*91b10*/  LDL.LU R20, [R1+0xf0] ;  /* 0x0000f00001147983 */ /* 0x001ea80000300800 */
[----:B------:R-:W2:Y:S04]  /*91b20*/  LDL.LU R21, [R1+0xf4] ;  /* 0x0000f40001157983 */ /* 0x000ea80000300800 */
[----:B------:R-:W3:Y:S04]  /*91b30*/  LDL.LU R22, [R1+0xf8] ;  /* 0x0000f80001167983 */ /* 0x000ee80000300800 */
[----:B------:R-:W3:Y:S04]  /*91b40*/  LDL.LU R23, [R1+0xfc] ;  /* 0x0000fc0001177983 */ /* 0x000ee80000300800 */
[----:B------:R-:W-:Y:S04]  /*91b50*/  STS.128 [R0+0x480], R16 ;  /* 0x0004801000007388 */ /* 0x000fe80000000c00 */
[----:B------:R-:W-:Y:S04]  /*91b60*/  STS.128 [R0+0x680], R24 ;  /* 0x0006801800007388 */ /* 0x000fe80000000c00 */
[----:B------:R-:W-:Y:S06]  /*91b70*/  BAR.SYNC.DEFER_BLOCKING 0x0 ;  /* 0x0000000000007b1d */ /* 0x000fec0000010000 */
[----:B------:R-:W-:Y:S04]  /*91b80*/  LDS.128 R12, [R29] ;  /* 0x000000001d0c7984 */ /* 0x000fe80000000c00 */
[----:B------:R-:W0:Y:S04]  /*91b90*/  LDS.128 R4, [R28] ;  /* 0x000000001c047984 */ /* 0x000e280000000c00 */
[----:B------:R-:W1:Y:S04]  /*91ba0*/  LDS.128 R8, [R29+0x800] ;  /* 0x000800001d087984 */ /* 0x000e680000000c00 */
[----:B------:R-:W-:Y:S01]  /*91bb0*/  LDS.128 R16, [R2] ;  /* 0x0000000002107984 */ /* 0x000fe20000000c00 */
[----:B0-----:R-:W-:-:S03]  /*91bc0*/  IMAD.MOV.U32 R24, RZ, RZ, R4 ;  /* 0x000000ffff187224 */ /* 0x001fc600078e0004 */
[----:B---3--:R-:W-:Y:S04]  /*91bd0*/  STL.64 [R1+0x26f8], R22 ;  /* 0x0026f81601007387 */ /* 0x008fe80000100a00 */
[----:B--2---:R-:W-:Y:S04]  /*91be0*/  STL.64 [R1+0x26f0], R20 ;  /* 0x0026f01401007387 */ /* 0x004fe80000100a00 */
[----:B------:R-:W-:Y:S04]  /*91bf0*/  STL [R1+0x266c], R26 ;  /* 0x00266c1a01007387 */ /* 0x000fe80000100800 */
[----:B------:R-:W-:Y:S04]  /*91c00*/  STL [R1+0x2668], R27 ;  /* 0x0026681b01007387 */ /* 0x000fe80000100800 */
[----:B------:R-:W-:Y:S04]  /*91c10*/  STL.64 [R1+0x20], R12 ;  /* 0x0000200c01007387 */ /* 0x000fe80000100a00 */
[----:B------:R-:W-:Y:S04]  /*91c20*/  STL.64 [R1+0x28], R14 ;  /* 0x0000280e01007387 */ /* 0x000fe80000100a00 */
[----:B------:R-:W-:Y:S04]  /*91c30*/  STL [R1+0x4], R5 ;  /* 0x0000040501007387 */ /* 0x000fe80000100800 */
[----:B-1----:R-:W-:Y:S04]  /*91c40*/  STL.64 [R1+0x10], R8 ;  /* 0x0000100801007387 */ /* 0x002fe80000100a00 */
[----:B------:R-:W-:Y:S04]  /*91c50*/  STL.64 [R1+0x18], R10 ;  /* 0x0000180a01007387 */ /* 0x000fe80000100a00 */
[----:B------:R-:W-:Y:S04]  /*91c60*/  STL.64 [R1+0x8], R6 ;  /* 0x0000080601007387 */ /* 0x000fe80000100a00 */
[----:B------:R0:W-:Y:S04]  /*91c70*/  STL [R1+0x2700], R24 ;  /* 0x0027001801007387 */ /* 0x0001e80000100800 */
[----:B------:R-:W1:Y:S04]  /*91c80*/  LDS.128 R4, [R28+0x800] ;  /* 0x000800001c047984 */ /* 0x000e680000000c00 */
[----:B------:R-:W2:Y:S04]  /*91c90*/  LDS.128 R8, [R3] ;  /* 0x0000000003087984 */ /* 0x000ea80000000c00 */
[----:B0-----:R-:W3:Y:S04]  /*91ca0*/  LDL.LU R24, [R1+0x140] ;  /* 0x0001400001187983 */ /* 0x001ee80000300800 */
[----:B------:R-:W3:Y:S04]  /*91cb0*/  LDL.LU R25, [R1+0x144] ;  /* 0x0001440001197983 */ /* 0x000ee80000300800 */
[----:B------:R-:W4:Y:S04]  /*91cc0*/  LDL.LU R26, [R1+0x148] ;  /* 0x00014800011a7983 */ /* 0x000f280000300800 */
[----:B------:R-:W4:Y:S04]  /*91cd0*/  LDL.LU R27, [R1+0x14c] ;  /* 0x00014c00011b7983 */ /* 0x000f280000300800 */
[----:B------:R-:W0:Y:S04]  /*91ce0*/  LDS.128 R12, [R3+0x800] ;  /* 0x00080000030c7984 */ /* 0x000e280000000c00 */
[----:B----4-:R-:W-:Y:S04]  /*91cf0*/  STL.64 [R1+0x2710], R26 ;  /* 0x0027101a01007387 */ /* 0x010fe80000100a00 */
[----:B---3--:R3:W-:Y:S04]  /*91d00*/  STL.64 [R1+0x2708], R24 ;  /* 0x0027081801007387 */ /* 0x0087e80000100a00 */
[----:B---3--:R-:W3:Y:S04]  /*91d10*/  LDL.LU R24, [R1+0x150] ;  /* 0x0001500001187983 */ /* 0x008ee80000300800 */
[----:B------:R-:W3:Y:S04]  /*91d20*/  LDL.LU R25, [R1+0x154] ;  /* 0x0001540001197983 */ /* 0x000ee80000300800 */
[----:B------:R-:W4:Y:S04]  /*91d30*/  LDL.LU R26, [R1+0x158] ;  /* 0x00015800011a7983 */ /* 0x000f280000300800 */
[----:B------:R-:W4:Y:S04]  /*91d40*/  LDL.LU R27, [R1+0x15c] ;  /* 0x00015c00011b7983 */ /* 0x000f280000300800 */
[----:B----4-:R-:W-:Y:S04]  /*91d50*/  STL.64 [R1+0x2720], R26 ;  /* 0x0027201a01007387 */ /* 0x010fe80000100a00 */
[----:B---3--:R3:W-:Y:S04]  /*91d60*/  STL.64 [R1+0x2718], R24 ;  /* 0x0027181801007387 */ /* 0x0087e80000100a00 */
[----:B---3--:R-:W3:Y:S04]  /*91d70*/  LDL.LU R24, [R1+0x160] ;  /* 0x0001600001187983 */ /* 0x008ee80000300800 */
[----:B------:R-:W3:Y:S04]  /*91d80*/  LDL.LU R25, [R1+0x164] ;  /* 0x0001640001197983 */ /* 0x000ee80000300800 */
[----:B------:R-:W4:Y:S04]  /*91d90*/  LDL.LU R26, [R1+0x168] ;  /* 0x00016800011a7983 */ /* 0x000f280000300800 */
[----:B------:R-:W4:Y:S04]  /*91da0*/  LDL.LU R27, [R1+0x16c] ;  /* 0x00016c00011b7983 */ /* 0x000f280000300800 */
[----:B----4-:R-:W-:Y:S04]  /*91db0*/  STL.64 [R1+0x2730], R26 ;  /* 0x0027301a01007387 */ /* 0x010fe80000100a00 */
[----:B---3--:R-:W-:Y:S04]  /*91dc0*/  STL.64 [R1+0x2728], R24 ;  /* 0x0027281801007387 */ /* 0x008fe80000100a00 */
[----:B------:R-:W3:Y:S04]  /*91dd0*/  LDS.128 R24, [R2+0x800] ;  /* 0x0008000002187984 */ /* 0x000ee80000000c00 */
[----:B------:R-:W4:Y:S04]  /*91de0*/  LDL.LU R20, [R1+0x130] ;  /* 0x0001300001147983 */ /* 0x000f280000300800 */
[----:B------:R-:W4:Y:S04]  /*91df0*/  LDL.LU R21, [R1+0x134] ;  /* 0x0001340001157983 */ /* 0x000f280000300800 */
[----:B------:R-:W4:Y:S04]  /*91e00*/  LDL.LU R22, [R1+0x138] ;  /* 0x0001380001167983 */ /* 0x000f280000300800 */
[----:B------:R-:W4:Y:S04]  /*91e10*/  LDL.LU R23, [R1+0x13c] ;  /* 0x00013c0001177983 */ /* 0x000f280000300800 */
[----:B-1----:R-:W-:Y:S04]  /*91e20*/  STL [R1+0x2664], R5 ;  /* 0x0026640501007387 */ /* 0x002fe80000100800 */
[----:B------:R-:W-:Y:S04]  /*91e30*/  STL [R1+0x2660], R6 ;  /* 0x0026600601007387 */ /* 0x000fe80000100800 */
[----:B------:R-:W-:Y:S04]  /*91e40*/  STL [R1+0x265c], R7 ;  /* 0x00265c0701007387 */ /* 0x000fe80000100800 */
[----:B--2---:R-:W-:Y:S04]  /*91e50*/  STL.64 [R1+0x2678], R10 ;  /* 0x0026780a01007387 */ /* 0x004fe80000100a00 */
[----:B------:R1:W-:Y:S04]  /*91e60*/  STL.64 [R1+0x2670], R8 ;  /* 0x0026700801007387 */ /* 0x0003e80000100a00 */
[----:B------:R-:W-:Y:S06]  /*91e70*/  BAR.SYNC.DEFER_BLOCKING 0x0 ;  /* 0x0000000000007b1d */ /* 0x000fec0000010000 */
[----:B-1----:R-:W2:Y:S04]  /*91e80*/  LDL.LU R8, [R1+0x100] ;  /* 0x0001000001087983 */ /* 0x002ea80000300800 */
[----:B------:R-:W2:Y:S04]  /*91e90*/  LDL.LU R9, [R1+0x104] ;  /* 0x0001040001097983 */ /* 0x000ea80000300800 */
[----:B------:R-:W2:Y:S04]  /*91ea0*/  LDL.LU R10, [R1+0x108] ;  /* 0x00010800010a7983 */ /* 0x000ea80000300800 */
[----:B------:R-:W2:Y:S04]  /*91eb0*/  LDL.LU R11, [R1+0x10c] ;  /* 0x00010c00010b7983 */ /* 0x000ea80000300800 */
[----:B0-----:R-:W-:Y:S04]  /*91ec0*/  STL.64 [R1+0x2688], R14 ;  /* 0x0026880e01007387 */ /* 0x001fe80000100a00 */
[----:B------:R0:W-:Y:S04]  /*91ed0*/  STL.64 [R1+0x2680], R12 ;  /* 0x0026800c01007387 */ /* 0x0001e80000100a00 */
        /* <DEDUP_REMOVED lines=13> */
[----:B------:R-:W3:Y:S04]  /*91fb0*/  LDL.LU.64 R24, [R1+0x2728] ;  /* 0x0027280001187983 */ /* 0x000ee80000300a00 */
[----:B---3--:R0:W-:Y:S04]  /*91fc0*/  STS.128 [R0], R24 ;  /* 0x0000001800007388 */ /* 0x0081e80000000c00 */
[----:B0-----:R-:W3:Y:S04]  /*91fd0*/  LDL.LU.64 R26, [R1+0x2720] ;  /* 0x00272000011a7983 */ /* 0x001ee80000300a00 */
[----:B------:R-:W3:Y:S04]  /*91fe0*/  LDL.LU.64 R24, [R1+0x2718] ;  /* 0x0027180001187983 */ /* 0x000ee80000300a00 */
[----:B---3--:R0:W-:Y:S04]  /*91ff0*/  STS.128 [R0+0x80], R24 ;  /* 0x0000801800007388 */ /* 0x0081e80000000c00 */
[----:B0-----:R-:W3:Y:S04]  /*92000*/  LDL.LU.64 R26, [R1+0x2710] ;  /* 0x00271000011a7983 */ /* 0x001ee80000300a00 */
[----:B------:R-:W3:Y:S04]  /*92010*/  LDL.LU.64 R24, [R1+0x2708] ;  /* 0x0027080001187983 */ /* 0x000ee80000300a00 */
[----:B----4-:R-:W-:Y:S04]  /*92020*/  STS.128 [R0+0x280], R20 ;  /* 0x0002801400007388 */ /* 0x010fe80000000c00 */
[----:B---3--:R0:W-:Y:S04]  /*92030*/  STS.128 [R0+0x200], R24 ;  /* 0x0002001800007388 */ /* 0x0081e80000000c00 */
[----:B0-----:R-:W3:Y:S04]  /*92040*/  LDL.LU R24, [R1+0x2700] ;  /* 0x0027000001187983 */ /* 0x001ee80000300800 */
[----:B------:R-:W4:Y:S04]  /*92050*/  LDL.LU.64 R22, [R1+0x26f8] ;  /* 0x0026f80001167983 */ /* 0x000f280000300a00 */
[----:B------:R-:W4:Y:S04]  /*92060*/  LDL.LU.64 R20, [R1+0x26f0] ;  /* 0x0026f00001147983 */ /* 0x000f280000300a00 */
[----:B----4-:R0:W-:Y:S04]  /*92070*/  STS.128 [R0+0x680], R20 ;  /* 0x0006801400007388 */ /* 0x0101e80000000c00 */
[----:B0-----:R-:W4:Y:S04]  /*92080*/  LDL.LU R20, [R1+0xa0] ;  /* 0x0000a00001147983 */ /* 0x001f280000300800 */
[----:B------:R-:W4:Y:S04]  /*92090*/  LDL.LU R21, [R1+0xa4] ;  /* 0x0000a40001157983 */ /* 0x000f280000300800 */
[----:B------:R-:W2:Y:S04]  /*920a0*/  LDL.LU R22, [R1+0xa8] ;  /* 0x0000a80001167983 */ /* 0x000ea80000300800 */
[----:B------:R-:W2:Y:S04]  /*920b0*/  LDL.LU R23, [R1+0xac] ;  /* 0x0000ac0001177983 */ /* 0x000ea80000300800 */
[----:B--2---:R-:W-:Y:S04]  /*920c0*/  STL.64 [R1+0x26a8], R22 ;  /* 0x0026a81601007387 */ /* 0x004fe80000100a00 */
[----:B----4-:R0:W-:Y:S04]  /*920d0*/  STL.64 [R1+0x26a0], R20 ;  /* 0x0026a01401007387 */ /* 0x0101e80000100a00 */
[----:B0-----:R-:W2:Y:S04]  /*920e0*/  LDL.LU R20, [R1+0xb0] ;  /* 0x0000b00001147983 */ /* 0x001ea80000300800 */
[----:B------:R-:W2:Y:S04]  /*920f0*/  LDL.LU R21, [R1+0xb4] ;  /* 0x0000b40001157983 */ /* 0x000ea80000300800 */
[----:B------:R-:W4:Y:S04]  /*92100*/  LDL.LU R22, [R1+0xb8] ;  /* 0x0000b80001167983 */ /* 0x000f280000300800 */
[----:B------:R-:W4:Y:S04]  /*92110*/  LDL.LU R23, [R1+0xbc] ;  /* 0x0000bc0001177983 */ /* 0x000f280000300800 */
[----:B----4-:R-:W-:Y:S04]  /*92120*/  STL.64 [R1+0x26b8], R22 ;  /* 0x0026b81601007387 */ /* 0x010fe80000100a00 */
[----:B--2---:R0:W-:Y:S04]  /*92130*/  STL.64 [R1+0x26b0], R20 ;  /* 0x0026b01401007387 */ /* 0x0041e80000100a00 */
        /* <DEDUP_REMOVED lines=10> */
[----:B------:R-:W-:Y:S04]  /*921e0*/  STS.128 [R0+0x400], R16 ;  /* 0x0004001000007388 */ /* 0x000fe80000000c00 */
[----:B------:R-:W-:Y:S04]  /*921f0*/  STS.128 [R0+0x480], R12 ;  /* 0x0004800c00007388 */ /* 0x000fe80000000c00 */
[----:B------:R-:W-:Y:S04]  /*92200*/  STS.128 [R0+0x600], R8 ;  /* 0x0006000800007388 */ /* 0x000fe80000000c00 */
[----:B------:R-:W-:Y:S06]  /*92210*/  BAR.SYNC.DEFER_BLOCKING 0x0 ;  /* 0x0000000000007b1d */ /* 0x000fec0000010000 */
[----:B----4-:R-:W-:Y:S04]  /*92220*/  STL.64 [R1+0x26d8], R22 ;  /* 0x0026d81601007387 */ /* 0x010fe80000100a00 */
[----:B--2---:R0:W-:Y:S04]  /*92230*/  STL.64 [R1+0x26d0], R20 ;  /* 0x0026d01401007387 */ /* 0x0041e80000100a00 */
[----:B0-----:R-:W2:Y:S04]  /*92240*/  LDL.LU R20, [R1+0xe0] ;  /* 0x0000e00001147983 */ /* 0x001ea80000300800 */
[----:B------:R-:W2:Y:S04]  /*92250*/  LDL.LU R21, [R1+0xe4] ;  /* 0x0000e40001157983 */ /* 0x000ea80000300800 */
[----:B------:R-:W4:Y:S04]  /*92260*/  LDL.LU R22, [R1+0xe8] ;  /* 0x0000e80001167983 */ /* 0x000f280000300800 */
[----:B------:R-:W4:Y:S04]  /*92270*/  LDL.LU R23, [R1+0xec] ;  /* 0x0000ec0001177983 */ /* 0x000f280000300800 */
[----:B----4-:R-:W-:Y:S04]  /*92280*/  STL.64 [R1+0x26e8], R22 ;  /* 0x0026e81601007387 */ /* 0x010fe80000100a00 */
[----:B--2---:R-:W-:Y:S04]  /*92290*/  STL.64 [R1+0x26e0], R20 ;  /* 0x0026e01401007387 */ /* 0x004fe80000100a00 */
[----:B------:R-:W0:Y:S04]  /*922a0*/  LDS.128 R20, [R29] ;  /* 0x000000001d147984 */ /* 0x000e280000000c00 */
[----:B------:R-:W2:Y:S04]  /*922b0*/  LDL.LU R8, [R1+0x170] ;  /* 0x0001700001087983 */ /* 0x000ea80000300800 */
[----:B------:R-:W2:Y:S04]  /*922c0*/  LDL.LU R9, [R1+0x174] ;  /* 0x0001740001097983 */ /* 0x000ea80000300800 */
[----:B------:R-:W2:Y:S04]  /*922d0*/  LDL.LU R10, [R1+0x178] ;  /* 0x00017800010a7983 */ /* 0x000ea80000300800 */
[----:B------:R-:W2:Y:S04]  /*922e0*/  LDL.LU R11, [R1+0x17c] ;  /* 0x00017c00010b7983 */ /* 0x000ea80000300800 */
[----:B------:R-:W4:Y:S04]  /*922f0*/  LDL.LU R16, [R1+0x190] ;  /* 0x0001900001107983 */ /* 0x000f280000300800 */
[----:B------:R-:W4:Y:S04]  /*92300*/  LDL.LU R17, [R1+0x194] ;  /* 0x0001940001117983 */ /* 0x000f280000300800 */
[----:B------:R-:W4:Y:S04]  /*92310*/  LDL.LU R18, [R1+0x198] ;  /* 0x0001980001127983 */ /* 0x000f280000300800 */
[----:B------:R-:W4:Y:S04]  /*92320*/  LDL.LU R19, [R1+0x19c] ;  /* 0x00019c0001137983 */ /* 0x000f280000300800 */
[----:B------:R-:W2:Y:S04]  /*92330*/  LDL.LU R12, [R1+0x180] ;  /* 0x00018000010c7983 */ /* 0x000ea80000300800 */
[----:B------:R-:W2:Y:S04]  /*92340*/  LDL.LU R13, [R1+0x184] ;  /* 0x00018400010d7983 */ /* 0x000ea80000300800 */
[----:B------:R-:W2:Y:S04]  /*92350*/  LDL.LU R14, [R1+0x188] ;  /* 0x00018800010e7983 */ /* 0x000ea80000300800 */
[----:B------:R-:W2:Y:S04]  /*92360*/  LDL.LU R15, [R1+0x18c] ;  /* 0x00018c00010f7983 */ /* 0x000ea80000300800 */
[----:B------:R-:W2:Y:S04]  /*92370*/  LDL.LU R27, [R1+0x50] ;  /* 0x00005000011b7983 */ /* 0x000ea80000300800 */
[----:B------:R-:W2:Y:S04]  /*92380*/  LDL R6, [R1+0xbc8] ;  /* 0x000bc80001067983 */ /* 0x000ea80000100800 */
        /* <DEDUP_REMOVED lines=9> */
[----:B------:R-:W2:Y:S04]  /*92420*/  LDL.LU R5, [R1+0x20] ;  /* 0x0000200001057983 */ /* 0x000ea80000300800 */
[----:B0-----:R-:W-:Y:S04]  /*92430*/  STL.64 [R1+0x160], R20 ;  /* 0x0001601401007387 */ /* 0x001fe80000100a00 */
[----:B------:R-:W-:Y:S04]  /*92440*/  STL.64 [R1+0x168], R22 ;  /* 0x0001681601007387 */ /* 0x000fe80000100a00 */
[----:B------:R-:W0:Y:S04]  /*92450*/  LDS.128 R20, [R3] ;  /* 0x0000000003147984 */ /* 0x000e280000000c00 */
[----:B------:R-:W2:Y:S04]  /*92460*/  LDL.LU R26, [R1+0xbc4] ;  /* 0x000bc400011a7983 */ /* 0x000ea80000300800 */
[----:B0-----:R-:W-:Y:S04]  /*92470*/  STL.64 [R1+0x110], R20 ;  /* 0x0001101401007387 */ /* 0x001fe80000100a00 */
[----:B------:R-:W-:Y:S04]  /*92480*/  STL.64 [R1+0x118], R22 ;  /* 0x0001181601007387 */ /* 0x000fe80000100a00 */
[----:B------:R-:W0:Y:S04]  /*92490*/  LDS.128 R20, [R3+0x800] ;  /* 0x0008000003147984 */ /* 0x000e280000000c00 */
[----:B0-----:R-:W-:Y:S04]  /*924a0*/  STL.64 [R1+0x140], R20 ;  /* 0x0001401401007387 */ /* 0x001fe80000100a00 */
[----:B------:R-:W-:Y:S04]  /*924b0*/  STL.64 [R1+0x148], R22 ;  /* 0x0001481601007387 */ /* 0x000fe80000100a00 */
[----:B------:R-:W0:Y:S04]  /*924c0*/  LDS.128 R20, [R2] ;  /* 0x0000000002147984 */ /* 0x000e280000000c00 */
[----:B------:R-:W2:Y:S04]  /*924d0*/  LDL R7, [R1+0xbcc] ;  /* 0x000bcc0001077983 */ /* 0x000ea80000100800 */
[----:B0-----:R-:W-:Y:S04]  /*924e0*/  STL.64 [R1+0x130], R20 ;  /* 0x0001301401007387 */ /* 0x001fe80000100a00 */
[----:B------:R-:W-:Y:S04]  /*924f0*/  STL.64 [R1+0x138], R22 ;  /* 0x0001381601007387 */ /* 0x000fe80000100a00 */
[----:B------:R-:W0:Y:S04]  /*92500*/  LDS.128 R20, [R2+0x800] ;  /* 0x0008000002147984 */ /* 0x000e280000000c00 */
[----:B------:R-:W-:Y:S06]  /*92510*/  BAR.SYNC.DEFER_BLOCKING 0x0 ;  /* 0x0000000000007b1d */ /* 0x000fec0000010000 */
[----:B0-----:R-:W-:Y:S04]  /*92520*/  STL.64 [R1+0x120], R20 ;  /* 0x0001201401007387 */ /* 0x001fe80000100a00 */
[----:B------:R0:W-:Y:S04]  /*92530*/  STL.64 [R1+0x128], R22 ;  /* 0x0001281601007387 */ /* 0x0001e80000100a00 */
[----:B0-----:R-:W2:Y:S04]  /*92540*/  LDL.LU.64 R22, [R1+0x26e8] ;  /* 0x0026e80001167983 */ /* 0x001ea80000300a00 */
[----:B------:R-:W2:Y:S04]  /*92550*/  LDL.LU.64 R20, [R1+0x26e0] ;  /* 0x0026e00001147983 */ /* 0x000ea80000300a00 */
[----:B--2---:R0:W-:Y:S04]  /*92560*/  STS.128 [R0], R20 ;  /* 0x0000001400007388 */ /* 0x0041e80000000c00 */
[----:B0-----:R-:W2:Y:S04]  /*92570*/  LDL.LU.64 R22, [R1+0x26d8] ;  /* 0x0026d80001167983 */ /* 0x001ea80000300a00 */
[----:B------:R-:W2:Y:S04]  /*92580*/  LDL.LU.64 R20, [R1+0x26d0] ;  /* 0x0026d00001147983 */ /* 0x000ea80000300a00 */
[----:B--2---:R0:W-:Y:S04]  /*92590*/  STS.128 [R0+0x80], R20 ;  /* 0x0000801400007388 */ /* 0x0041e80000000c00 */
[----:B0-----:R-:W2:Y:S04]  /*925a0*/  LDL.LU.64 R22, [R1+0x26c8] ;  /* 0x0026c80001167983 */ /* 0x001ea80000300a00 */
[----:B------:R-:W2:Y:S04]  /*925b0*/  LDL.LU.64 R20, [R1+0x26c0] ;  /* 0x0026c00001147983 */ /* 0x000ea80000300a00 */
[----:B--2---:R0:W-:Y:S04]  /*925c0*/  STS.128 [R0+0x200], R20 ;  /* 0x0002001400007388 */ /* 0x0041e80000000c00 */
[----:B0-----:R-:W2:Y:S04]  /*925d0*/  LDL.LU.64 R22, [R1+0x26b8] ;  /* 0x0026b80001167983 */ /* 0x001ea80000300a00 */
[----:B------:R-:W2:Y:S04]  /*925e0*/  LDL.LU.64 R20, [R1+0x26b0] ;  /* 0x0026b00001147983 */ /* 0x000ea80000300a00 */
[----:B--2---:R0:W-:Y:S04]  /*925f0*/  STS.128 [R0+0x280], R20 ;  /* 0x0002801400007388 */ /* 0x0041e80000000c00 */
[----:B0-----:R-:W2:Y:S04]  /*92600*/  LDL.LU.64 R22, [R1+0x26a8] ;  /* 0x0026a80001167983 */ /* 0x001ea80000300a00 */
[----:B------:R-:W2:Y:S01]  /*92610*/  LDL.LU.64 R20, [R1+0x26a0] ;  /* 0x0026a00001147983 */ /* 0x000ea20000300a00 */
[----:B------:R-:W-:-:S03]  /*92620*/  IMAD R3, R6, c[0x0][0x194], RZ ;  /* 0x0000650006037a24 */ /* 0x000fc600078e02ff */
[----:B----4-:R0:W-:Y:S04]  /*92630*/  STS.128 [R0+0x480], R16 ;  /* 0x0004801000007388 */ /* 0x0101e80000000c00 */
[----:B------:R1:W-:Y:S01]  /*92640*/  STS.128 [R0+0x600], R12 ;  /* 0x0006000c00007388 */ /* 0x0003e20000000c00 */
[----:B------:R-:W-:-:S03]  /*92650*/  LEA R2, P4, R3, c[0x0][0x170], 0x1 ;  /* 0x00005c0003027a11 */ /* 0x000fc600078808ff */
[----:B------:R4:W-:Y:S01]  /*92660*/  STS.128 [R0+0x680], R8 ;  /* 0x0006800800007388 */ /* 0x0009e20000000c00 */
[----:B------:R-:W-:Y:S02]  /*92670*/  LEA.HI.X.SX32 R3, R3, c[0x0][0x174], 0x1, P4 ;  /* 0x00005d0003037a11 */ /* 0x000fe400020f0eff */
[----:B------:R-:W-:Y:S01]  /*92680*/  ISETP.GE.AND P4, PT, R6, c[0x0][0x178], PT ;  /* 0x00005e0006007a0c */ /* 0x000fe20003f86270 */
[----:B------:R-:W3:Y:S03]  /*92690*/  LDL.LU R25, [R1+0x80] ;  /* 0x0000800001197983 */ /* 0x000ee60000300800 */
[C---:B------:R-:W-:Y:S01]  /*926a0*/  ISETP.LT.AND P4, PT, R26.reuse, c[0x0][0x17c], !P4 ;  /* 0x00005f001a007a0c */ /* 0x040fe20006781270 */
[----:B0-----:R-:W3:Y:S04]  /*926b0*/  LDL.LU.64 R18, [R1+0x2698] ;  /* 0x0026980001127983 */ /* 0x001ee80000300a00 */
[----:B------:R-:W3:Y:S04]  /*926c0*/  LDL.LU.64 R16, [R1+0x2690] ;  /* 0x0026900001107983 */ /* 0x000ee80000300a00 */
[----:B-1----:R-:W3:Y:S04]  /*926d0*/  LDL.LU.64 R14, [R1+0x2688] ;  /* 0x00268800010e7983 */ /* 0x002ee80000300a00 */
[----:B------:R-:W3:Y:S04]  /*926e0*/  LDL.LU.64 R12, [R1+0x2680] ;  /* 0x00268000010c7983 */ /* 0x000ee80000300a00 */
[----:B----4-:R-:W4:Y:S04]  /*926f0*/  LDL.LU.64 R10, [R1+0x2678] ;  /* 0x00267800010a7983 */ /* 0x010f280000300a00 */
[----:B------:R-:W3:Y:S04]  /*92700*/  LDL.LU.64 R8, [R1+0x2670] ;  /* 0x0026700001087983 */ /* 0x000ee80000300a00 */
[----:B--2---:R0:W-:Y:S02]  /*92710*/  STS.128 [R0+0x400], R20 ;  /* 0x0004001400007388 */ /* 0x0041e40000000c00 */
[----:B0-----:R-:W-:-:S02]  /*92720*/  IMAD R23, R26, c[0x0][0x198], RZ ;  /* 0x000066001a177a24 */ /* 0x001fc400078e02ff */
[----:B------:R-:W-:Y:S02]  /*92730*/  IMAD R22, R7, c[0x0][0x194], RZ ;  /* 0x0000650007167a24 */ /* 0x000fe400078e02ff */
[C---:B------:R-:W-:Y:S01]  /*92740*/  IMAD.WIDE R20, R23.reuse, 0x2, R2 ;  /* 0x0000000217147825 */ /* 0x040fe200078e0202 */
[----:B------:R-:W-:Y:S01]  /*92750*/  BAR.SYNC.DEFER_BLOCKING 0x0 ;  /* 0x0000000000007b1d */ /* 0x000fe20000010000 */
[----:B------:R-:W-:-:S05]  /*92760*/  IADD3 R0, R23, c[0x0][0x198], RZ ;  /* 0x0000660017007a10 */ /* 0x000fca0007ffe0ff */
[----:B------:R0:W-:Y:S01]  /*92770*/  @P4 STG.E.U16 [R20.64], R27 ;  /* 0x0000001b14004986 */ /* 0x0001e2000c101504 */
[----:B------:R-:W-:-:S04]  /*92780*/  LEA R28, P4, R22, c[0x0][0x170], 0x1 ;  /* 0x00005c00161c7a11 */ /* 0x000fc800078808ff */
[----:B------:R-:W-:Y:S02]  /*92790*/  LEA.HI.X.SX32 R29, R22, c[0x0][0x174], 0x1, P4 ;  /* 0x00005d00161d7a11 */ /* 0x000fe400020f0eff */
[----:B------:R-:W-:-:S04]  /*927a0*/  ISETP.GE.AND P4, PT, R7, c[0x0][0x178], PT ;  /* 0x00005e0007007a0c */ /* 0x000fc80003f86270 */
[----:B------:R-:W-:Y:S01]  /*927b0*/  ISETP.LT.AND P4, PT, R26, c[0x0][0x17c], !P4 ;  /* 0x00005f001a007a0c */ /* 0x000fe20006781270 */
[----:B0-----:R-:W-:Y:S01]  /*927c0*/  IMAD.WIDE R20, R23, 0x2, R28 ;  /* 0x0000000217147825 */ /* 0x001fe200078e021c */
[----:B------:R-:W2:Y:S04]  /*927d0*/  LDL.LU R26, [R1+0x266c] ;  /* 0x00266c00011a7983 */ /* 0x000ea80000300800 */
[----:B------:R-:W2:Y:S07]  /*927e0*/  LDL.LU R23, [R1+0x2404] ;  /* 0x0024040001177983 */ /* 0x000eae0000300800 */
[----:B------:R0:W-:Y:S01]  /*927f0*/  @P4 STG.E.U16 [R20.64], R5 ;  /* 0x0000000514004986 */ /* 0x0001e2000c101504 */
[----:B------:R-:W-:-:S02]  /*92800*/  ISETP.LT.AND P4, PT, R6, c[0x0][0x178], !P0 ;  /* 0x00005e0006007a0c */ /* 0x000fc40004781270 */
[----:B------:R-:W-:Y:S02]  /*92810*/  PRMT R22, R27, 0x7632, R22 ;  /* 0x000076321b167816 */ /* 0x000fe40000000016 */
[----:B------:R-:W4:Y:S01]  /*92820*/  LDL.LU R27, [R1+0x2668] ;  /* 0x00266800011b7983 */ /* 0x000f220000300800 */
[----:B0-----:R-:W-:-:S08]  /*92830*/  IMAD.WIDE R20, R0, 0x2, R2 ;  /* 0x0000000200147825 */ /* 0x001fd000078e0202 */
[----:B------:R0:W-:Y:S02]  /*92840*/  @P4 STG.E.U16 [R20.64], R22 ;  /* 0x0000001614004986 */ /* 0x0001e4000c101504 */
[----:B0-----:R-:W-:Y:S02]  /*92850*/  PRMT R22, R5, 0x7632, R22 ;  /* 0x0000763205167816 */ /* 0x001fe40000000016 */
[----:B------:R-:W4:Y:S01]  /*92860*/  LDL.LU R5, [R1+0x2408] ;  /* 0x0024080001057983 */ /* 0x000f220000300800 */
[----:B------:R-:W-:Y:S01]  /*92870*/  ISETP.LT.AND P0, PT, R7, c[0x0][0x178], !P0 ;  /* 0x00005e0007007a0c */ /* 0x000fe20004701270 */
[C---:B------:R-:W-:Y:S01]  /*92880*/  IMAD.WIDE R20, R0.reuse, 0x2, R28 ;  /* 0x0000000200147825 */ /* 0x040fe200078e021c */
[----:B------:R-:W-:-:S11]  /*92890*/  IADD3 R0, R0, c[0x0][0x198], RZ ;  /* 0x0000660000007a10 */ /* 0x000fd60007ffe0ff */
[----:B------:R0:W-:Y:S01]  /*928a0*/  @P0 STG.E.U16 [R20.64], R22 ;  /* 0x0000001614000986 */ /* 0x0001e2000c101504 */
[----:B------:R-:W-:Y:S02]  /*928b0*/  ISETP.LT.AND P0, PT, R6, c[0x0][0x178], !P6 ;  /* 0x00005e0006007a0c */ /* 0x000fe40007701270 */
[----:B------:R-:W-:Y:S01]  /*928c0*/  ISETP.LT.AND P6, PT, R7, c[0x0][0x178], !P6 ;  /* 0x00005e0007007a0c */ /* 0x000fe200077c1270 */
[----:B0-----:R-:W-:-:S10]  /*928d0*/  IMAD.WIDE R20, R0, 0x2, R2 ;  /* 0x0000000200147825 */ /* 0x001fd400078e0202 */
[----:B---3--:R-:W-:Y:S01]  /*928e0*/  @P0 STG.E.U16 [R20.64], R25 ;  /* 0x0000001914000986 */ /* 0x008fe2000c101504 */
[----:B------:R-:W-:Y:S02]  /*928f0*/  ISETP.LT.AND P0, PT, R6, c[0x0][0x178], !P2 ;  /* 0x00005e0006007a0c */ /* 0x000fe40005701270 */
[----:B------:R-:W-:Y:S02]  /*92900*/  ISETP.LT.AND P2, PT, R7, c[0x0][0x178], !P2 ;  /* 0x00005e0007007a0c */ /* 0x000fe40005741270 */
[----:B--2---:R-:W-:Y:S01]  /*92910*/  ISETP.GE.AND P4, PT, R23, c[0x0][0x17c], PT ;  /* 0x00005f0017007a0c */ /* 0x004fe20003f86270 */
[----:B------:R-:W-:-:S05]  /*92920*/  IMAD.WIDE R22, R0, 0x2, R28 ;  /* 0x0000000200167825 */ /* 0x000fca00078e021c */
[----:B------:R0:W-:Y:S01]  /*92930*/  @P6 STG.E.U16 [R22.64], R24 ;  /* 0x0000001816006986 */ /* 0x0001e2000c101504 */
[----:B------:R-:W-:Y:S02]  /*92940*/  PRMT R26, R24, 0x7632, R26 ;  /* 0x00007632181a7816 */ /* 0x000fe4000000001a */
[----:B----4-:R-:W-:Y:S02]  /*92950*/  PRMT R27, R25, 0x7632, R27 ;  /* 0x00007632191b7816 */ /* 0x010fe4000000001b */
[----:B0-----:R-:W-:-:S05]  /*92960*/  IADD3 R22, R0, c[0x0][0x198], RZ ;  /* 0x0000660000167a10 */ /* 0x001fca0007ffe0ff */
[C---:B------:R-:W-:Y:S01]  /*92970*/  IMAD.WIDE R20, R22.reuse, 0x2, R2 ;  /* 0x0000000216147825 */ /* 0x040fe200078e0202 */
[----:B------:R-:W-:-:S03]  /*92980*/  IADD3 R0, R22, c[0x0][0x198], RZ ;  /* 0x0000660016007a10 */ /* 0x000fc60007ffe0ff */
[----:B------:R-:W-:Y:S01]  /*92990*/  IMAD.WIDE R22, R22, 0x2, R28 ;  /* 0x0000000216167825 */ /* 0x000fe200078e021c */
[----:B------:R0:W-:Y:S04]  /*929a0*/  @P0 STG.E.U16 [R20.64], R27 ;  /* 0x0000001b14000986 */ /* 0x0001e8000c101504 */
[----:B------:R1:W-:Y:S01]  /*929b0*/  @P2 STG.E.U16 [R22.64], R26 ;  /* 0x0000001a16002986 */ /* 0x0003e2000c101504 */
[----:B------:R-:W-:-:S03]  /*929c0*/  ISETP.GE.AND P0, PT, R5, c[0x0][0x17c], PT ;  /* 0x00005f0005007a0c */ /* 0x000fc60003f06270 */
[----:B------:R-:W2:Y:S04]  /*929d0*/  LDL.LU R5, [R1+0x2410] ;  /* 0x0024100001057983 */ /* 0x000ea80000300800 */
[----:B0-----:R-:W3:Y:S04]  /*929e0*/  LDL.LU R27, [R1+0x240c] ;  /* 0x00240c00011b7983 */ /* 0x001ee80000300800 */
[----:B-1----:R-:W4:Y:S01]  /*929f0*/  LDL.LU R23, [R1+0x90] ;  /* 0x0000900001177983 */ /* 0x002f220000300800 */
[----:B------:R-:W-:Y:S02]  /*92a00*/  ISETP.LT.AND P6, PT, R6, c[0x0][0x178], !P3 ;  /* 0x00005e0006007a0c */ /* 0x000fe40005fc1270 */
[----:B------:R-:W-:Y:S01]  /*92a10*/  ISETP.LT.AND P3, PT, R7, c[0x0][0x178], !P3 ;  /* 0x00005e0007007a0c */ /* 0x000fe20005f61270 */
[----:B------:R-:W-:Y:S01]  /*92a20*/  IMAD.WIDE R24, R0, 0x2, R2 ;  /* 0x0000000200187825 */ /* 0x000fe200078e0202 */
[----:B------:R-:W-:-:S02]  /*92a30*/  ISETP.LT.AND P2, PT, R6, c[0x0][0x178], !P5 ;  /* 0x00005e0006007a0c */ /* 0x000fc40006f41270 */
[----:B------:R-:W-:Y:S01]  /*92a40*/  ISETP.LT.AND P5, PT, R7, c[0x0][0x178], !P5 ;  /* 0x00005e0007007a0c */ /* 0x000fe20006fa1270 */
[C---:B------:R-:W-:Y:S01]  /*92a50*/  IMAD.WIDE R20, R0.reuse, 0x2, R28 ;  /* 0x0000000200147825 */ /* 0x040fe200078e021c */
[----:B------:R-:W-:-:S04]  /*92a60*/  IADD3 R22, R0, c[0x0][0x198], RZ ;  /* 0x0000660000167a10 */ /* 0x000fc80007ffe0ff */
[----:B------:R-:W-:Y:S01]  /*92a70*/  IADD3 R0, R22, c[0x0][0x198], RZ ;  /* 0x0000660016007a10 */ /* 0x000fe20007ffe0ff */
[----:B----4-:R-:W-:Y:S01]  /*92a80*/  @P6 STG.E.U16 [R24.64], R23 ;  /* 0x0000001718006986 */ /* 0x010fe2000c101504 */
[----:B------:R-:W-:-:S03]  /*92a90*/  PRMT R26, R23, 0x7632, R26 ;  /* 0x00007632171a7816 */ /* 0x000fc6000000001a */
[----:B------:R0:W-:Y:S01]  /*92aa0*/  @P3 STG.E.U16 [R20.64], R8 ;  /* 0x0000000814003986 */ /* 0x0001e2000c101504 */
[----:B--2---:R-:W-:-:S03]  /*92ab0*/  ISETP.GE.AND P3, PT, R5, c[0x0][0x17c], PT ;  /* 0x00005f0005007a0c */ /* 0x004fc60003f66270 */
[----:B------:R-:W2:Y:S01]  /*92ac0*/  LDL.LU R5, [R1+0x2664] ;  /* 0x0026640001057983 */ /* 0x000ea20000300800 */
[----:B0-----:R-:W-:Y:S01]  /*92ad0*/  IMAD.WIDE R20, R22, 0x2, R2 ;  /* 0x0000000216147825 */ /* 0x001fe200078e0202 */
[----:B------:R-:W-:-:S03]  /*92ae0*/  PRMT R8, R8, 0x7632, R8 ;  /* 0x0000763208087816 */ /* 0x000fc60000000008 */
[----:B------:R-:W-:Y:S01]  /*92af0*/  IMAD.WIDE R22, R22, 0x2, R28 ;  /* 0x0000000216167825 */ /* 0x000fe200078e021c */
[----:B------:R-:W-:Y:S01]  /*92b00*/  @P2 STG.E.U16 [R20.64], R26 ;  /* 0x0000001a14002986 */ /* 0x000fe2000c101504 */
[----:B---3--:R-:W-:-:S03]  /*92b10*/  ISETP.GE.AND P2, PT, R27, c[0x0][0x17c], PT ;  /* 0x00005f001b007a0c */ /* 0x008fc60003f46270 */
[----:B------:R-:W3:Y:S04]  /*92b20*/  LDL.LU R27, [R1+0x2414] ;  /* 0x00241400011b7983 */ /* 0x000ee80000300800 */
[----:B------:R0:W-:Y:S04]  /*92b30*/  @P5 STG.E.U16 [R22.64], R8 ;  /* 0x0000000816005986 */ /* 0x0001e8000c101504 */
[----:B0-----:R-:W4:Y:S01]  /*92b40*/  LDL.LU R23, [R1+0x30] ;  /* 0x0000300001177983 */ /* 0x001f220000300800 */
        /* <DEDUP_REMOVED lines=8> */
[----:B----4-:R0:W-:Y:S01]  /*92bd0*/  @P6 STG.E.U16 [R24.64], R23 ;  /* 0x0000001718006986 */ /* 0x0101e2000c101504 */
[----:B------:R-:W-:-:S03]  /*92be0*/  PRMT R26, R23, 0x7632, R26 ;  /* 0x00007632171a7816 */ /* 0x000fc6000000001a */
[----:B------:R1:W-:Y:S01]  /*92bf0*/  @P1 STG.E.U16 [R20.64], R16 ;  /* 0x0000001014001986 */ /* 0x0003e2000c101504 */
[----:B0-----:R-:W-:-:S04]  /*92c00*/  IMAD.WIDE R22, R8, 0x2, R28 ;  /* 0x0000000208167825 */ /* 0x001fc800078e021c */
[----:B-1----:R-:W-:Y:S01]  /*92c10*/  IMAD.WIDE R20, R8, 0x2, R2 ;  /* 0x0000000208147825 */ /* 0x002fe200078e0202 */
[----:B------:R-:W-:Y:S01]  /*92c20*/  PRMT R16, R16, 0x7632, R16 ;  /* 0x0000763210107816 */ /* 0x000fe20000000010 */
[----:B------:R-:W4:Y:S04]  /*92c30*/  LDL.LU R8, [R1+0x2418] ;  /* 0x0024180001087983 */ /* 0x000f280000300800 */
[----:B------:R-:W-:Y:S01]  /*92c40*/  @P5 STG.E.U16 [R20.64], R26 ;  /* 0x0000001a14005986 */ /* 0x000fe2000c101504 */
[----:B---3--:R-:W-:-:S03]  /*92c50*/  ISETP.GE.AND P5, PT, R27, c[0x0][0x17c], PT ;  /* 0x00005f001b007a0c */ /* 0x008fc60003fa6270 */
[----:B------:R-:W3:Y:S04]  /*92c60*/  LDL.LU R27, [R1+0x241c] ;  /* 0x00241c00011b7983 */ /* 0x000ee80000300800 */
[----:B------:R0:W-:Y:S04]  /*92c70*/  @P4 STG.E.U16 [R22.64], R16 ;  /* 0x0000001016004986 */ /* 0x0001e8000c101504 */
[----:B0-----:R-:W2:Y:S04]  /*92c80*/  LDL.LU R22, [R1+0x1b0] ;  /* 0x0001b00001167983 */ /* 0x001ea80000300800 */
[----:B------:R-:W3:Y:S01]  /*92c90*/  LDL.LU R23, [R1+0x10] ;  /* 0x0000100001177983 */ /* 0x000ee20000300800 */
[----:B------:R-:W-:-:S02]  /*92ca0*/  ISETP.LT.AND P6, PT, R6, c[0x0][0x178], !P0 ;  /* 0x00005e0006007a0c */ /* 0x000fc400047c1270 */
[C---:B------:R-:W-:Y:S01]  /*92cb0*/  ISETP.LT.AND P0, PT, R7.reuse, c[0x0][0x178], !P0 ;  /* 0x00005e0007007a0c */ /* 0x040fe20004701270 */
[----:B------:R-:W-:Y:S01]  /*92cc0*/  IMAD.WIDE R24, R0, 0x2, R2 ;  /* 0x0000000200187825 */ /* 0x000fe200078e0202 */
[----:B------:R-:W-:Y:S02]  /*92cd0*/  ISETP.LT.AND P4, PT, R6, c[0x0][0x178], !P3 ;  /* 0x00005e0006007a0c */ /* 0x000fe40005f81270 */
[----:B------:R-:W-:Y:S01]  /*92ce0*/  ISETP.LT.AND P3, PT, R7, c[0x0][0x178], !P3 ;  /* 0x00005e0007007a0c */ /* 0x000fe20005f61270 */
[----:B------:R-:W-:Y:S01]  /*92cf0*/  IMAD.WIDE R20, R0, 0x2, R28 ;  /* 0x0000000200147825 */ /* 0x000fe200078e021c */
[----:B----4-:R-:W-:Y:S02]  /*92d00*/  ISETP.GE.AND P1, PT, R8, c[0x0][0x17c], PT ;  /* 0x00005f0008007a0c */ /* 0x010fe40003f26270 */
[----:B------:R-:W-:-:S04]  /*92d10*/  IADD3 R8, R0, c[0x0][0x198], RZ ;  /* 0x0000660000087a10 */ /* 0x000fc80007ffe0ff */
[----:B------:R-:W-:Y:S01]  /*92d20*/  IADD3 R0, R8, c[0x0][0x198], RZ ;  /* 0x0000660008007a10 */ /* 0x000fe20007ffe0ff */
[----:B--2---:R-:W-:Y:S01]  /*92d30*/  @P6 STG.E.U16 [R24.64], R22 ;  /* 0x0000001618006986 */ /* 0x004fe2000c101504 */
[----:B------:R-:W-:-:S03]  /*92d40*/  PRMT R26, R22, 0x7632, R26 ;  /* 0x00007632161a7816 */ /* 0x000fc6000000001a */
[----:B---3--:R0:W-:Y:S01]  /*92d50*/  @P0 STG.E.U16 [R20.64], R23 ;  /* 0x0000001714000986 */ /* 0x0081e2000c101504 */
[----:B------:R-:W-:Y:S01]  /*92d60*/  PRMT R16, R23, 0x7632, R16 ;  /* 0x0000763217107816 */ /* 0x000fe20000000010 */
[----:B0-----:R-:W-:-:S04]  /*92d70*/  IMAD.WIDE R20, R8, 0x2, R2 ;  /* 0x0000000208147825 */ /* 0x001fc800078e0202 */
[----:B------:R-:W-:Y:S01]  /*92d80*/  IMAD.WIDE R22, R8, 0x2, R28 ;  /* 0x0000000208167825 */ /* 0x000fe200078e021c */
[----:B------:R0:W-:Y:S01]  /*92d90*/  @P4 STG.E.U16 [R20.64], R26 ;  /* 0x0000001a14004986 */ /* 0x0001e2000c101504 */
[----:B------:R-:W-:-:S03]  /*92da0*/  ISETP.GE.AND P4, PT, R27, c[0x0][0x17c], PT ;  /* 0x00005f001b007a0c */ /* 0x000fc60003f86270 */
[----:B------:R-:W2:Y:S04]  /*92db0*/  LDL.LU R8, [R1+0x2420] ;  /* 0x0024200001087983 */ /* 0x000ea80000300800 */
[----:B------:R-:W3:Y:S04]  /*92dc0*/  LDL.LU R27, [R1+0x2428] ;  /* 0x00242800011b7983 */ /* 0x000ee80000300800 */
[----:B0-----:R-:W4:Y:S04]  /*92dd0*/  LDL.LU R26, [R1+0x2424] ;  /* 0x00242400011a7983 */ /* 0x001f280000300800 */
[----:B------:R0:W-:Y:S04]  /*92de0*/  @P3 STG.E.U16 [R22.64], R16 ;  /* 0x0000001016003986 */ /* 0x0001e8000c101504 */
[----:B0-----:R-:W3:Y:S01]  /*92df0*/  LDL.LU R23, [R1+0x1a0] ;  /* 0x0001a00001177983 */ /* 0x001ee20000300800 */
[----:B------:R-:W-:-:S02]  /*92e00*/  ISETP.LT.AND P6, PT, R6, c[0x0][0x178], !P2 ;  /* 0x00005e0006007a0c */ /* 0x000fc400057c1270 */
[C---:B------:R-:W-:Y:S01]  /*92e10*/  ISETP.LT.AND P2, PT, R7.reuse, c[0x0][0x178], !P2 ;  /* 0x00005e0007007a0c */ /* 0x040fe20005741270 */
[----:B------:R-:W-:Y:S01]  /*92e20*/  IMAD.WIDE R24, R0, 0x2, R2 ;  /* 0x0000000200187825 */ /* 0x000fe200078e0202 */
[----:B------:R-:W-:Y:S02]  /*92e30*/  ISETP.LT.AND P3, PT, R6, c[0x0][0x178], !P1 ;  /* 0x00005e0006007a0c */ /* 0x000fe40004f61270 */
[----:B------:R-:W-:Y:S01]  /*92e40*/  ISETP.LT.AND P1, PT, R7, c[0x0][0x178], !P1 ;  /* 0x00005e0007007a0c */ /* 0x000fe20004f21270 */
[----:B------:R-:W-:Y:S01]  /*92e50*/  IMAD.WIDE R20, R0, 0x2, R28 ;  /* 0x0000000200147825 */ /* 0x000fe200078e021c */
[----:B--2---:R-:W-:Y:S02]  /*92e60*/  ISETP.GE.AND P0, PT, R8, c[0x0][0x17c], PT ;  /* 0x00005f0008007a0c */ /* 0x004fe40003f06270 */
[----:B------:R-:W-:-:S03]  /*92e70*/  IADD3 R8, R0, c[0x0][0x198], RZ ;  /* 0x0000660000087a10 */ /* 0x000fc60007ffe0ff */
[----:B---3--:R0:W-:Y:S01]  /*92e80*/  @P6 STG.E.U16 [R24.64], R23 ;  /* 0x0000001718006986 */ /* 0x0081e2000c101504 */
[----:B------:R-:W-:-:S03]  /*92e90*/  PRMT R16, R23, 0x7632, R16 ;  /* 0x0000763217107816 */ /* 0x000fc60000000010 */
[----:B------:R1:W-:Y:S01]  /*92ea0*/  @P2 STG.E.U16 [R20.64], R4 ;  /* 0x0000000414002986 */ /* 0x0003e2000c101504 */
[----:B------:R-:W-:-:S03]  /*92eb0*/  ISETP.GE.AND P2, PT, R27, c[0x0][0x17c], PT ;  /* 0x00005f001b007a0c */ /* 0x000fc60003f46270 */
[----:B------:R-:W2:Y:S01]  /*92ec0*/  LDL.LU R27, [R1+0x2430] ;  /* 0x00243000011b7983 */ /* 0x000ea20000300800 */
[----:B0-----:R-:W-:-:S04]  /*92ed0*/  IMAD.WIDE R22, R8, 0x2, R28 ;  /* 0x0000000208167825 */ /* 0x001fc800078e021c */
[----:B-1----:R-:W-:Y:S01]  /*92ee0*/  IMAD.WIDE R20, R8, 0x2, R2 ;  /* 0x0000000208147825 */ /* 0x002fe200078e0202 */
[----:B------:R-:W-:-:S04]  /*92ef0*/  PRMT R4, R4, 0x7632, R4 ;  /* 0x0000763204047816 */ /* 0x000fc80000000004 */
[----:B------:R-:W-:Y:S01]  /*92f00*/  @P3 STG.E.U16 [R20.64], R16 ;  /* 0x0000001014003986 */ /* 0x000fe2000c101504 */
[----:B----4-:R-:W-:-:S03]  /*92f10*/  ISETP.GE.AND P3, PT, R26, c[0x0][0x17c], PT ;  /* 0x00005f001a007a0c */ /* 0x010fc60003f66270 */
[----:B------:R-:W3:Y:S04]  /*92f20*/  LDL.LU R26, [R1+0x242c] ;  /* 0x00242c00011a7983 */ /* 0x000ee80000300800 */
[----:B------:R0:W-:Y:S04]  /*92f30*/  @P1 STG.E.U16 [R22.64], R4 ;  /* 0x0000000416001986 */ /* 0x0001e8000c101504 */
[----:B0-----:R-:W4:Y:S01]  /*92f40*/  LDL.LU R23, [R1+0x70] ;  /* 0x0000700001177983 */ /* 0x001f220000300800 */
[----:B------:R-:W-:Y:S02]  /*92f50*/  ISETP.LT.AND P6, PT, R6, c[0x0][0x178], !P5 ;  /* 0x00005e0006007a0c */ /* 0x000fe40006fc1270 */
[----:B------:R-:W-:-:S02]  /*92f60*/  ISETP.LT.AND P5, PT, R7, c[0x0][0x178], !P5 ;  /* 0x00005e0007007a0c */ /* 0x000fc40006fa1270 */
[----:B------:R-:W-:Y:S02]  /*92f70*/  IADD3 R0, R8, c[0x0][0x198], RZ ;  /* 0x0000660008007a10 */ /* 0x000fe40007ffe0ff */
[----:B------:R-:W-:-:S03]  /*92f80*/  ISETP.LT.AND P1, PT, R6, c[0x0][0x178], !P0 ;  /* 0x00005e0006007a0c */ /* 0x000fc60004721270 */
[----:B------:R-:W-:Y:S01]  /*92f90*/  IMAD.WIDE R24, R0, 0x2, R2 ;  /* 0x0000000200187825 */ /* 0x000fe200078e0202 */
[----:B------:R-:W-:-:S03]  /*92fa0*/  ISETP.LT.AND P0, PT, R7, c[0x0][0x178], !P0 ;  /* 0x00005e0007007a0c */ /* 0x000fc60004701270 */
[C---:B------:R-:W-:Y:S01]  /*92fb0*/  IMAD.WIDE R20, R0.reuse, 0x2, R28 ;  /* 0x0000000200147825 */ /* 0x040fe200078e021c */
[----:B------:R-:W-:Y:S01]  /*92fc0*/  IADD3 R4, R0, c[0x0][0x198], RZ ;  /* 0x0000660000047a10 */ /* 0x000fe20007ffe0ff */
[----:B----4-:R-:W-:Y:S04]  /*92fd0*/  @P6 STG.E.U16 [R24.64], R23 ;  /* 0x0000001718006986 */ /* 0x010fe8000c101504 */
[----:B------:R0:W-:Y:S01]  /*92fe0*/  @P5 STG.E.U16 [R20.64], R12 ;  /* 0x0000000c14005986 */ /* 0x0001e2000c101504 */
[----:B--2---:R-:W-:-:S03]  /*92ff0*/  ISETP.GE.AND P5, PT, R27, c[0x0][0x17c], PT ;  /* 0x00005f001b007a0c */ /* 0x004fc60003fa6270 */
[----:B------:R-:W2:Y:S01]  /*93000*/  LDL.LU R27, [R1+0x2438] ;  /* 0x00243800011b7983 */ /* 0x000ea20000300800 */
[----:B0-----:R-:W-:Y:S01]  /*93010*/  PRMT R12, R23, 0x7632, R12 ;  /* 0x00007632170c7816 */ /* 0x001fe2000000000c */
[----:B------:R-:W-:-:S03]  /*93020*/  IMAD.WIDE R20, R4, 0x2, R2 ;  /* 0x0000000204147825 */ /* 0x000fc600078e0202 */
[----:B------:R-:W-:Y:S01]  /*93030*/  PRMT R8, R12, 0x7632, R8 ;  /* 0x000076320c087816 */ /* 0x000fe20000000008 */
[----:B------:R-:W-:Y:S01]  /*93040*/  IMAD.WIDE R22, R4, 0x2, R28 ;  /* 0x0000000204167825 */ /* 0x000fe200078e021c */
[----:B------:R-:W-:Y:S01]  /*93050*/  @P1 STG.E.U16 [R20.64], R12 ;  /* 0x0000000c14001986 */ /* 0x000fe2000c101504 */
[----:B---3--:R-:W-:-:S03]  /*93060*/  ISETP.GE.AND P1, PT, R26, c[0x0][0x17c], PT ;  /* 0x00005f001a007a0c */ /* 0x008fc60003f26270 */
[----:B------:R-:W3:Y:S04]  /*93070*/  LDL.LU R26, [R1+0x2434] ;  /* 0x00243400011a7983 */ /* 0x000ee80000300800 */
[----:B------:R0:W-:Y:S04]  /*93080*/  @P0 STG.E.U16 [R22.64], R8 ;  /* 0x0000000816000986 */ /* 0x0001e8000c101504 */
[----:B0-----:R-:W4:Y:S04]  /*93090*/  LDL.LU R22, [R1+0x1c0] ;  /* 0x0001c00001167983 */ /* 0x001f280000300800 */
[----:B------:R-:W2:Y:S01]  /*930a0*/  LDL.LU R23, [R1+0x40] ;  /* 0x0000400001177983 */ /* 0x000ea20000300800 */
[----:B------:R-:W-:-:S02]  /*930b0*/  ISETP.LT.AND P6, PT, R6, c[0x0][0x178], !P4 ;  /* 0x00005e0006007a0c */ /* 0x000fc400067c1270 */
[C---:B------:R-:W-:Y:S02]  /*930c0*/  ISETP.LT.AND P4, PT, R7.reuse, c[0x0][0x178], !P4 ;  /* 0x00005e0007007a0c */ /* 0x040fe40006781270 */
[----:B------:R-:W-:Y:S02]  /*930d0*/  IADD3 R0, R4, c[0x0][0x198], RZ ;  /* 0x0000660004007a10 */ /* 0x000fe40007ffe0ff */
[----:B------:R-:W-:Y:S02]  /*930e0*/  ISETP.LT.AND P0, PT, R6, c[0x0][0x178], !P2 ;  /* 0x00005e0006007a0c */ /* 0x000fe40005701270 */
[----:B------:R-:W-:Y:S01]  /*930f0*/  ISETP.LT.AND P2, PT, R7, c[0x0][0x178], !P2 ;  /* 0x00005e0007007a0c */ /* 0x000fe20005741270 */
[C---:B------:R-:W-:Y:S01]  /*93100*/  IMAD.WIDE R24, R0.reuse, 0x2, R2 ;  /* 0x0000000200187825 */ /* 0x040fe200078e0202 */
[----:B------:R-:W-:-:S03]  /*93110*/  IADD3 R4, R0, c[0x0][0x198], RZ ;  /* 0x0000660000047a10 */ /* 0x000fc60007ffe0ff */
[----:B------:R-:W-:Y:S01]  /*93120*/  IMAD.WIDE R20, R0, 0x2, R28 ;  /* 0x0000000200147825 */ /* 0x000fe200078e021c */
[----:B----4-:R-:W-:Y:S01]  /*93130*/  @P6 STG.E.U16 [R24.64], R22 ;  /* 0x0000001618006986 */ /* 0x010fe2000c101504 */
[----:B------:R-:W-:-:S03]  /*93140*/  PRMT R12, R22, 0x7632, R12 ;  /* 0x00007632160c7816 */ /* 0x000fc6000000000c */
[----:B--2---:R0:W-:Y:S01]  /*93150*/  @P4 STG.E.U16 [R20.64], R23 ;  /* 0x0000001714004986 */ /* 0x0041e2000c101504 */
[----:B------:R-:W-:Y:S02]  /*93160*/  PRMT R8, R23, 0x7632, R8 ;  /* 0x0000763217087816 */ /* 0x000fe40000000008 */
[----:B------:R-:W-:Y:S02]  /*93170*/  ISETP.GE.AND P4, PT, R27, c[0x0][0x17c], PT ;  /* 0x00005f001b007a0c */ /* 0x000fe40003f86270 */
[----:B------:R-:W2:Y:S01]  /*93180*/  LDL.LU R27, [R1+0x2440] ;  /* 0x00244000011b7983 */ /* 0x000ea20000300800 */
[----:B0-----:R-:W-:-:S04]  /*93190*/  IMAD.WIDE R20, R4, 0x2, R2 ;  /* 0x0000000204147825 */ /* 0x001fc800078e0202 */
        /* <DEDUP_REMOVED lines=30> */
[----:B------:R-:W-:Y:S02]  /*93380*/  ISETP.LT.AND P1, PT, R7, c[0x0][0x178], !P1 ;  /* 0x00005e0007007a0c */ /* 0x000fe40004f21270 */
[----:B------:R-:W-:Y:S02]  /*93390*/  IADD3 R0, R4, c[0x0][0x198], RZ ;  /* 0x0000660004007a10 */ /* 0x000fe40007ffe0ff */
[----:B------:R-:W-:-:S03]  /*933a0*/  ISETP.LT.AND P5, PT, R6, c[0x0][0x178], !P4 ;  /* 0x00005e0006007a0c */ /* 0x000fc600067a1270 */
[C---:B------:R-:W-:Y:S01]  /*933b0*/  IMAD.WIDE R24, R0.reuse, 0x2, R2 ;  /* 0x0000000200187825 */ /* 0x040fe200078e0202 */
[----:B------:R-:W-:Y:S02]  /*933c0*/  ISETP.LT.AND P4, PT, R7, c[0x0][0x178], !P4 ;  /* 0x00005e0007007a0c */ /* 0x000fe40006781270 */
[C---:B------:R-:W-:Y:S01]  /*933d0*/  IADD3 R4, R0.reuse, c[0x0][0x198], RZ ;  /* 0x0000660000047a10 */ /* 0x040fe20007ffe0ff */
[----:B------:R-:W-:Y:S01]  /*933e0*/  IMAD.WIDE R20, R0, 0x2, R28 ;  /* 0x0000000200147825 */ /* 0x000fe200078e021c */
[----:B----4-:R-:W-:Y:S01]  /*933f0*/  @P6 STG.E.U16 [R24.64], R22 ;  /* 0x0000001618006986 */ /* 0x010fe2000c101504 */
[----:B------:R-:W-:-:S03]  /*93400*/  PRMT R12, R22, 0x7632, R12 ;  /* 0x00007632160c7816 */ /* 0x000fc6000000000c */
[----:B--2---:R0:W-:Y:S01]  /*93410*/  @P1 STG.E.U16 [R20.64], R23 ;  /* 0x0000001714001986 */ /* 0x0041e2000c101504 */
[----:B------:R-:W-:Y:S02]  /*93420*/  PRMT R8, R23, 0x7632, R8 ;  /* 0x0000763217087816 */ /* 0x000fe40000000008 */
[----:B------:R-:W-:Y:S02]  /*93430*/  ISETP.LT.AND P6, PT, R6, c[0x0][0x178], !P0 ;  /* 0x00005e0006007a0c */ /* 0x000fe400047c1270 */
[----:B------:R-:W2:Y:S01]  /*93440*/  LDL.LU R6, [R1+0x2660] ;  /* 0x0026600001067983 */ /* 0x000ea20000300800 */
[----:B0-----:R-:W-:-:S04]  /*93450*/  IMAD.WIDE R20, R4, 0x2, R2 ;  /* 0x0000000204147825 */ /* 0x001fc800078e0202 */
[----:B------:R-:W-:Y:S01]  /*93460*/  IMAD.WIDE R22, R4, 0x2, R28 ;  /* 0x0000000204167825 */ /* 0x000fe200078e021c */
[----:B------:R-:W-:Y:S01]  /*93470*/  @P5 STG.E.U16 [R20.64], R12 ;  /* 0x0000000c14005986 */ /* 0x000fe2000c101504 */
[----:B---3--:R-:W-:Y:S02]  /*93480*/  ISETP.GE.AND P5, PT, R26, c[0x0][0x17c], PT ;  /* 0x00005f001a007a0c */ /* 0x008fe40003fa6270 */
[----:B------:R-:W-:Y:S01]  /*93490*/  ISETP.GE.AND P1, PT, R27, c[0x0][0x17c], PT ;  /* 0x00005f001b007a0c */ /* 0x000fe20003f26270 */
[----:B------:R-:W3:Y:S04]  /*934a0*/  LDL.LU R26, [R1+0x2450] ;  /* 0x00245000011a7983 */ /* 0x000ee80000300800 */
[----:B------:R-:W4:Y:S04]  /*934b0*/  LDL.LU R27, [R1+0x244c] ;  /* 0x00244c00011b7983 */ /* 0x000f280000300800 */
[----:B------:R0:W-:Y:S04]  /*934c0*/  @P4 STG.E.U16 [R22.64], R8 ;  /* 0x0000000816004986 */ /* 0x0001e8000c101504 */
[----:B0-----:R-:W2:Y:S01]  /*934d0*/  LDL.LU R23, [R1+0x94] ;  /* 0x0000940001177983 */ /* 0x001ea20000300800 */
[----:B------:R-:W-:-:S05]  /*934e0*/  IADD3 R0, R4, c[0x0][0x198], RZ ;  /* 0x0000660004007a10 */ /* 0x000fca0007ffe0ff */
[----:B------:R-:W-:-:S05]  /*934f0*/  IMAD.WIDE R24, R0, 0x2, R2 ;  /* 0x0000000200187825 */ /* 0x000fca00078e0202 */
[----:B--2---:R0:W-:Y:S04]  /*93500*/  @P6 STG.E.U16 [R24.64], R23 ;  /* 0x0000001718006986 */ /* 0x0041e8000c101504 */
[----:B0-----:R-:W2:Y:S04]  /*93510*/  LDL.LU R25, [R1+0x34] ;  /* 0x0000340001197983 */ /* 0x001ea80000300800 */
[----:B------:R0:W-:Y:S04]  /*93520*/  STL [R1+0x2654], R24 ;  /* 0x0026541801007387 */ /* 0x0001e80000100800 */
[----:B0-----:R-:W2:Y:S01]  /*93530*/  LDL R24, [R1+0xbc8] ;  /* 0x000bc80001187983 */ /* 0x001ea20000100800 */
[----:B------:R-:W-:Y:S01]  /*93540*/  ISETP.LT.AND P0, PT, R7, c[0x0][0x178], !P0 ;  /* 0x00005e0007007a0c */ /* 0x000fe20004701270 */
[C---:B------:R-:W-:Y:S01]  /*93550*/  IMAD.WIDE R20, R0.reuse, 0x2, R28 ;  /* 0x0000000200147825 */ /* 0x040fe200078e021c */
[----:B------:R-:W-:-:S02]  /*93560*/  IADD3 R4, R0, c[0x0][0x198], RZ ;  /* 0x0000660000047a10 */ /* 0x000fc40007ffe0ff */
[----:B------:R-:W-:Y:S02]  /*93570*/  PRMT R12, R9, 0x7632, R12 ;  /* 0x00007632090c7816 */ /* 0x000fe4000000000c */
[----:B------:R-:W-:Y:S02]  /*93580*/  IADD3 R0, R4, c[0x0][0x198], RZ ;  /* 0x0000660004007a10 */ /* 0x000fe40007ffe0ff */
[----:B------:R-:W-:-:S05]  /*93590*/  PRMT R16, R23, 0x7632, R16 ;  /* 0x0000763217107816 */ /* 0x000fca0000000010 */
[----:B------:R0:W-:Y:S01]  /*935a0*/  @P0 STG.E.U16 [R20.64], R9 ;  /* 0x0000000914000986 */ /* 0x0001e2000c101504 */
[--C-:B------:R-:W-:Y:S01]  /*935b0*/  IMAD.WIDE R22, R0, 0x2, R2.reuse ;  /* 0x0000000200167825 */ /* 0x100fe200078e0202 */
[----:B---3--:R-:W-:Y:S02]  /*935c0*/  ISETP.GE.AND P0, PT, R26, c[0x0][0x17c], PT ;  /* 0x00005f001a007a0c */ /* 0x008fe40003f06270 */
[----:B------:R-:W3:Y:S01]  /*935d0*/  LDL.LU R26, [R1+0x14] ;  /* 0x00001400011a7983 */ /* 0x000ee20000300800 */
[----:B0-----:R-:W-:-:S04]  /*935e0*/  IMAD.WIDE R8, R4, 0x2, R2 ;  /* 0x0000000204087825 */ /* 0x001fc800078e0202 */
[----:B------:R-:W-:Y:S01]  /*935f0*/  IMAD.WIDE R20, R4, 0x2, R28 ;  /* 0x0000000204147825 */ /* 0x000fe200078e021c */
[C---:B--2---:R-:W-:Y:S02]  /*93600*/  ISETP.LT.AND P4, PT, R24.reuse, c[0x0][0x178], !P3 ;  /* 0x00005e0018007a0c */ /* 0x044fe40005f81270 */
[----:B------:R-:W-:Y:S02]  /*93610*/  ISETP.LT.AND P3, PT, R7, c[0x0][0x178], !P3 ;  /* 0x00005e0007007a0c */ /* 0x000fe40005f61270 */
[----:B------:R-:W-:-:S09]  /*93620*/  ISETP.LT.AND P6, PT, R24, c[0x0][0x178], !P2 ;  /* 0x00005e0018007a0c */ /* 0x000fd200057c1270 */
[----:B------:R-:W-:Y:S01]  /*93630*/  @P4 STG.E.U16 [R8.64], R16 ;  /* 0x0000001008004986 */ /* 0x000fe2000c101504 */
[----:B----4-:R-:W-:-:S03]  /*93640*/  ISETP.GE.AND P4, PT, R27, c[0x0][0x17c], PT ;  /* 0x00005f001b007a0c */ /* 0x010fc60003f86270 */
[----:B------:R-:W-:Y:S04]  /*93650*/  @P3 STG.E.U16 [R20.64], R12 ;  /* 0x0000000c14003986 */ /* 0x000fe8000c101504 */
[----:B------:R-:W2:Y:S04]  /*93660*/  LDL.LU R27, [R1+0x2454] ;  /* 0x00245400011b7983 */ /* 0x000ea80000300800 */
[----:B------:R0:W-:Y:S04]  /*93670*/  @P6 STG.E.U16 [R22.64], R25 ;  /* 0x0000001916006986 */ /* 0x0001e8000c101504 */
[----:B0-----:R-:W4:Y:S01]  /*93680*/  LDL.LU R23, [R1+0x2458] ;  /* 0x0024580001177983 */ /* 0x001f220000300800 */
[----:B------:R-:W-:-:S02]  /*93690*/  ISETP.LT.AND P2, PT, R7, c[0x0][0x178], !P2 ;  /* 0x00005e0007007a0c */ /* 0x000fc40005741270 */
[----:B------:R-:W-:Y:S01]  /*936a0*/  ISETP.LT.AND P3, PT, R24, c[0x0][0x178], !P1 ;  /* 0x00005e0018007a0c */ /* 0x000fe20004f61270 */
[C---:B------:R-:W-:Y:S01]  /*936b0*/  IMAD.WIDE R8, R0.reuse, 0x2, R28 ;  /* 0x0000000200087825 */ /* 0x040fe200078e021c */
[----:B------:R-:W-:Y:S02]  /*936c0*/  ISETP.LT.AND P1, PT, R7, c[0x0][0x178], !P1 ;  /* 0x00005e0007007a0c */ /* 0x000fe40004f21270 */
[----:B------:R-:W-:Y:S02]  /*936d0*/  IADD3 R4, R0, c[0x0][0x198], RZ ;  /* 0x0000660000047a10 */ /* 0x000fe40007ffe0ff */
[----:B------:R-:W-:Y:S02]  /*936e0*/  PRMT R22, R25, 0x7632, R22 ;  /* 0x0000763219167816 */ /* 0x000fe40000000016 */
[----:B------:R-:W-:Y:S01]  /*936f0*/  PRMT R12, R17, 0x7632, R12 ;  /* 0x00007632110c7816 */ /* 0x000fe2000000000c */
[----:B------:R-:W3:Y:S04]  /*93700*/  LDL.LU R25, [R1+0x1a4] ;  /* 0x0001a40001197983 */ /* 0x000ee80000300800 */
[----:B------:R0:W-:Y:S02]  /*93710*/  @P2 STG.E.U16 [R8.64], R17 ;  /* 0x0000001108002986 */ /* 0x0001e4000c101504 */
[----:B0-----:R-:W-:-:S04]  /*93720*/  IMAD.WIDE R8, R4, 0x2, R2 ;  /* 0x0000000204087825 */ /* 0x001fc800078e0202 */
[----:B------:R-:W-:Y:S01]  /*93730*/  IMAD.WIDE R16, R4, 0x2, R28 ;  /* 0x0000000204107825 */ /* 0x000fe200078e021c */
[----:B------:R-:W-:Y:S04]  /*93740*/  @P3 STG.E.U16 [R8.64], R22 ;  /* 0x0000001608003986 */ /* 0x000fe8000c101504 */
[----:B------:R0:W-:Y:S01]  /*93750*/  @P1 STG.E.U16 [R16.64], R12 ;  /* 0x0000000c10001986 */ /* 0x0001e2000c101504 */
[----:B--2---:R-:W-:-:S03]  /*93760*/  ISETP.GE.AND P3, PT, R27, c[0x0][0x17c], PT ;  /* 0x00005f001b007a0c */ /* 0x004fc60003f66270 */
[----:B------:R-:W2:Y:S01]  /*93770*/  LDL.LU R27, [R1+0x2460] ;  /* 0x00246000011b7983 */ /* 0x000ea20000300800 */
[----:B----4-:R-:W-:-:S03]  /*93780*/  ISETP.GE.AND P2, PT, R23, c[0x0][0x17c], PT ;  /* 0x00005f0017007a0c */ /* 0x010fc60003f46270 */
[----:B------:R-:W4:Y:S04]  /*93790*/  LDL.LU R23, [R1+0x245c] ;  /* 0x00245c0001177983 */ /* 0x000f280000300800 */
[----:B0-----:R-:W2:Y:S01]  /*937a0*/  LDL.LU R17, [R1+0x1b4] ;  /* 0x0001b40001117983 */ /* 0x001ea20000300800 */
[----:B------:R-:W-:Y:S02]  /*937b0*/  ISETP.LT.AND P6, PT, R24, c[0x0][0x178], !P5 ;  /* 0x00005e0018007a0c */ /* 0x000fe40006fc1270 */
[----:B------:R-:W-:Y:S02]  /*937c0*/  ISETP.LT.AND P5, PT, R7, c[0x0][0x178], !P5 ;  /* 0x00005e0007007a0c */ /* 0x000fe40006fa1270 */
[----:B------:R-:W-:Y:S02]  /*937d0*/  IADD3 R0, R4, c[0x0][0x198], RZ ;  /* 0x0000660004007a10 */ /* 0x000fe40007ffe0ff */
[----:B------:R-:W-:-:S03]  /*937e0*/  ISETP.LT.AND P1, PT, R24, c[0x0][0x178], !P0 ;  /* 0x00005e0018007a0c */ /* 0x000fc60004721270 */
[C---:B------:R-:W-:Y:S01]  /*937f0*/  IMAD.WIDE R20, R0.reuse, 0x2, R2 ;  /* 0x0000000200147825 */ /* 0x040fe200078e0202 */
[----:B------:R-:W-:-:S03]  /*93800*/  IADD3 R12, R0, c[0x0][0x198], RZ ;  /* 0x00006600000c7a10 */ /* 0x000fc60007ffe0ff */
[----:B------:R-:W-:Y:S01]  /*93810*/  IMAD.WIDE R8, R0, 0x2, R28 ;  /* 0x0000000200087825 */ /* 0x000fe200078e021c */
[----:B------:R-:W-:Y:S02]  /*93820*/  ISETP.LT.AND P0, PT, R7, c[0x0][0x178], !P0 ;  /* 0x00005e0007007a0c */ /* 0x000fe40004701270 */
[----:B---3--:R-:W-:Y:S01]  /*93830*/  PRMT R4, R26, 0x7632, R4 ;  /* 0x000076321a047816 */ /* 0x008fe20000000004 */
[----:B--2---:R-:W-:Y:S01]  /*93840*/  @P6 STG.E.U16 [R20.64], R17 ;  /* 0x0000001114006986 */ /* 0x004fe2000c101504 */
[----:B------:R-:W-:-:S03]  /*93850*/  PRMT R22, R17, 0x7632, R22 ;  /* 0x0000763211167816 */ /* 0x000fc60000000016 */
[----:B------:R0:W-:Y:S01]  /*93860*/  @P5 STG.E.U16 [R8.64], R26 ;  /* 0x0000001a08005986 */ /* 0x0001e2000c101504 */
[----:B------:R-:W-:Y:S02]  /*93870*/  ISETP.LT.AND P6, PT, R24, c[0x0][0x178], !P4 ;  /* 0x00005e0018007a0c */ /* 0x000fe400067c1270 */
[----:B------:R-:W-:Y:S02]  /*93880*/  ISETP.LT.AND P4, PT, R7, c[0x0][0x178], !P4 ;  /* 0x00005e0007007a0c */ /* 0x000fe40006781270 */
[----:B------:R-:W2:Y:S01]  /*93890*/  LDL.LU R7, [R1+0x265c] ;  /* 0x00265c0001077983 */ /* 0x000ea20000300800 */
[----:B------:R-:W-:Y:S01]  /*938a0*/  ISETP.GE.AND P5, PT, R27, c[0x0][0x17c], PT ;  /* 0x00005f001b007a0c */ /* 0x000fe20003fa6270 */
[----:B0-----:R-:W-:Y:S02]  /*938b0*/  IMAD.WIDE R8, R12, 0x2, R2 ;  /* 0x000000020c087825 */ /* 0x001fe400078e0202 */
[----:B------:R-:W3:Y:S04]  /*938c0*/  LDL.LU R26, [R1+0x74] ;  /* 0x00007400011a7983 */ /* 0x000ee80000300800 */
[----:B------:R-:W-:Y:S01]  /*938d0*/  @P1 STG.E.U16 [R8.64], R22 ;  /* 0x0000001608001986 */ /* 0x000fe2000c101504 */
[----:B----4-:R-:W-:-:S03]  /*938e0*/  ISETP.GE.AND P1, PT, R23, c[0x0][0x17c], PT ;  /* 0x00005f0017007a0c */ /* 0x010fc60003f26270 */
[----:B------:R0:W-:Y:S04]  /*938f0*/  STL [R1+0x2658], R22 ;  /* 0x0026581601007387 */ /* 0x0001e80000100800 */
[----:B0-----:R-:W4:Y:S04]  /*93900*/  LDL R22, [R1+0xbcc] ;  /* 0x000bcc0001167983 */ /* 0x001f280000100800 */
[----:B------:R-:W2:Y:S04]  /*93910*/  LDL.LU R27, [R1+0x2468] ;  /* 0x00246800011b7983 */ /* 0x000ea80000300800 */
[----:B------:R-:W3:Y:S01]  /*93920*/  LDL.LU R23, [R1+0x2464] ;  /* 0x0024640001177983 */ /* 0x000ee20000300800 */
[C---:B------:R-:W-:Y:S01]  /*93930*/  IMAD.WIDE R16, R12.reuse, 0x2, R28 ;  /* 0x000000020c107825 */ /* 0x040fe200078e021c */
[----:B------:R-:W-:-:S04]  /*93940*/  IADD3 R0, R12, c[0x0][0x198], RZ ;  /* 0x000066000c007a10 */ /* 0x000fc80007ffe0ff */
[----:B------:R0:W-:Y:S01]  /*93950*/  @P0 STG.E.U16 [R16.64], R4 ;  /* 0x0000000410000986 */ /* 0x0001e2000c101504 */
[----:B------:R-:W-:Y:S01]  /*93960*/  ISETP.LT.AND P0, PT, R24, c[0x0][0x178], !P2 ;  /* 0x00005e0018007a0c */ /* 0x000fe20005701270 */
[----:B------:R-:W-:-:S04]  /*93970*/  IMAD.WIDE R20, R0, 0x2, R2 ;  /* 0x0000000200147825 */ /* 0x000fc800078e0202 */
[C---:B------:R-:W-:Y:S01]  /*93980*/  IMAD.WIDE R8, R0.reuse, 0x2, R28 ;  /* 0x0000000200087825 */ /* 0x040fe200078e021c */
[----:B------:R1:W-:Y:S01]  /*93990*/  @P6 STG.E.U16 [R20.64], R25 ;  /* 0x0000001914006986 */ /* 0x0003e2000c101504 */
[----:B0-----:R-:W-:-:S03]  /*939a0*/  IADD3 R16, R0, c[0x0][0x198], RZ ;  /* 0x0000660000107a10 */ /* 0x001fc60007ffe0ff */
[----:B------:R0:W-:Y:S01]  /*939b0*/  @P4 STG.E.U16 [R8.64], R5 ;  /* 0x0000000508004986 */ /* 0x0001e2000c101504 */
[----:B------:R-:W-:Y:S02]  /*939c0*/  PRMT R12, R25, 0x7632, R12 ;  /* 0x00007632190c7816 */ /* 0x000fe4000000000c */
[----:B-1----:R-:W-:Y:S01]  /*939d0*/  PRMT R20, R5, 0x7632, R20 ;  /* 0x0000763205147816 */ /* 0x002fe20000000014 */
[----:B------:R-:W4:Y:S01]  /*939e0*/  LDL.LU R25, [R1+0x1c4] ;  /* 0x0001c40001197983 */ /* 0x000f220000300800 */
[----:B0-----:R-:W-:-:S05]  /*939f0*/  IMAD.WIDE R4, R16, 0x2, R2 ;  /* 0x0000000210047825 */ /* 0x001fca00078e0202 */
[----:B------:R0:W-:Y:S01]  /*93a00*/  @P0 STG.E.U16 [R4.64], R12 ;  /* 0x0000000c04000986 */ /* 0x0001e2000c101504 */
[----:B--2---:R-:W-:-:S03]  /*93a10*/  ISETP.GE.AND P4, PT, R27, c[0x0][0x17c], PT ;  /* 0x00005f001b007a0c */ /* 0x004fc60003f86270 */
[----:B------:R-:W2:Y:S01]  /*93a20*/  LDL.LU R27, [R1+0x44] ;  /* 0x00004400011b7983 */ /* 0x000ea20000300800 */
[----:B---3--:R-:W-:-:S03]  /*93a30*/  ISETP.GE.AND P0, PT, R23, c[0x0][0x17c], PT ;  /* 0x00005f0017007a0c */ /* 0x008fc60003f06270 */
[----:B------:R-:W3:Y:S04]  /*93a40*/  LDL.LU R23, [R1+0x2470] ;  /* 0x0024700001177983 */ /* 0x000ee80000300800 */
[----:B------:R-:W2:Y:S01]  /*93a50*/  LDL.LU R21, [R1+0x246c] ;  /* 0x00246c0001157983 */ /* 0x000ea20000300800 */
[----:B----4-:R-:W-:Y:S01]  /*93a60*/  ISETP.LT.AND P2, PT, R22, c[0x0][0x178], !P2 ;  /* 0x00005e0016007a0c */ /* 0x010fe20005741270 */
[----:B------:R-:W-:Y:S01]  /*93a70*/  IMAD.WIDE R8, R16, 0x2, R28 ;  /* 0x0000000210087825 */ /* 0x000fe200078e021c */
[----:B------:R-:W-:Y:S02]  /*93a80*/  ISETP.LT.AND P6, PT, R24, c[0x0][0x178], !P3 ;  /* 0x00005e0018007a0c */ /* 0x000fe40005fc1270 */
[----:B------:R-:W-:Y:S02]  /*93a90*/  ISETP.LT.AND P3, PT, R22, c[0x0][0x178], !P3 ;  /* 0x00005e0016007a0c */ /* 0x000fe40005f61270 */
[----:B------:R-:W-:-:S05]  /*93aa0*/  IADD3 R0, R16, c[0x0][0x198], RZ ;  /* 0x0000660010007a10 */ /* 0x000fca0007ffe0ff */
[----:B------:R-:W-:Y:S02]  /*93ab0*/  IMAD.WIDE R16, R0, 0x2, R2 ;  /* 0x0000000200107825 */ /* 0x000fe400078e0202 */
[----:B------:R1:W-:Y:S01]  /*93ac0*/  @P2 STG.E.U16 [R8.64], R20 ;  /* 0x0000001408002986 */ /* 0x0003e2000c101504 */
[----:B------:R-:W-:Y:S01]  /*93ad0*/  ISETP.LT.AND P2, PT, R24, c[0x0][0x178], !P5 ;  /* 0x00005e0018007a0c */ /* 0x000fe20006f41270 */
[C---:B0-----:R-:W-:Y:S02]  /*93ae0*/  IMAD.WIDE R4, R0.reuse, 0x2, R28 ;  /* 0x0000000200047825 */ /* 0x041fe400078e021c */
[----:B------:R0:W-:Y:S04]  /*93af0*/  @P6 STG.E.U16 [R16.64], R26 ;  /* 0x0000001a10006986 */ /* 0x0001e8000c101504 */
[----:B------:R4:W-:Y:S01]  /*93b00*/  @P3 STG.E.U16 [R4.64], R13 ;  /* 0x0000000d04003986 */ /* 0x0009e2000c101504 */
[----:B-1----:R-:W-:-:S02]  /*93b10*/  IADD3 R8, R0, c[0x0][0x198], RZ ;  /* 0x0000660000087a10 */ /* 0x002fc40007ffe0ff */
[----:B0-----:R-:W-:Y:S02]  /*93b20*/  PRMT R16, R26, 0x7632, R16 ;  /* 0x000076321a107816 */ /* 0x001fe40000000010 */
[----:B------:R-:W2:Y:S01]  /*93b30*/  LDL.LU R26, [R1+0x58] ;  /* 0x00005800011a7983 */ /* 0x000ea20000300800 */
[----:B----4-:R-:W-:-:S05]  /*93b40*/  IMAD.WIDE R4, R8, 0x2, R2 ;  /* 0x0000000208047825 */ /* 0x010fca00078e0202 */
[----:B------:R0:W-:Y:S01]  /*93b50*/  @P2 STG.E.U16 [R4.64], R16 ;  /* 0x0000001004002986 */ /* 0x0001e2000c101504 */
[----:B---3--:R-:W-:-:S03]  /*93b60*/  ISETP.GE.AND P3, PT, R23, c[0x0][0x17c], PT ;  /* 0x00005f0017007a0c */ /* 0x008fc60003f66270 */
[----:B------:R-:W3:Y:S01]  /*93b70*/  LDL.LU R23, [R1+0x28] ;  /* 0x0000280001177983 */ /* 0x000ee20000300800 */
[----:B--2---:R-:W-:-:S03]  /*93b80*/  ISETP.GE.AND P2, PT, R21, c[0x0][0x17c], PT ;  /* 0x00005f0015007a0c */ /* 0x004fc60003f46270 */
[----:B------:R-:W2:Y:S04]  /*93b90*/  LDL.LU R21, [R1+0x2478] ;  /* 0x0024780001157983 */ /* 0x000ea80000300800 */
[----:B------:R-:W4:Y:S01]  /*93ba0*/  LDL.LU R20, [R1+0x2474] ;  /* 0x0024740001147983 */ /* 0x000f220000300800 */
[----:B------:R-:W-:Y:S02]  /*93bb0*/  ISETP.LT.AND P5, PT, R22, c[0x0][0x178], !P5 ;  /* 0x00005e0016007a0c */ /* 0x000fe40006fa1270 */
[----:B------:R-:W-:Y:S02]  /*93bc0*/  ISETP.LT.AND P6, PT, R24, c[0x0][0x178], !P1 ;  /* 0x00005e0018007a0c */ /* 0x000fe40004fc1270 */
[C---:B------:R-:W-:Y:S01]  /*93bd0*/  IADD3 R0, R8.reuse, c[0x0][0x198], RZ ;  /* 0x0000660008007a10 */ /* 0x040fe20007ffe0ff */
[----:B------:R-:W-:Y:S01]  /*93be0*/  IMAD.WIDE R8, R8, 0x2, R28 ;  /* 0x0000000208087825 */ /* 0x000fe200078e021c */
[----:B------:R-:W-:-:S02]  /*93bf0*/  PRMT R17, R13, 0x7632, R17 ;  /* 0x000076320d117816 */ /* 0x000fc40000000011 */
[----:B------:R-:W-:Y:S01]  /*93c00*/  ISETP.LT.AND P1, PT, R22, c[0x0][0x178], !P1 ;  /* 0x00005e0016007a0c */ /* 0x000fe20004f21270 */
[----:B------:R-:W-:-:S04]  /*93c10*/  IMAD.WIDE R12, R0, 0x2, R2 ;  /* 0x00000002000c7825 */ /* 0x000fc800078e0202 */
[----:B------:R1:W-:Y:S01]  /*93c20*/  @P5 STG.E.U16 [R8.64], R17 ;  /* 0x0000001108005986 */ /* 0x0003e2000c101504 */
[----:B------:R-:W-:Y:S01]  /*93c30*/  ISETP.LT.AND P5, PT, R24, c[0x0][0x178], !P4 ;  /* 0x00005e0018007a0c */ /* 0x000fe200067a1270 */
[C---:B0-----:R-:W-:Y:S02]  /*93c40*/  IMAD.WIDE R4, R0.reuse, 0x2, R28 ;  /* 0x0000000200047825 */ /* 0x041fe400078e021c */
[----:B------:R0:W-:Y:S04]  /*93c50*/  @P6 STG.E.U16 [R12.64], R25 ;  /* 0x000000190c006986 */ /* 0x0001e8000c101504 */
[----:B------:R0:W-:Y:S01]  /*93c60*/  @P1 STG.E.U16 [R4.64], R27 ;  /* 0x0000001b04001986 */ /* 0x0001e2000c101504 */
[----:B-1----:R-:W-:Y:S02]  /*93c70*/  IADD3 R8, R0, c[0x0][0x198], RZ ;  /* 0x0000660000087a10 */ /* 0x002fe40007ffe0ff */
[----:B------:R-:W-:-:S02]  /*93c80*/  PRMT R0, R25, 0x7632, R0 ;  /* 0x0000763219007816 */ /* 0x000fc40000000000 */
[----:B------:R-:W-:Y:S01]  /*93c90*/  PRMT R17, R27, 0x7632, R17 ;  /* 0x000076321b117816 */ /* 0x000fe20000000011 */
[----:B0-----:R-:W3:Y:S01]  /*93ca0*/  LDL.LU R25, [R1+0x88] ;  /* 0x0000880001197983 */ /* 0x001ee20000300800 */
[----:B------:R-:W-:-:S03]  /*93cb0*/  IMAD.WIDE R4, R8, 0x2, R2 ;  /* 0x0000000208047825 */ /* 0x000fc600078e0202 */
[----:B------:R-:W3:Y:S04]  /*93cc0*/  LDL.LU R27, [R1+0x8] ;  /* 0x00000800011b7983 */ /* 0x000ee80000300800 */
[----:B------:R0:W-:Y:S01]  /*93cd0*/  @P5 STG.E.U16 [R4.64], R0 ;  /* 0x0000000004005986 */ /* 0x0001e2000c101504 */
[----:B--2---:R-:W-:-:S03]  /*93ce0*/  ISETP.GE.AND P1, PT, R21, c[0x0][0x17c], PT ;  /* 0x00005f0015007a0c */ /* 0x004fc60003f26270 */
[----:B------:R-:W2:Y:S01]  /*93cf0*/  LDL.LU R21, [R1+0x2480] ;  /* 0x0024800001157983 */ /* 0x000ea20000300800 */
[----:B----4-:R-:W-:-:S03]  /*93d00*/  ISETP.GE.AND P5, PT, R20, c[0x0][0x17c], PT ;  /* 0x00005f0014007a0c */ /* 0x010fc60003fa6270 */
[----:B------:R-:W4:Y:S01]  /*93d10*/  LDL.LU R20, [R1+0x247c] ;  /* 0x00247c0001147983 */ /* 0x000f220000300800 */
[----:B------:R-:W-:Y:S02]  /*93d20*/  ISETP.LT.AND P4, PT, R22, c[0x0][0x178], !P4 ;  /* 0x00005e0016007a0c */ /* 0x000fe40006781270 */
[----:B------:R-:W-:Y:S02]  /*93d30*/  ISETP.LT.AND P6, PT, R24, c[0x0][0x178], !P0 ;  /* 0x00005e0018007a0c */ /* 0x000fe400047c1270 */
[C---:B------:R-:W-:Y:S01]  /*93d40*/  IADD3 R16, R8.reuse, c[0x0][0x198], RZ ;  /* 0x0000660008107a10 */ /* 0x040fe20007ffe0ff */
[----:B------:R-:W-:Y:S01]  /*93d50*/  IMAD.WIDE R8, R8, 0x2, R28 ;  /* 0x0000000208087825 */ /* 0x000fe200078e021c */
[----:B------:R-:W-:-:S03]  /*93d60*/  ISETP.LT.AND P0, PT, R22, c[0x0][0x178], !P0 ;  /* 0x00005e0016007a0c */ /* 0x000fc60004701270 */
[----:B------:R-:W-:-:S04]  /*93d70*/  IMAD.WIDE R12, R16, 0x2, R2 ;  /* 0x00000002100c7825 */ /* 0x000fc800078e0202 */
[----:B------:R1:W-:Y:S01]  /*93d80*/  @P4 STG.E.U16 [R8.64], R17 ;  /* 0x0000001108004986 */ /* 0x0003e2000c101504 */
[----:B------:R-:W-:Y:S01]  /*93d90*/  ISETP.LT.AND P4, PT, R24, c[0x0][0x178], !P3 ;  /* 0x00005e0018007a0c */ /* 0x000fe20005f81270 */
[C---:B0-----:R-:W-:Y:S02]  /*93da0*/  IMAD.WIDE R4, R16.reuse, 0x2, R28 ;  /* 0x0000000210047825 */ /* 0x041fe400078e021c */
[----:B------:R0:W-:Y:S04]  /*93db0*/  @P6 STG.E.U16 [R12.64], R26 ;  /* 0x0000001a0c006986 */ /* 0x0001e8000c101504 */
[----:B---3--:R3:W-:Y:S01]  /*93dc0*/  @P0 STG.E.U16 [R4.64], R23 ;  /* 0x0000001704000986 */ /* 0x0087e2000c101504 */
[----:B-1----:R-:W-:Y:S02]  /*93dd0*/  IADD3 R8, R16, c[0x0][0x198], RZ ;  /* 0x0000660010087a10 */ /* 0x002fe40007ffe0ff */
[----:B------:R-:W-:-:S02]  /*93de0*/  PRMT R16, R26, 0x7632, R16 ;  /* 0x000076321a107816 */ /* 0x000fc40000000010 */
[----:B0-----:R-:W2:Y:S01]  /*93df0*/  LDL.LU R26, [R1+0x98] ;  /* 0x00009800011a7983 */ /* 0x001ea20000300800 */
[----:B---3--:R-:W-:-:S05]  /*93e00*/  IMAD.WIDE R4, R8, 0x2, R2 ;  /* 0x0000000208047825 */ /* 0x008fca00078e0202 */
[----:B------:R0:W-:Y:S01]  /*93e10*/  @P4 STG.E.U16 [R4.64], R16 ;  /* 0x0000001004004986 */ /* 0x0001e2000c101504 */
[----:B----4-:R-:W-:-:S03]  /*93e20*/  ISETP.GE.AND P4, PT, R20, c[0x0][0x17c], PT ;  /* 0x00005f0014007a0c */ /* 0x010fc60003f86270 */
[----:B------:R-:W3:Y:S01]  /*93e30*/  LDL.LU R20, [R1+0x2488] ;  /* 0x0024880001147983 */ /* 0x000ee20000300800 */
[----:B------:R-:W-:Y:S02]  /*93e40*/  ISETP.LT.AND P3, PT, R22, c[0x0][0x178], !P3 ;  /* 0x00005e0016007a0c */ /* 0x000fe40005f61270 */
[----:B------:R-:W-:Y:S02]  /*93e50*/  ISETP.LT.AND P6, PT, R24, c[0x0][0x178], !P2 ;  /* 0x00005e0018007a0c */ /* 0x000fe400057c1270 */
[----:B------:R-:W-:Y:S02]  /*93e60*/  ISETP.LT.AND P2, PT, R22, c[0x0][0x178], !P2 ;  /* 0x00005e0016007a0c */ /* 0x000fe40005741270 */
[C---:B------:R-:W-:Y:S01]  /*93e70*/  IADD3 R0, R8.reuse, c[0x0][0x198], RZ ;  /* 0x0000660008007a10 */ /* 0x040fe20007ffe0ff */
[----:B------:R-:W-:Y:S01]  /*93e80*/  IMAD.WIDE R8, R8, 0x2, R28 ;  /* 0x0000000208087825 */ /* 0x000fe200078e021c */
[----:B------:R-:W-:-:S03]  /*93e90*/  PRMT R17, R23, 0x7632, R17 ;  /* 0x0000763217117816 */ /* 0x000fc60000000011 */
[----:B------:R-:W-:-:S04]  /*93ea0*/  IMAD.WIDE R12, R0, 0x2, R2 ;  /* 0x00000002000c7825 */ /* 0x000fc800078e0202 */
[----:B0-----:R-:W-:Y:S01]  /*93eb0*/  IMAD.WIDE R4, R0, 0x2, R28 ;  /* 0x0000000200047825 */ /* 0x001fe200078e021c */
[----:B------:R0:W-:Y:S01]  /*93ec0*/  @P3 STG.E.U16 [R8.64], R17 ;  /* 0x0000001108003986 */ /* 0x0001e2000c101504 */
[----:B--2---:R-:W-:-:S03]  /*93ed0*/  ISETP.GE.AND P0, PT, R21, c[0x0][0x17c], PT ;  /* 0x00005f0015007a0c */ /* 0x004fc60003f06270 */
[----:B------:R-:W-:Y:S04]  /*93ee0*/  @P6 STG.E.U16 [R12.64], R25 ;  /* 0x000000190c006986 */ /* 0x000fe8000c101504 */
[----:B------:R-:W2:Y:S04]  /*93ef0*/  LDL.LU R21, [R1+0x2484] ;  /* 0x0024840001157983 */ /* 0x000ea80000300800 */
[----:B------:R1:W-:Y:S01]  /*93f00*/  @P2 STG.E.U16 [R4.64], R27 ;  /* 0x0000001b04002986 */ /* 0x0003e2000c101504 */
[----:B0-----:R-:W-:-:S03]  /*93f10*/  PRMT R17, R27, 0x7632, R17 ;  /* 0x000076321b117816 */ /* 0x001fc60000000011 */
[----:B-1----:R-:W4:Y:S01]  /*93f20*/  LDL.LU R27, [R1+0x38] ;  /* 0x00003800011b7983 */ /* 0x002f220000300800 */
[----:B---3--:R-:W-:-:S03]  /*93f30*/  ISETP.GE.AND P2, PT, R20, c[0x0][0x17c], PT ;  /* 0x00005f0014007a0c */ /* 0x008fc60003f46270 */
[----:B------:R-:W3:Y:S01]  /*93f40*/  LDL.LU R20, [R1+0x2490] ;  /* 0x0024900001147983 */ /* 0x000ee20000300800 */
[----:B------:R-:W-:Y:S02]  /*93f50*/  ISETP.LT.AND P3, PT, R24, c[0x0][0x178], !P1 ;  /* 0x00005e0018007a0c */ /* 0x000fe40004f61270 */
[----:B------:R-:W-:Y:S02]  /*93f60*/  IADD3 R8, R0, c[0x0][0x198], RZ ;  /* 0x0000660000087a10 */ /* 0x000fe40007ffe0ff */
[----:B------:R-:W-:Y:S02]  /*93f70*/  ISETP.LT.AND P1, PT, R22, c[0x0][0x178], !P1 ;  /* 0x00005e0016007a0c */ /* 0x000fe40004f21270 */
[----:B------:R-:W-:Y:S02]  /*93f80*/  ISETP.LT.AND P6, PT, R24, c[0x0][0x178], !P5 ;  /* 0x00005e0018007a0c */ /* 0x000fe40006fc1270 */
[----:B------:R-:W-:Y:S01]  /*93f90*/  ISETP.LT.AND P5, PT, R22, c[0x0][0x178], !P5 ;  /* 0x00005e0016007a0c */ /* 0x000fe20006fa1270 */
[----:B------:R-:W-:Y:S01]  /*93fa0*/  IMAD.WIDE R4, R8, 0x2, R2 ;  /* 0x0000000208047825 */ /* 0x000fe200078e0202 */
[----:B------:R-:W-:-:S02]  /*93fb0*/  PRMT R16, R25, 0x7632, R16 ;  /* 0x0000763219107816 */ /* 0x000fc40000000010 */
[C---:B------:R-:W-:Y:S01]  /*93fc0*/  IADD3 R0, R8.reuse, c[0x0][0x198], RZ ;  /* 0x0000660008007a10 */ /* 0x040fe20007ffe0ff */
[----:B------:R-:W-:Y:S02]  /*93fd0*/  IMAD.WIDE R8, R8, 0x2, R28 ;  /* 0x0000000208087825 */ /* 0x000fe400078e021c */
[----:B------:R0:W-:Y:S02]  /*93fe0*/  @P3 STG.E.U16 [R4.64], R16 ;  /* 0x0000001004003986 */ /* 0x0001e4000c101504 */
[----:B------:R-:W-:Y:S02]  /*93ff0*/  IMAD.WIDE R12, R0, 0x2, R2 ;  /* 0x00000002000c7825 */ /* 0x000fe400078e0202 */
[----:B------:R1:W-:Y:S01]  /*94000*/  @P1 STG.E.U16 [R8.64], R17 ;  /* 0x0000001108001986 */ /* 0x0003e2000c101504 */
[----:B--2---:R-:W-:-:S03]  /*94010*/  ISETP.GE.AND P3, PT, R21, c[0x0][0x17c], PT ;  /* 0x00005f0015007a0c */ /* 0x004fc60003f66270 */
[----:B------:R-:W-:Y:S01]  /*94020*/  @P6 STG.E.U16 [R12.64], R26 ;  /* 0x0000001a0c006986 */ /* 0x000fe2000c101504 */
[----:B0-----:R-:W-:-:S03]  /*94030*/  IMAD.WIDE R4, R0, 0x2, R28 ;  /* 0x0000000200047825 */ /* 0x001fc600078e021c */
[----:B------:R-:W2:Y:S04]  /*94040*/  LDL.LU R21, [R1+0x248c] ;  /* 0x00248c0001157983 */ /* 0x000ea80000300800 */
[----:B------:R0:W-:Y:S04]  /*94050*/  @P5 STG.E.U16 [R4.64], R10 ;  /* 0x0000000a04005986 */ /* 0x0001e8000c101504 */
[----:B------:R-:W2:Y:S01]  /*94060*/  LDL.LU R25, [R1+0x1b8] ;  /* 0x0001b80001197983 */ /* 0x000ea20000300800 */
[----:B---3--:R-:W-:-:S03]  /*94070*/  ISETP.GE.AND P5, PT, R20, c[0x0][0x17c], PT ;  /* 0x00005f0014007a0c */ /* 0x008fc60003fa6270 */
[----:B------:R-:W3:Y:S04]  /*94080*/  LDL.LU R20, [R1+0x2498] ;  /* 0x0024980001147983 */ /* 0x000ee80000300800 */
[----:B-1----:R-:W3:Y:S01]  /*94090*/  LDL.LU R17, [R1+0x2494] ;  /* 0x0024940001117983 */ /* 0x002ee20000300800 */
[----:B------:R-:W-:Y:S02]  /*940a0*/  ISETP.LT.AND P1, PT, R24, c[0x0][0x178], !P0 ;  /* 0x00005e0018007a0c */ /* 0x000fe40004721270 */
[----:B------:R-:W-:Y:S02]  /*940b0*/  ISETP.LT.AND P0, PT, R22, c[0x0][0x178], !P0 ;  /* 0x00005e0016007a0c */ /* 0x000fe40004701270 */
[----:B------:R-:W-:Y:S02]  /*940c0*/  IADD3 R8, R0, c[0x0][0x198], RZ ;  /* 0x0000660000087a10 */ /* 0x000fe40007ffe0ff */
[----:B0-----:R-:W-:-:S02]  /*940d0*/  PRMT R10, R26, 0x7632, R10 ;  /* 0x000076321a0a7816 */ /* 0x001fc4000000000a */
[----:B------:R-:W-:Y:S01]  /*940e0*/  ISETP.LT.AND P6, PT, R24, c[0x0][0x178], !P4 ;  /* 0x00005e0018007a0c */ /* 0x000fe200067c1270 */
[C---:B------:R-:W-:Y:S01]  /*940f0*/  IMAD.WIDE R4, R8.reuse, 0x2, R2 ;  /* 0x0000000208047825 */ /* 0x040fe200078e0202 */
[----:B------:R-:W-:Y:S01]  /*94100*/  IADD3 R0, R8, c[0x0][0x198], RZ ;  /* 0x0000660008007a10 */ /* 0x000fe20007ffe0ff */
[----:B------:R-:W3:Y:S01]  /*94110*/  LDL.LU R26, [R1+0x18] ;  /* 0x00001800011a7983 */ /* 0x000ee20000300800 */
[----:B------:R-:W-:Y:S01]  /*94120*/  PRMT R16, R10, 0x7632, R16 ;  /* 0x000076320a107816 */ /* 0x000fe20000000010 */
[----:B------:R-:W-:Y:S01]  /*94130*/  IMAD.WIDE R8, R8, 0x2, R28 ;  /* 0x0000000208087825 */ /* 0x000fe200078e021c */
[----:B------:R-:W-:Y:S01]  /*94140*/  ISETP.LT.AND P4, PT, R22, c[0x0][0x178], !P4 ;  /* 0x00005e0016007a0c */ /* 0x000fe20006781270 */
[----:B------:R0:W-:Y:S02]  /*94150*/  @P1 STG.E.U16 [R4.64], R10 ;  /* 0x0000000a04001986 */ /* 0x0001e4000c101504 */
[----:B------:R-:W-:Y:S02]  /*94160*/  IMAD.WIDE R12, R0, 0x2, R2 ;  /* 0x00000002000c7825 */ /* 0x000fe400078e0202 */
[----:B------:R1:W-:Y:S01]  /*94170*/  @P0 STG.E.U16 [R8.64], R16 ;  /* 0x0000001008000986 */ /* 0x0003e2000c101504 */
[----:B------:R-:W-:-:S03]  /*94180*/  ISETP.LT.AND P0, PT, R24, c[0x0][0x178], !P2 ;  /* 0x00005e0018007a0c */ /* 0x000fc60005701270 */
[----:B----4-:R4:W-:Y:S01]  /*94190*/  @P6 STG.E.U16 [R12.64], R27 ;  /* 0x0000001b0c006986 */ /* 0x0109e2000c101504 */
[C---:B0-----:R-:W-:Y:S01]  /*941a0*/  IMAD.WIDE R4, R0.reuse, 0x2, R28 ;  /* 0x0000000200047825 */ /* 0x041fe200078e021c */
[----:B-1----:R-:W-:-:S04]  /*941b0*/  IADD3 R8, R0, c[0x0][0x198], RZ ;  /* 0x0000660000087a10 */ /* 0x002fc80007ffe0ff */
[----:B------:R0:W-:Y:S01]  /*941c0*/  @P4 STG.E.U16 [R4.64], R18 ;  /* 0x0000001204004986 */ /* 0x0001e2000c101504 */
[----:B------:R-:W-:Y:S02]  /*941d0*/  PRMT R10, R27, 0x7632, R10 ;  /* 0x000076321b0a7816 */ /* 0x000fe4000000000a */
[----:B--2---:R-:W-:Y:S01]  /*941e0*/  ISETP.GE.AND P1, PT, R21, c[0x0][0x17c], PT ;  /* 0x00005f0015007a0c */ /* 0x004fe20003f26270 */
[----:B----4-:R-:W2:Y:S04]  /*941f0*/  LDL.LU R27, [R1+0x1a8] ;  /* 0x0001a800011b7983 */ /* 0x010ea80000300800 */
[----:B------:R-:W4:Y:S01]  /*94200*/  LDL.LU R21, [R1+0x24a0] ;  /* 0x0024a00001157983 */ /* 0x000f220000300800 */
[----:B0-----:R-:W-:-:S05]  /*94210*/  IMAD.WIDE R4, R8, 0x2, R2 ;  /* 0x0000000208047825 */ /* 0x001fca00078e0202 */
[----:B------:R0:W-:Y:S01]  /*94220*/  @P0 STG.E.U16 [R4.64], R10 ;  /* 0x0000000a04000986 */ /* 0x0001e2000c101504 */
[----:B---3--:R-:W-:-:S03]  /*94230*/  ISETP.GE.AND P0, PT, R17, c[0x0][0x17c], PT ;  /* 0x00005f0011007a0c */ /* 0x008fc60003f06270 */
[----:B------:R-:W3:Y:S01]  /*94240*/  LDL.LU R17, [R1+0x249c] ;  /* 0x00249c0001117983 */ /* 0x000ee20000300800 */
[----:B------:R-:W-:Y:S02]  /*94250*/  ISETP.LT.AND P2, PT, R22, c[0x0][0x178], !P2 ;  /* 0x00005e0016007a0c */ /* 0x000fe40005741270 */
[----:B------:R-:W-:Y:S02]  /*94260*/  ISETP.LT.AND P6, PT, R24, c[0x0][0x178], !P3 ;  /* 0x00005e0018007a0c */ /* 0x000fe40005fc1270 */
[C---:B------:R-:W-:Y:S01]  /*94270*/  IADD3 R0, R8.reuse, c[0x0][0x198], RZ ;  /* 0x0000660008007a10 */ /* 0x040fe20007ffe0ff */
[----:B------:R-:W-:Y:S01]  /*94280*/  IMAD.WIDE R8, R8, 0x2, R28 ;  /* 0x0000000208087825 */ /* 0x000fe200078e021c */
[----:B------:R-:W-:Y:S02]  /*94290*/  PRMT R18, R18, 0x7632, R18 ;  /* 0x0000763212127816 */ /* 0x000fe40000000012 */
[----:B------:R-:W-:Y:S01]  /*942a0*/  ISETP.LT.AND P3, PT, R22, c[0x0][0x178], !P3 ;  /* 0x00005e0016007a0c */ /* 0x000fe20005f61270 */
[----:B------:R-:W-:-:S04]  /*942b0*/  IMAD.WIDE R12, R0, 0x2, R2 ;  /* 0x00000002000c7825 */ /* 0x000fc800078e0202 */
[----:B------:R1:W-:Y:S01]  /*942c0*/  @P2 STG.E.U16 [R8.64], R18 ;  /* 0x0000001208002986 */ /* 0x0003e2000c101504 */
[----:B------:R-:W-:Y:S01]  /*942d0*/  ISETP.LT.AND P2, PT, R24, c[0x0][0x178], !P5 ;  /* 0x00005e0018007a0c */ /* 0x000fe20006f41270 */
[----:B0-----:R-:W-:Y:S01]  /*942e0*/  IMAD.WIDE R4, R0, 0x2, R28 ;  /* 0x0000000200047825 */ /* 0x001fe200078e021c */
[----:B------:R-:W-:Y:S01]  /*942f0*/  ISETP.LT.AND P5, PT, R22, c[0x0][0x178], !P5 ;  /* 0x00005e0016007a0c */ /* 0x000fe20006fa1270 */
[----:B------:R-:W-:Y:S01]  /*94300*/  @P6 STG.E.U16 [R12.64], R25 ;  /* 0x000000190c006986 */ /* 0x000fe2000c101504 */
[----:B------:R-:W-:Y:S02]  /*94310*/  ISETP.LT.AND P6, PT, R24, c[0x0][0x178], !P1 ;  /* 0x00005e0018007a0c */ /* 0x000fe40004fc1270 */
[----:B------:R-:W-:Y:S01]  /*94320*/  ISETP.LT.AND P1, PT, R22, c[0x0][0x178], !P1 ;  /* 0x00005e0016007a0c */ /* 0x000fe20004f21270 */
[----:B------:R0:W-:Y:S01]  /*94330*/  @P3 STG.E.U16 [R4.64], R26 ;  /* 0x0000001a04003986 */ /* 0x0001e2000c101504 */
[----:B-1----:R-:W-:Y:S02]  /*94340*/  IADD3 R8, R0, c[0x0][0x198], RZ ;  /* 0x0000660000087a10 */ /* 0x002fe40007ffe0ff */
[----:B------:R-:W-:-:S02]  /*94350*/  PRMT R10, R25, 0x7632, R10 ;  /* 0x00007632190a7816 */ /* 0x000fc4000000000a */
[C---:B------:R-:W-:Y:S01]  /*94360*/  IADD3 R0, R8.reuse, c[0x0][0x198], RZ ;  /* 0x0000660008007a10 */ /* 0x040fe20007ffe0ff */
[----:B0-----:R-:W-:Y:S01]  /*94370*/  IMAD.WIDE R4, R8, 0x2, R2 ;  /* 0x0000000208047825 */ /* 0x001fe200078e0202 */
[----:B------:R-:W-:Y:S02]  /*94380*/  ISETP.GE.AND P4, PT, R20, c[0x0][0x17c], PT ;  /* 0x00005f0014007a0c */ /* 0x000fe40003f86270 */
[----:B------:R-:W-:Y:S01]  /*94390*/  PRMT R16, R26, 0x7632, R16 ;  /* 0x000076321a107816 */ /* 0x000fe20000000010 */
[----:B------:R-:W-:Y:S01]  /*943a0*/  IMAD.WIDE R8, R8, 0x2, R28 ;  /* 0x0000000208087825 */ /* 0x000fe200078e021c */
[----:B------:R-:W4:Y:S03]  /*943b0*/  LDL.LU R20, [R1+0x24a8] ;  /* 0x0024a80001147983 */ /* 0x000f260000300800 */
[C---:B------:R-:W-:Y:S01]  /*943c0*/  IMAD.WIDE R12, R0.reuse, 0x2, R2 ;  /* 0x00000002000c7825 */ /* 0x040fe200078e0202 */
[----:B------:R0:W-:Y:S04]  /*943d0*/  @P2 STG.E.U16 [R4.64], R10 ;  /* 0x0000000a04002986 */ /* 0x0001e8000c101504 */
[----:B------:R-:W4:Y:S04]  /*943e0*/  LDL.LU R25, [R1+0x78] ;  /* 0x0000780001197983 */ /* 0x000f280000300800 */
[----:B------:R-:W-:Y:S01]  /*943f0*/  @P5 STG.E.U16 [R8.64], R16 ;  /* 0x0000001008005986 */ /* 0x000fe2000c101504 */
[----:B0-----:R-:W-:-:S03]  /*94400*/  IMAD.WIDE R4, R0, 0x2, R28 ;  /* 0x0000000200047825 */ /* 0x001fc600078e021c */
[----:B------:R-:W4:Y:S04]  /*94410*/  LDL.LU R18, [R1+0x24a4] ;  /* 0x0024a40001127983 */ /* 0x000f280000300800 */
[----:B--2---:R-:W-:Y:S04]  /*94420*/  @P6 STG.E.U16 [R12.64], R27 ;  /* 0x0000001b0c006986 */ /* 0x004fe8000c101504 */
[----:B------:R0:W-:Y:S02]  /*94430*/  @P1 STG.E.U16 [R4.64], R6 ;  /* 0x0000000604001986 */ /* 0x0001e4000c101504 */
[----:B0-----:R-:W-:-:S02]  /*94440*/  PRMT R6, R27, 0x7632, R6 ;  /* 0x000076321b067816 */ /* 0x001fc40000000006 */
[----:B---3--:R-:W-:Y:S02]  /*94450*/  ISETP.GE.AND P2, PT, R17, c[0x0][0x17c], PT ;  /* 0x00005f0011007a0c */ /* 0x008fe40003f46270 */
[----:B------:R-:W2:Y:S04]  /*94460*/  LDL.LU R17, [R1+0x24b0] ;  /* 0x0024b00001117983 */ /* 0x000ea80000300800 */
[----:B------:R-:W3:Y:S04]  /*94470*/  LDL.LU R26, [R1+0x1c8] ;  /* 0x0001c800011a7983 */ /* 0x000ee80000300800 */
[----:B------:R-:W3:Y:S04]  /*94480*/  LDL.LU R27, [R1+0x48] ;  /* 0x00004800011b7983 */ /* 0x000ee80000300800 */
[----:B------:R-:W3:Y:S01]  /*94490*/  LDL.LU R16, [R1+0x24ac] ;  /* 0x0024ac0001107983 */ /* 0x000ee20000300800 */
[----:B------:R-:W-:-:S02]  /*944a0*/  ISETP.LT.AND P5, PT, R24, c[0x0][0x178], !P4 ;  /* 0x00005e0018007a0c */ /* 0x000fc400067a1270 */
[----:B------:R-:W-:Y:S02]  /*944b0*/  ISETP.LT.AND P4, PT, R22, c[0x0][0x178], !P4 ;  /* 0x00005e0016007a0c */ /* 0x000fe40006781270 */
[----:B------:R-:W-:Y:S02]  /*944c0*/  IADD3 R8, R0, c[0x0][0x198], RZ ;  /* 0x0000660000087a10 */ /* 0x000fe40007ffe0ff */
[----:B------:R-:W-:Y:S02]  /*944d0*/  ISETP.LT.AND P6, PT, R24, c[0x0][0x178], !P0 ;  /* 0x00005e0018007a0c */ /* 0x000fe400047c1270 */
[C---:B------:R-:W-:Y:S01]  /*944e0*/  IADD3 R0, R8.reuse, c[0x0][0x198], RZ ;  /* 0x0000660008007a10 */ /* 0x040fe20007ffe0ff */
[----:B------:R-:W-:Y:S01]  /*944f0*/  IMAD.WIDE R4, R8, 0x2, R2 ;  /* 0x0000000208047825 */ /* 0x000fe200078e0202 */
[----:B------:R-:W-:Y:S02]  /*94500*/  PRMT R10, R6, 0x7632, R10 ;  /* 0x00007632060a7816 */ /* 0x000fe4000000000a */
[----:B------:R-:W-:Y:S01]  /*94510*/  ISETP.LT.AND P0, PT, R22, c[0x0][0x178], !P0 ;  /* 0x00005e0016007a0c */ /* 0x000fe20004701270 */
[----:B------:R-:W-:Y:S01]  /*94520*/  IMAD.WIDE R8, R8, 0x2, R28 ;  /* 0x0000000208087825 */ /* 0x000fe200078e021c */
[----:B----4-:R-:W-:Y:S01]  /*94530*/  ISETP.GE.AND P3, PT, R21, c[0x0][0x17c], PT ;  /* 0x00005f0015007a0c */ /* 0x010fe20003f66270 */
[----:B------:R0:W-:Y:S02]  /*94540*/  @P5 STG.E.U16 [R4.64], R6 ;  /* 0x0000000604005986 */ /* 0x0001e4000c101504 */
[----:B------:R-:W-:-:S02]  /*94550*/  IMAD.WIDE R12, R0, 0x2, R2 ;  /* 0x00000002000c7825 */ /* 0x000fc400078e0202 */
[----:B------:R1:W-:Y:S01]  /*94560*/  @P4 STG.E.U16 [R8.64], R10 ;  /* 0x0000000a08004986 */ /* 0x0003e2000c101504 */
[----:B------:R-:W-:-:S03]  /*94570*/  ISETP.LT.AND P4, PT, R24, c[0x0][0x178], !P3 ;  /* 0x00005e0018007a0c */ /* 0x000fc60005f81270 */
[----:B------:R-:W4:Y:S01]  /*94580*/  LDL.LU R21, [R1+0x5c] ;  /* 0x00005c0001157983 */ /* 0x000f220000300800 */
[C---:B0-----:R-:W-:Y:S01]  /*94590*/  IMAD.WIDE R4, R0.reuse, 0x2, R28 ;  /* 0x0000000200047825 */ /* 0x041fe200078e021c */
[----:B------:R-:W-:Y:S02]  /*945a0*/  IADD3 R6, R0, c[0x0][0x198], RZ ;  /* 0x0000660000067a10 */ /* 0x000fe40007ffe0ff */
[----:B------:R-:W-:Y:S01]  /*945b0*/  @P6 STG.E.U16 [R12.64], R25 ;  /* 0x000000190c006986 */ /* 0x000fe2000c101504 */
[----:B-1----:R-:W-:-:S03]  /*945c0*/  PRMT R10, R25, 0x7632, R10 ;  /* 0x00007632190a7816 */ /* 0x002fc6000000000a */
[----:B------:R0:W-:Y:S01]  /*945d0*/  @P0 STG.E.U16 [R4.64], R14 ;  /* 0x0000000e04000986 */ /* 0x0001e2000c101504 */
[----:B------:R-:W-:-:S03]  /*945e0*/  ISETP.GE.AND P5, PT, R18, c[0x0][0x17c], PT ;  /* 0x00005f0012007a0c */ /* 0x000fc60003fa6270 */
[----:B------:R-:W4:Y:S01]  /*945f0*/  LDL.LU R18, [R1+0x24b8] ;  /* 0x0024b80001127983 */ /* 0x000f220000300800 */
[----:B0-----:R-:W-:-:S05]  /*94600*/  IMAD.WIDE R4, R6, 0x2, R2 ;  /* 0x0000000206047825 */ /* 0x001fca00078e0202 */
[----:B------:R-:W-:Y:S01]  /*94610*/  @P4 STG.E.U16 [R4.64], R10 ;  /* 0x0000000a04004986 */ /* 0x000fe2000c101504 */
[----:B--2---:R-:W-:-:S03]  /*94620*/  ISETP.GE.AND P0, PT, R17, c[0x0][0x17c], PT ;  /* 0x00005f0011007a0c */ /* 0x004fc60003f06270 */
[----:B------:R-:W2:Y:S04]  /*94630*/  LDL.LU R17, [R1+0x24b4] ;  /* 0x0024b40001117983 */ /* 0x000ea80000300800 */
[----:B------:R-:W2:Y:S01]  /*94640*/  LDL.LU R23, [R1+0x2c] ;  /* 0x00002c0001177983 */ /* 0x000ea20000300800 */
[----:B---3--:R-:W-:-:S03]  /*94650*/  ISETP.GE.AND P4, PT, R16, c[0x0][0x17c], PT ;  /* 0x00005f0010007a0c */ /* 0x008fc60003f86270 */
[----:B------:R-:W3:Y:S01]  /*94660*/  LDL.LU R16, [R1+0x24bc] ;  /* 0x0024bc0001107983 */ /* 0x000ee20000300800 */
[----:B------:R-:W-:Y:S02]  /*94670*/  ISETP.LT.AND P3, PT, R22, c[0x0][0x178], !P3 ;  /* 0x00005e0016007a0c */ /* 0x000fe40005f61270 */
[----:B------:R-:W-:Y:S01]  /*94680*/  ISETP.LT.AND P6, PT, R24, c[0x0][0x178], !P2 ;  /* 0x00005e0018007a0c */ /* 0x000fe200057c1270 */
[C---:B------:R-:W-:Y:S01]  /*94690*/  IMAD.WIDE R8, R6.reuse, 0x2, R28 ;  /* 0x0000000206087825 */ /* 0x040fe200078e021c */
[----:B------:R-:W-:Y:S01]  /*946a0*/  IADD3 R0, R6, c[0x0][0x198], RZ ;  /* 0x0000660006007a10 */ /* 0x000fe20007ffe0ff */
[----:B------:R-:W3:Y:S01]  /*946b0*/  LDL.LU R25, [R1+0x8c] ;  /* 0x00008c0001197983 */ /* 0x000ee20000300800 */
[----:B------:R-:W-:-:S03]  /*946c0*/  PRMT R14, R14, 0x7632, R14 ;  /* 0x000076320e0e7816 */ /* 0x000fc6000000000e */
[----:B------:R-:W-:Y:S01]  /*946d0*/  IMAD.WIDE R12, R0, 0x2, R2 ;  /* 0x00000002000c7825 */ /* 0x000fe200078e0202 */
[----:B------:R-:W-:Y:S02]  /*946e0*/  ISETP.GE.AND P1, PT, R20, c[0x0][0x17c], PT ;  /* 0x00005f0014007a0c */ /* 0x000fe40003f26270 */
[----:B------:R-:W-:Y:S01]  /*946f0*/  PRMT R6, R26, 0x7632, R6 ;  /* 0x000076321a067816 */ /* 0x000fe20000000006 */
[----:B------:R-:W-:Y:S04]  /*94700*/  @P3 STG.E.U16 [R8.64], R14 ;  /* 0x0000000e08003986 */ /* 0x000fe8000c101504 */
[----:B------:R0:W-:Y:S04]  /*94710*/  @P6 STG.E.U16 [R12.64], R26 ;  /* 0x0000001a0c006986 */ /* 0x0001e8000c101504 */
[----:B------:R-:W3:Y:S01]  /*94720*/  LDL.LU R20, [R1+0x24c0] ;  /* 0x0024c00001147983 */ /* 0x000ee20000300800 */
[----:B------:R-:W-:-:S03]  /*94730*/  ISETP.LT.AND P2, PT, R22, c[0x0][0x178], !P2 ;  /* 0x00005e0016007a0c */ /* 0x000fc60005741270 */
[----:B0-----:R-:W3:Y:S01]  /*94740*/  LDL.LU R26, [R1+0xc] ;  /* 0x00000c00011a7983 */ /* 0x001ee20000300800 */
[----:B------:R-:W-:Y:S01]  /*94750*/  ISETP.LT.AND P3, PT, R24, c[0x0][0x178], !P1 ;  /* 0x00005e0018007a0c */ /* 0x000fe20004f61270 */
[C---:B------:R-:W-:Y:S01]  /*94760*/  IMAD.WIDE R4, R0.reuse, 0x2, R28 ;  /* 0x0000000200047825 */ /* 0x040fe200078e021c */
[----:B------:R-:W-:Y:S02]  /*94770*/  IADD3 R8, R0, c[0x0][0x198], RZ ;  /* 0x0000660000087a10 */ /* 0x000fe40007ffe0ff */
[----:B------:R-:W-:Y:S02]  /*94780*/  ISETP.LT.AND P1, PT, R22, c[0x0][0x178], !P1 ;  /* 0x00005e0016007a0c */ /* 0x000fe40004f21270 */
[----:B------:R-:W-:-:S03]  /*94790*/  ISETP.LT.AND P6, PT, R24, c[0x0][0x178], !P5 ;  /* 0x00005e0018007a0c */ /* 0x000fc60006fc1270 */
[----:B------:R0:W-:Y:S01]  /*947a0*/  @P2 STG.E.U16 [R4.64], R27 ;  /* 0x0000001b04002986 */ /* 0x0001e2000c101504 */
[----:B------:R-:W-:Y:S02]  /*947b0*/  ISETP.LT.AND P5, PT, R22, c[0x0][0x178], !P5 ;  /* 0x00005e0016007a0c */ /* 0x000fe40006fa1270 */
[C---:B------:R-:W-:Y:S02]  /*947c0*/  IADD3 R0, R8.reuse, c[0x0][0x198], RZ ;  /* 0x0000660008007a10 */ /* 0x040fe40007ffe0ff */
[----:B------:R-:W-:Y:S01]  /*947d0*/  PRMT R10, R27, 0x7632, R10 ;  /* 0x000076321b0a7816 */ /* 0x000fe2000000000a */
[----:B0-----:R-:W-:Y:S01]  /*947e0*/  IMAD.WIDE R4, R8, 0x2, R2 ;  /* 0x0000000208047825 */ /* 0x001fe200078e0202 */
[----:B----4-:R-:W-:Y:S01]  /*947f0*/  ISETP.GE.AND P2, PT, R18, c[0x0][0x17c], PT ;  /* 0x00005f0012007a0c */ /* 0x010fe20003f46270 */
[----:B------:R-:W4:Y:S02]  /*94800*/  LDL.LU R27, [R1+0x9c] ;  /* 0x00009c00011b7983 */ /* 0x000f240000300800 */
[----:B------:R-:W-:-:S02]  /*94810*/  IMAD.WIDE R8, R8, 0x2, R28 ;  /* 0x0000000208087825 */ /* 0x000fc400078e021c */
[----:B------:R0:W-:Y:S02]  /*94820*/  @P3 STG.E.U16 [R4.64], R6 ;  /* 0x0000000604003986 */ /* 0x0001e4000c101504 */
[C---:B------:R-:W-:Y:S02]  /*94830*/  IMAD.WIDE R12, R0.reuse, 0x2, R2 ;  /* 0x00000002000c7825 */ /* 0x040fe400078e0202 */
[----:B------:R-:W-:Y:S04]  /*94840*/  @P1 STG.E.U16 [R8.64], R10 ;  /* 0x0000000a08001986 */ /* 0x000fe8000c101504 */
[----:B------:R-:W-:Y:S01]  /*94850*/  @P6 STG.E.U16 [R12.64], R21 ;  /* 0x000000150c006986 */ /* 0x000fe2000c101504 */
[----:B0-----:R-:W-:-:S03]  /*94860*/  IMAD.WIDE R4, R0, 0x2, R28 ;  /* 0x0000000200047825 */ /* 0x001fc600078e021c */
[----:B------:R-:W4:Y:S01]  /*94870*/  LDL.LU R18, [R1+0x24c8] ;  /* 0x0024c80001127983 */ /* 0x000f220000300800 */
[----:B--2---:R-:W-:-:S03]  /*94880*/  ISETP.GE.AND P3, PT, R17, c[0x0][0x17c], PT ;  /* 0x00005f0011007a0c */ /* 0x004fc60003f66270 */
[----:B------:R-:W2:Y:S04]  /*94890*/  LDL.LU R17, [R1+0x24c4] ;  /* 0x0024c40001117983 */ /* 0x000ea80000300800 */
[----:B------:R0:W-:Y:S01]  /*948a0*/  @P5 STG.E.U16 [R4.64], R23 ;  /* 0x0000001704005986 */ /* 0x0001e2000c101504 */
[----:B---3--:R-:W-:-:S03]  /*948b0*/  ISETP.GE.AND P5, PT, R16, c[0x0][0x17c], PT ;  /* 0x00005f0010007a0c */ /* 0x008fc60003fa6270 */
[----:B------:R-:W3:Y:S01]  /*948c0*/  LDL.LU R16, [R1+0x24cc] ;  /* 0x0024cc0001107983 */ /* 0x000ee20000300800 */
[----:B------:R-:W-:Y:S02]  /*948d0*/  ISETP.LT.AND P1, PT, R24, c[0x0][0x178], !P0 ;  /* 0x00005e0018007a0c */ /* 0x000fe40004721270 */
[----:B------:R-:W-:Y:S02]  /*948e0*/  IADD3 R6, R0, c[0x0][0x198], RZ ;  /* 0x0000660000067a10 */ /* 0x000fe40007ffe0ff */
[----:B------:R-:W-:Y:S02]  /*948f0*/  ISETP.LT.AND P0, PT, R22, c[0x0][0x178], !P0 ;  /* 0x00005e0016007a0c */ /* 0x000fe40004701270 */
[----:B------:R-:W-:Y:S02]  /*94900*/  ISETP.LT.AND P6, PT, R24, c[0x0][0x178], !P4 ;  /* 0x00005e0018007a0c */ /* 0x000fe400067c1270 */
[----:B------:R-:W-:Y:S01]  /*94910*/  ISETP.LT.AND P4, PT, R22, c[0x0][0x178], !P4 ;  /* 0x00005e0016007a0c */ /* 0x000fe20006781270 */
[C---:B0-----:R-:W-:Y:S01]  /*94920*/  IMAD.WIDE R4, R6.reuse, 0x2, R2 ;  /* 0x0000000206047825 */ /* 0x041fe200078e0202 */
[----:B------:R-:W-:-:S02]  /*94930*/  IADD3 R0, R6, c[0x0][0x198], RZ ;  /* 0x0000660006007a10 */ /* 0x000fc40007ffe0ff */
[----:B------:R-:W-:Y:S01]  /*94940*/  PRMT R10, R21, 0x7632, R10 ;  /* 0x00007632150a7816 */ /* 0x000fe2000000000a */
[----:B------:R-:W-:Y:S01]  /*94950*/  IMAD.WIDE R8, R6, 0x2, R28 ;  /* 0x0000000206087825 */ /* 0x000fe200078e021c */
[----:B------:R-:W-:-:S03]  /*94960*/  PRMT R14, R23, 0x7632, R14 ;  /* 0x00007632170e7816 */ /* 0x000fc6000000000e */
[C---:B------:R-:W-:Y:S01]  /*94970*/  IMAD.WIDE R12, R0.reuse, 0x2, R2 ;  /* 0x00000002000c7825 */ /* 0x040fe200078e0202 */
[----:B------:R0:W-:Y:S04]  /*94980*/  @P1 STG.E.U16 [R4.64], R10 ;  /* 0x0000000a04001986 */ /* 0x0001e8000c101504 */
[----:B------:R1:W-:Y:S04]  /*94990*/  @P0 STG.E.U16 [R8.64], R14 ;  /* 0x0000000e08000986 */ /* 0x0003e8000c101504 */
[----:B------:R-:W-:Y:S01]  /*949a0*/  @P6 STG.E.U16 [R12.64], R25 ;  /* 0x000000190c006986 */ /* 0x000fe2000c101504 */
[----:B0-----:R-:W-:Y:S01]  /*949b0*/  IMAD.WIDE R4, R0, 0x2, R28 ;  /* 0x0000000200047825 */ /* 0x001fe200078e021c */
[----:B------:R-:W-:-:S02]  /*949c0*/  PRMT R10, R26, 0x7632, R10 ;  /* 0x000076321a0a7816 */ /* 0x000fc4000000000a */
[----:B-1----:R-:W3:Y:S04]  /*949d0*/  LDL.LU R14, [R1+0x24d0] ;  /* 0x0024d000010e7983 */ /* 0x002ee80000300800 */
[----:B------:R0:W-:Y:S01]  /*949e0*/  @P4 STG.E.U16 [R4.64], R26 ;  /* 0x0000001a04004986 */ /* 0x0001e2000c101504 */
[----:B------:R-:W-:-:S03]  /*949f0*/  ISETP.LT.AND P0, PT, R24, c[0x0][0x178], !P2 ;  /* 0x00005e0018007a0c */ /* 0x000fc60005701270 */
[----:B0-----:R-:W3:Y:S01]  /*94a00*/  LDL.LU R26, [R1+0x3c] ;  /* 0x00003c00011a7983 */ /* 0x001ee20000300800 */
[----:B------:R-:W-:Y:S02]  /*94a10*/  IADD3 R8, R0, c[0x0][0x198], RZ ;  /* 0x0000660000087a10 */ /* 0x000fe40007ffe0ff */
[----:B------:R-:W-:Y:S02]  /*94a20*/  ISETP.LT.AND P2, PT, R22, c[0x0][0x178], !P2 ;  /* 0x00005e0016007a0c */ /* 0x000fe40005741270 */
[----:B------:R-:W-:Y:S02]  /*94a30*/  ISETP.LT.AND P6, PT, R24, c[0x0][0x178], !P3 ;  /* 0x00005e0018007a0c */ /* 0x000fe40005fc1270 */
[----:B------:R-:W-:Y:S01]  /*94a40*/  ISETP.LT.AND P3, PT, R22, c[0x0][0x178], !P3 ;  /* 0x00005e0016007a0c */ /* 0x000fe20005f61270 */
[C---:B------:R-:W-:Y:S01]  /*94a50*/  IMAD.WIDE R4, R8.reuse, 0x2, R2 ;  /* 0x0000000208047825 */ /* 0x040fe200078e0202 */
[----:B------:R-:W-:Y:S02]  /*94a60*/  PRMT R6, R25, 0x7632, R6 ;  /* 0x0000763219067816 */ /* 0x000fe40000000006 */
[C---:B------:R-:W-:Y:S01]  /*94a70*/  IADD3 R0, R8.reuse, c[0x0][0x198], RZ ;  /* 0x0000660008007a10 */ /* 0x040fe20007ffe0ff */
[----:B------:R-:W-:-:S02]  /*94a80*/  IMAD.WIDE R8, R8, 0x2, R28 ;  /* 0x0000000208087825 */ /* 0x000fc400078e021c */
[----:B------:R0:W-:Y:S02]  /*94a90*/  @P0 STG.E.U16 [R4.64], R6 ;  /* 0x0000000604000986 */ /* 0x0001e4000c101504 */
[----:B------:R-:W-:Y:S01]  /*94aa0*/  IMAD.WIDE R12, R0, 0x2, R2 ;  /* 0x00000002000c7825 */ /* 0x000fe200078e0202 */
[----:B----4-:R-:W-:Y:S01]  /*94ab0*/  ISETP.GE.AND P4, PT, R18, c[0x0][0x17c], PT ;  /* 0x00005f0012007a0c */ /* 0x010fe20003f86270 */
[----:B------:R-:W-:Y:S04]  /*94ac0*/  @P2 STG.E.U16 [R8.64], R10 ;  /* 0x0000000a08002986 */ /* 0x000fe8000c101504 */
[----:B------:R1:W-:Y:S01]  /*94ad0*/  @P6 STG.E.U16 [R12.64], R27 ;  /* 0x0000001b0c006986 */ /* 0x0003e2000c101504 */
[----:B0-----:R-:W-:-:S03]  /*94ae0*/  IMAD.WIDE R4, R0, 0x2, R28 ;  /* 0x0000000200047825 */ /* 0x001fc600078e021c */
[----:B------:R-:W4:Y:S04]  /*94af0*/  LDL.LU R18, [R1+0x24d8] ;  /* 0x0024d80001127983 */ /* 0x000f280000300800 */
[----:B------:R0:W-:Y:S01]  /*94b00*/  @P3 STG.E.U16 [R4.64], R11 ;  /* 0x0000000b04003986 */ /* 0x0001e2000c101504 */
[----:B-1----:R-:W-:Y:S02]  /*94b10*/  PRMT R12, R27, 0x7632, R12 ;  /* 0x000076321b0c7816 */ /* 0x002fe4000000000c */
[----:B--2---:R-:W-:Y:S02]  /*94b20*/  ISETP.GE.AND P0, PT, R17, c[0x0][0x17c], PT ;  /* 0x00005f0011007a0c */ /* 0x004fe40003f06270 */
[----:B------:R-:W2:Y:S01]  /*94b30*/  LDL.LU R17, [R1+0x24d4] ;  /* 0x0024d40001117983 */ /* 0x000ea20000300800 */
[----:B---3--:R-:W-:-:S03]  /*94b40*/  ISETP.GE.AND P3, PT, R16, c[0x0][0x17c], PT ;  /* 0x00005f0010007a0c */ /* 0x008fc60003f66270 */
[----:B------:R-:W3:Y:S04]  /*94b50*/  LDL.LU R16, [R1+0x24dc] ;  /* 0x0024dc0001107983 */ /* 0x000ee80000300800 */
[----:B------:R-:W2:Y:S01]  /*94b60*/  LDL.LU R27, [R1+0x1bc] ;  /* 0x0001bc00011b7983 */ /* 0x000ea20000300800 */
[----:B------:R-:W-:Y:S02]  /*94b70*/  ISETP.GE.AND P1, PT, R20, c[0x0][0x17c], PT ;  /* 0x00005f0014007a0c */ /* 0x000fe40003f26270 */
[----:B------:R-:W-:Y:S01]  /*94b80*/  ISETP.LT.AND P2, PT, R24, c[0x0][0x178], !P5 ;  /* 0x00005e0018007a0c */ /* 0x000fe20006f41270 */
[----:B------:R-:W3:Y:S01]  /*94b90*/  LDL.LU R25, [R1+0x1c] ;  /* 0x00001c0001197983 */ /* 0x000ee20000300800 */
[----:B------:R-:W-:Y:S02]  /*94ba0*/  ISETP.LT.AND P5, PT, R22, c[0x0][0x178], !P5 ;  /* 0x00005e0016007a0c */ /* 0x000fe40006fa1270 */
[----:B------:R-:W-:-:S02]  /*94bb0*/  IADD3 R6, R0, c[0x0][0x198], RZ ;  /* 0x0000660000067a10 */ /* 0x000fc40007ffe0ff */
[----:B------:R-:W-:Y:S02]  /*94bc0*/  ISETP.LT.AND P6, PT, R24, c[0x0][0x178], !P1 ;  /* 0x00005e0018007a0c */ /* 0x000fe40004fc1270 */
[C---:B------:R-:W-:Y:S01]  /*94bd0*/  IADD3 R0, R6.reuse, c[0x0][0x198], RZ ;  /* 0x0000660006007a10 */ /* 0x040fe20007ffe0ff */
[----:B0-----:R-:W-:Y:S01]  /*94be0*/  IMAD.WIDE R4, R6, 0x2, R2 ;  /* 0x0000000206047825 */ /* 0x001fe200078e0202 */
[----:B------:R-:W-:-:S03]  /*94bf0*/  PRMT R13, R11, 0x7632, R13 ;  /* 0x000076320b0d7816 */ /* 0x000fc6000000000d */
[----:B------:R-:W-:Y:S01]  /*94c00*/  IMAD.WIDE R8, R6, 0x2, R28 ;  /* 0x0000000206087825 */ /* 0x000fe200078e021c */
[----:B------:R-:W-:Y:S03]  /*94c10*/  @P2 STG.E.U16 [R4.64], R12 ;  /* 0x0000000c04002986 */ /* 0x000fe6000c101504 */
[----:B------:R-:W-:Y:S01]  /*94c20*/  IMAD.WIDE R10, R0, 0x2, R2 ;  /* 0x00000002000a7825 */ /* 0x000fe200078e0202 */
[----:B------:R-:W-:Y:S01]  /*94c30*/  @P5 STG.E.U16 [R8.64], R13 ;  /* 0x0000000d08005986 */ /* 0x000fe2000c101504 */
[----:B------:R-:W-:-:S03]  /*94c40*/  ISETP.GE.AND P2, PT, R14, c[0x0][0x17c], PT ;  /* 0x00005f000e007a0c */ /* 0x000fc60003f46270 */
[----:B------:R-:W4:Y:S01]  /*94c50*/  LDL.LU R14, [R1+0x24e0] ;  /* 0x0024e000010e7983 */ /* 0x000f220000300800 */
[----:B------:R-:W-:-:S03]  /*94c60*/  ISETP.LT.AND P1, PT, R22, c[0x0][0x178], !P1 ;  /* 0x00005e0016007a0c */ /* 0x000fc60004f21270 */
[----:B------:R0:W-:Y:S01]  /*94c70*/  @P6 STG.E.U16 [R10.64], R26 ;  /* 0x0000001a0a006986 */ /* 0x0001e2000c101504 */
[----:B------:R-:W-:-:S03]  /*94c80*/  PRMT R6, R26, 0x7632, R6 ;  /* 0x000076321a067816 */ /* 0x000fc60000000006 */
[----:B0-----:R-:W4:Y:S01]  /*94c90*/  LDL.LU R26, [R1+0x1ac] ;  /* 0x0001ac00011a7983 */ /* 0x001f220000300800 */
[----:B------:R-:W-:Y:S01]  /*94ca0*/  ISETP.LT.AND P5, PT, R24, c[0x0][0x178], !P4 ;  /* 0x00005e0018007a0c */ /* 0x000fe200067a1270 */
[----:B------:R-:W-:Y:S01]  /*94cb0*/  IMAD.WIDE R4, R0, 0x2, R28 ;  /* 0x0000000200047825 */ /* 0x000fe200078e021c */
[----:B------:R-:W-:Y:S01]  /*94cc0*/  ISETP.LT.AND P4, PT, R22, c[0x0][0x178], !P4 ;  /* 0x00005e0016007a0c */ /* 0x000fe20006781270 */
[----:B------:R-:W4:Y:S01]  /*94cd0*/  LDL.LU R13, [R1+0x24e4] ;  /* 0x0024e400010d7983 */ /* 0x000f220000300800 */
[----:B------:R-:W-:Y:S02]  /*94ce0*/  IADD3 R8, R0, c[0x0][0x198], RZ ;  /* 0x0000660000087a10 */ /* 0x000fe40007ffe0ff */
[----:B------:R-:W-:Y:S02]  /*94cf0*/  ISETP.LT.AND P6, PT, R24, c[0x0][0x178], !P0 ;  /* 0x00005e0018007a0c */ /* 0x000fe400047c1270 */
[----:B------:R-:W-:Y:S01]  /*94d00*/  IADD3 R0, R8, c[0x0][0x198], RZ ;  /* 0x0000660008007a10 */ /* 0x000fe20007ffe0ff */
[----:B------:R0:W-:Y:S01]  /*94d10*/  @P1 STG.E.U16 [R4.64], R19 ;  /* 0x0000001304001986 */ /* 0x0001e2000c101504 */
[----:B------:R-:W-:-:S03]  /*94d20*/  PRMT R12, R19, 0x7632, R12 ;  /* 0x00007632130c7816 */ /* 0x000fc6000000000c */
[----:B------:R-:W-:-:S04]  /*94d30*/  IMAD.WIDE R10, R0, 0x2, R2 ;  /* 0x00000002000a7825 */ /* 0x000fc800078e0202 */
[----:B0-----:R-:W-:-:S04]  /*94d40*/  IMAD.WIDE R4, R8, 0x2, R2 ;  /* 0x0000000208047825 */ /* 0x001fc800078e0202 */
[----:B------:R-:W-:Y:S01]  /*94d50*/  IMAD.WIDE R8, R8, 0x2, R28 ;  /* 0x0000000208087825 */ /* 0x000fe200078e021c */
[----:B------:R-:W-:Y:S04]  /*94d60*/  @P5 STG.E.U16 [R4.64], R6 ;  /* 0x0000000604005986 */ /* 0x000fe8000c101504 */
[----:B------:R0:W-:Y:S04]  /*94d70*/  @P4 STG.E.U16 [R8.64], R12 ;  /* 0x0000000c08004986 */ /* 0x0001e8000c101504 */
[----:B0-----:R-:W4:Y:S04]  /*94d80*/  LDL.LU R12, [R1+0x24ec] ;  /* 0x0024ec00010c7983 */ /* 0x001f280000300800 */
[----:B--2---:R0:W-:Y:S01]  /*94d90*/  @P6 STG.E.U16 [R10.64], R27 ;  /* 0x0000001b0a006986 */ /* 0x0041e2000c101504 */
[----:B------:R-:W-:-:S03]  /*94da0*/  PRMT R6, R27, 0x7632, R6 ;  /* 0x000076321b067816 */ /* 0x000fc60000000006 */
[----:B0-----:R-:W2:Y:S01]  /*94db0*/  LDL.LU R27, [R1+0x7c] ;  /* 0x00007c00011b7983 */ /* 0x001ea20000300800 */
[----:B------:R-:W-:-:S03]  /*94dc0*/  ISETP.LT.AND P0, PT, R22, c[0x0][0x178], !P0 ;  /* 0x00005e0016007a0c */ /* 0x000fc60004701270 */
[----:B------:R-:W0:Y:S01]  /*94dd0*/  S2R R23, SR_TID.X ;  /* 0x0000000000177919 */ /* 0x000e220000002100 */
[----:B------:R-:W-:Y:S01]  /*94de0*/  ISETP.LT.AND P4, PT, R24, c[0x0][0x178], !P3 ;  /* 0x00005e0018007a0c */ /* 0x000fe20005f81270 */
[C---:B------:R-:W-:Y:S01]  /*94df0*/  IMAD.WIDE R4, R0.reuse, 0x2, R28 ;  /* 0x0000000200047825 */ /* 0x040fe200078e021c */
[----:B------:R-:W-:Y:S01]  /*94e00*/  IADD3 R0, R0, c[0x0][0x198], RZ ;  /* 0x0000660000007a10 */ /* 0x000fe20007ffe0ff */
[----:B------:R-:W2:Y:S01]  /*94e10*/  LDL.LU R11, [R1+0x24e8] ;  /* 0x0024e800010b7983 */ /* 0x000ea20000300800 */
[----:B------:R-:W-:-:S05]  /*94e20*/  ISETP.LT.AND P3, PT, R22, c[0x0][0x178], !P3 ;  /* 0x00005e0016007a0c */ /* 0x000fca0005f61270 */
[----:B---3--:R1:W-:Y:S01]  /*94e30*/  @P0 STG.E.U16 [R4.64], R25 ;  /* 0x0000001904000986 */ /* 0x0083e2000c101504 */
[----:B------:R-:W-:Y:S01]  /*94e40*/  ISETP.LT.AND P0, PT, R24, c[0x0][0x178], !P2 ;  /* 0x00005e0018007a0c */ /* 0x000fe20005701270 */
[----:B------:R-:W-:Y:S01]  /*94e50*/  IMAD.WIDE R8, R0, 0x2, R28 ;  /* 0x0000000200087825 */ /* 0x000fe200078e021c */
[----:B------:R-:W-:-:S03]  /*94e60*/  PRMT R10, R25, 0x7632, R10 ;  /* 0x00007632190a7816 */ /* 0x000fc6000000000a */
[C---:B-1----:R-:W-:Y:S01]  /*94e70*/  IMAD.WIDE R4, R0.reuse, 0x2, R2 ;  /* 0x0000000200047825 */ /* 0x042fe200078e0202 */
[----:B------:R-:W-:-:S04]  /*94e80*/  IADD3 R0, R0, c[0x0][0x198], RZ ;  /* 0x0000660000007a10 */ /* 0x000fc80007ffe0ff */
[----:B------:R1:W-:Y:S04]  /*94e90*/  @P4 STG.E.U16 [R4.64], R6 ;  /* 0x0000000604004986 */ /* 0x0003e8000c101504 */
[----:B------:R3:W-:Y:S01]  /*94ea0*/  @P3 STG.E.U16 [R8.64], R10 ;  /* 0x0000000a08003986 */ /* 0x0007e2000c101504 */
[C---:B-1----:R-:W-:Y:S01]  /*94eb0*/  IMAD.WIDE R4, R0.reuse, 0x2, R2 ;  /* 0x0000000200047825 */ /* 0x042fe200078e0202 */
[----:B------:R-:W-:-:S03]  /*94ec0*/  IADD3 R6, R0, c[0x0][0x198], RZ ;  /* 0x0000660000067a10 */ /* 0x000fc60007ffe0ff */
[----:B---3--:R-:W-:Y:S01]  /*94ed0*/  IMAD.WIDE R8, R0, 0x2, R28 ;  /* 0x0000000200087825 */ /* 0x008fe200078e021c */
[----:B----4-:R-:W-:Y:S01]  /*94ee0*/  PRMT R0, R26, 0x7632, R0 ;  /* 0x000076321a007816 */ /* 0x010fe20000000000 */
[----:B------:R1:W-:Y:S01]  /*94ef0*/  @P0 STG.E.U16 [R4.64], R26 ;  /* 0x0000001a04000986 */ /* 0x0003e2000c101504 */
[----:B0-----:R-:W-:Y:S02]  /*94f00*/  LOP3.LUT R21, R23, 0x7f, RZ, 0xc0, !PT ;  /* 0x0000007f17157812 */ /* 0x001fe400078ec0ff */
[----:B------:R-:W-:Y:S01]  /*94f10*/  ISETP.LT.AND P2, PT, R22, c[0x0][0x178], !P2 ;  /* 0x00005e0016007a0c */ /* 0x000fe20005741270 */
[----:B------:R-:W3:Y:S01]  /*94f20*/  LDL.LU R10, [R1+0x24f0] ;  /* 0x0024f000010a7983 */ /* 0x000ee20000300800 */
[----:B------:R-:W-:Y:S02]  /*94f30*/  ISETP.GE.AND P1, PT, R18, c[0x0][0x17c], PT ;  /* 0x00005f0012007a0c */ /* 0x000fe40003f26270 */
[----:B------:R-:W-:Y:S01]  /*94f40*/  ISETP.GE.AND P5, PT, R17, c[0x0][0x17c], PT ;  /* 0x00005f0011007a0c */ /* 0x000fe20003fa6270 */
[----:B------:R-:W4:Y:S01]  /*94f50*/  LDL.LU R20, [R1+0x1cc] ;  /* 0x0001cc0001147983 */ /* 0x000f220000300800 */
[----:B-1----:R-:W-:Y:S01]  /*94f60*/  IMAD.SHL.U32 R26, R23, 0x800, RZ ;  /* 0x00000800171a7824 */ /* 0x002fe200078e00ff */
[----:B------:R-:W-:-:S02]  /*94f70*/  ISETP.LT.AND P3, PT, R24, c[0x0][0x178], !P1 ;  /* 0x00005e0018007a0c */ /* 0x000fc40004f61270 */
[----:B------:R-:W-:-:S04]  /*94f80*/  ISETP.GE.AND P6, PT, R16, c[0x0][0x17c], PT ;  /* 0x00005f0010007a0c */ /* 0x000fc80003fc6270 */
[----:B------:R0:W-:Y:S01]  /*94f90*/  @P2 STG.E.U16 [R8.64], R7 ;  /* 0x0000000708002986 */ /* 0x0001e2000c101504 */
[----:B------:R-:W-:Y:S02]  /*94fa0*/  LOP3.LUT R26, R26, 0x3000, RZ, 0xc0, !PT ;  /* 0x000030001a1a7812 */ /* 0x000fe400078ec0ff */
[----:B------:R-:W-:Y:S01]  /*94fb0*/  ISETP.LT.AND P0, PT, R24, c[0x0][0x178], !P5 ;  /* 0x00005e0018007a0c */ /* 0x000fe20006f01270 */
[----:B------:R-:W-:Y:S01]  /*94fc0*/  IMAD.WIDE R4, R6, 0x2, R2 ;  /* 0x0000000206047825 */ /* 0x000fe200078e0202 */
[----:B------:R-:W3:Y:S03]  /*94fd0*/  LDL.LU R25, [R1+0x4c] ;  /* 0x00004c0001197983 */ /* 0x000ee60000300800 */
[----:B------:R-:W-:Y:S01]  /*94fe0*/  IMAD R26, R21, 0x10, R26 ;  /* 0x00000010151a7824 */ /* 0x000fe200078e021a */
[----:B------:R-:W-:-:S04]  /*94ff0*/  ISETP.LT.AND P1, PT, R22, c[0x0][0x178], !P1 ;  /* 0x00005e0016007a0c */ /* 0x000fc80004f21270 */
[----:B------:R-:W1:Y:S01]  /*95000*/  LDS.128 R16, [R26] ;  /* 0x000000001a107984 */ /* 0x000e620000000c00 */
[C---:B0-----:R-:W-:Y:S02]  /*95010*/  IADD3 R8, R6.reuse, c[0x0][0x198], RZ ;  /* 0x0000660006087a10 */ /* 0x041fe40007ffe0ff */
[----:B------:R-:W-:Y:S01]  /*95020*/  PRMT R9, R7, 0x7632, R9 ;  /* 0x0000763207097816 */ /* 0x000fe20000000009 */
[----:B------:R-:W-:Y:S01]  /*95030*/  IMAD.WIDE R6, R6, 0x2, R28 ;  /* 0x0000000206067825 */ /* 0x000fe200078e021c */
[----:B------:R0:W-:Y:S04]  /*95040*/  @P3 STG.E.U16 [R4.64], R0 ;  /* 0x0000000004003986 */ /* 0x0001e8000c101504 */
[----:B------:R1:W-:Y:S01]  /*95050*/  @P1 STG.E.U16 [R6.64], R9 ;  /* 0x0000000906001986 */ /* 0x0003e2000c101504 */
[----:B0-----:R-:W-:Y:S01]  /*95060*/  IMAD.WIDE R4, R8, 0x2, R2 ;  /* 0x0000000208047825 */ /* 0x001fe200078e0202 */
[----:B------:R-:W-:-:S02]  /*95070*/  ISETP.LT.AND P5, PT, R22, c[0x0][0x178], !P5 ;  /* 0x00005e0016007a0c */ /* 0x000fc40006fa1270 */
[----:B------:R-:W-:Y:S02]  /*95080*/  ISETP.LT.AND P1, PT, R24, c[0x0][0x178], !P6 ;  /* 0x00005e0018007a0c */ /* 0x000fe40007721270 */
[----:B------:R-:W-:Y:S02]  /*95090*/  ISETP.LT.AND P6, PT, R22, c[0x0][0x178], !P6 ;  /* 0x00005e0016007a0c */ /* 0x000fe400077c1270 */
[----:B------:R-:W-:Y:S01]  /*950a0*/  IADD3 R0, R8, c[0x0][0x198], RZ ;  /* 0x0000660008007a10 */ /* 0x000fe20007ffe0ff */
[----:B-1----:R-:W-:Y:S04]  /*950b0*/  STL [R1+0x34], R17 ;  /* 0x0000341101007387 */ /* 0x002fe80000100800 */
[----:B------:R-:W-:Y:S01]  /*950c0*/  IMAD.WIDE R6, R0, 0x2, R2 ;  /* 0x0000000200067825 */ /* 0x000fe200078e0202 */
[----:B------:R-:W-:Y:S01]  /*950d0*/  ISETP.GE.AND P4, PT, R14, c[0x0][0x17c], PT ;  /* 0x00005f000e007a0c */ /* 0x000fe20003f86270 */
[----:B------:R0:W-:Y:S02]  /*950e0*/  STL.64 [R1+0x38], R18 ;  /* 0x0000381201007387 */ /* 0x0001e40000100a00 */
[----:B0-----:R-:W-:-:S02]  /*950f0*/  IMAD.MOV.U32 R18, RZ, RZ, R16 ;  /* 0x000000ffff127224 */ /* 0x001fc400078e0010 */
[----:B------:R-:W3:Y:S04]  /*95100*/  LDL.LU R16, [R1+0x24f4] ;  /* 0x0024f40001107983 */ /* 0x000ee80000300800 */
[----:B--2---:R0:W-:Y:S01]  /*95110*/  @P0 STG.E.U16 [R4.64], R27 ;  /* 0x0000001b04000986 */ /* 0x0041e2000c101504 */
[----:B------:R-:W-:-:S03]  /*95120*/  PRMT R9, R27, 0x7632, R9 ;  /* 0x000076321b097816 */ /* 0x000fc60000000009 */
[----:B0-----:R-:W0:Y:S01]  /*95130*/  S2R R27, SR_TID.X ;  /* 0x00000000001b7919 */ /* 0x001e220000002100 */
[----:B------:R-:W-:Y:S01]  /*95140*/  IMAD.WIDE R4, R8, 0x2, R28 ;  /* 0x0000000208047825 */ /* 0x000fe200078e021c */
[----:B------:R-:W-:-:S04]  /*95150*/  PRMT R8, R15, 0x7632, R8 ;  /* 0x000076320f087816 */ /* 0x000fc80000000008 */
[----:B------:R1:W-:Y:S01]  /*95160*/  @P5 STG.E.U16 [R4.64], R15 ;  /* 0x0000000f04005986 */ /* 0x0003e2000c101504 */
[C---:B0-----:R-:W-:Y:S01]  /*95170*/  LOP3.LUT R17, R27.reuse, 0x7f, RZ, 0xc0, !PT ;  /* 0x0000007f1b117812 */ /* 0x041fe200078ec0ff */
[----:B------:R-:W-:-:S05]  /*95180*/  IMAD.SHL.U32 R27, R27, 0x800, RZ ;  /* 0x000008001b1b7824 */ /* 0x000fca00078e00ff */
[----:B------:R-:W-:Y:S01]  /*95190*/  LOP3.LUT R27, R27, 0x3000, RZ, 0xc0, !PT ;  /* 0x000030001b1b7812 */ /* 0x000fe200078ec0ff */
[----:B-1----:R-:W-:-:S04]  /*951a0*/  IMAD.WIDE R4, R0, 0x2, R28 ;  /* 0x0000000200047825 */ /* 0x002fc800078e021c */
[----:B------:R-:W-:Y:S01]  /*951b0*/  IMAD R27, R17, 0x10, R27 ;  /* 0x00000010111b7824 */ /* 0x000fe200078e021b */
[----:B------:R-:W-:Y:S04]  /*951c0*/  @P1 STG.E.U16 [R6.64], R9 ;  /* 0x0000000906001986 */ /* 0x000fe8000c101504 */
[----:B------:R-:W-:Y:S01]  /*951d0*/  LOP3.LUT R27, R27, 0x20, RZ, 0x3c, !PT ;  /* 0x000000201b1b7812 */ /* 0x000fe200078e3cff */
[----:B------:R-:W-:Y:S04]  /*951e0*/  @P6 STG.E.U16 [R4.64], R8 ;  /* 0x0000000804006986 */ /* 0x000fe8000c101504 */
[----:B------:R0:W1:Y:S01]  /*951f0*/  LDS.128 R4, [R27] ;  /* 0x000000001b047984 */ /* 0x0000620000000c00 */
[----:B------:R-:W-:-:S02]  /*95200*/  ISETP.LT.AND P5, PT, R24, c[0x0][0x178], !P4 ;  /* 0x00005e0018007a0c */ /* 0x000fc400067a1270 */
[----:B------:R-:W-:Y:S02]  /*95210*/  ISETP.LT.AND P4, PT, R22, c[0x0][0x178], !P4 ;  /* 0x00005e0016007a0c */ /* 0x000fe40006781270 */
[----:B------:R-:W2:Y:S04]  /*95220*/  LDL.LU R22, [R1+0x2658] ;  /* 0x0026580001167983 */ /* 0x000ea80000300800 */
[----:B0-----:R-:W2:Y:S04]  /*95230*/  LDL.LU R27, [R1+0xf0] ;  /* 0x0000f000011b7983 */ /* 0x001ea80000300800 */
[----:B-1----:R0:W-:Y:S04]  /*95240*/  STL [R1+0x2650], R5 ;  /* 0x0026500501007387 */ /* 0x0021e80000100800 */
[----:B0-----:R-:W2:Y:S04]  /*95250*/  LDL R5, [R1+0xbcc] ;  /* 0x000bcc0001057983 */ /* 0x001ea80000100800 */
[----:B------:R-:W-:Y:S04]  /*95260*/  STL [R1+0x25f4], R6 ;  /* 0x0025f40601007387 */ /* 0x000fe80000100800 */
[----:B------:R0:W-:Y:S04]  /*95270*/  STL [R1+0x25ec], R7 ;  /* 0x0025ec0701007387 */ /* 0x0001e80000100800 */
[----:B0-----:R-:W2:Y:S01]  /*95280*/  LDL.LU R7, [R1+0x24f8] ;  /* 0x0024f80001077983 */ /* 0x001ea20000300800 */
[----:B------:R-:W-:Y:S01]  /*95290*/  IMAD.SHL.U32 R6, R23, 0x800, RZ ;  /* 0x0000080017067824 */ /* 0x000fe200078e00ff */
[----:B------:R-:W-:-:S02]  /*952a0*/  ISETP.GE.AND P2, PT, R13, c[0x0][0x17c], PT ;  /* 0x00005f000d007a0c */ /* 0x000fc40003f46270 */
[----:B------:R-:W-:Y:S02]  /*952b0*/  IADD3 R0, R0, c[0x0][0x198], RZ ;  /* 0x0000660000007a10 */ /* 0x000fe40007ffe0ff */
[----:B------:R-:W-:Y:S02]  /*952c0*/  ISETP.LT.AND P6, PT, R24, c[0x0][0x178], !P2 ;  /* 0x00005e0018007a0c */ /* 0x000fe400057c1270 */
[----:B------:R-:W-:Y:S02]  /*952d0*/  LOP3.LUT R6, R6, 0x3000, RZ, 0xc0, !PT ;  /* 0x0000300006067812 */ /* 0x000fe400078ec0ff */
[----:B------:R-:W-:Y:S02]  /*952e0*/  ISETP.GE.AND P0, PT, R11, c[0x0][0x17c], PT ;  /* 0x00005f000b007a0c */ /* 0x000fe40003f06270 */
[----:B---3--:R-:W-:Y:S01]  /*952f0*/  ISETP.GE.AND P1, PT, R10, c[0x0][0x17c], PT ;  /* 0x00005f000a007a0c */ /* 0x008fe20003f26270 */
[C---:B------:R-:W-:Y:S01]  /*95300*/  IMAD.WIDE R10, R0.reuse, 0x2, R2 ;  /* 0x00000002000a7825 */ /* 0x040fe200078e0202 */
[----:B------:R-:W-:-:S02]  /*95310*/  IADD3 R14, R0, c[0x0][0x198], RZ ;  /* 0x00006600000e7a10 */ /* 0x000fc40007ffe0ff */
[----:B------:R-:W-:Y:S01]  /*95320*/  ISETP.GE.AND P3, PT, R12, c[0x0][0x17c], PT ;  /* 0x00005f000c007a0c */ /* 0x000fe20003f66270 */
[----:B------:R-:W-:Y:S01]  /*95330*/  IMAD R6, R21, 0x10, R6 ;  /* 0x0000001015067824 */ /* 0x000fe200078e0206 */
[----:B----4-:R0:W-:Y:S01]  /*95340*/  @P5 STG.E.U16 [R10.64], R20 ;  /* 0x000000140a005986 */ /* 0x0101e2000c101504 */
[----:B------:R-:W-:Y:S01]  /*95350*/  IMAD.WIDE R12, R0, 0x2, R28 ;  /* 0x00000002000c7825 */ /* 0x000fe200078e021c */
[----:B------:R-:W-:Y:S02]  /*95360*/  PRMT R9, R20, 0x7632, R9 ;  /* 0x0000763214097816 */ /* 0x000fe40000000009 */
[----:B------:R-:W-:Y:S02]  /*95370*/  IADD3 R0, R14, c[0x0][0x198], RZ ;  /* 0x000066000e007a10 */ /* 0x000fe40007ffe0ff */
[----:B------:R-:W-:Y:S02]  /*95380*/  PRMT R8, R25, 0x7632, R8 ;  /* 0x0000763219087816 */ /* 0x000fe40000000008 */
[----:B------:R-:W-:Y:S01]  /*95390*/  LOP3.LUT R6, R6, 0x40, RZ, 0x3c, !PT ;  /* 0x0000004006067812 */ /* 0x000fe200078e3cff */
[C---:B0-----:R-:W-:Y:S01]  /*953a0*/  IMAD.WIDE R10, R14.reuse, 0x2, R2 ;  /* 0x000000020e0a7825 */ /* 0x041fe200078e0202 */
[----:B------:R0:W-:Y:S03]  /*953b0*/  @P4 STG.E.U16 [R12.64], R25 ;  /* 0x000000190c004986 */ /* 0x0001e6000c101504 */
[----:B------:R-:W-:Y:S01]  /*953c0*/  IMAD.WIDE R14, R14, 0x2, R28 ;  /* 0x000000020e0e7825 */ /* 0x000fe200078e021c */
[----:B------:R-:W-:Y:S01]  /*953d0*/  @P6 STG.E.U16 [R10.64], R9 ;  /* 0x000000090a006986 */ /* 0x000fe2000c101504 */
[----:B------:R-:W-:-:S02]  /*953e0*/  ISETP.LT.AND P5, PT, R24, c[0x0][0x178], !P3 ;  /* 0x00005e0018007a0c */ /* 0x000fc40005fa1270 */
[----:B------:R-:W-:Y:S01]  /*953f0*/  ISETP.LT.AND P6, PT, R24, c[0x0][0x178], !P0 ;  /* 0x00005e0018007a0c */ /* 0x000fe200047c1270 */
[----:B0-----:R-:W3:Y:S04]  /*95400*/  LDL.LU R25, [R1+0x100] ;  /* 0x0001000001197983 */ /* 0x001ee80000300800 */
[----:B------:R-:W3:Y:S04]  /*95410*/  LDL.LU R24, [R1+0x2654] ;  /* 0x0026540001187983 */ /* 0x000ee80000300800 */
[----:B------:R-:W4:Y:S01]  /*95420*/  LDL.LU R19, [R1+0x24fc] ;  /* 0x0024fc0001137983 */ /* 0x000f220000300800 */
[----:B--2---:R-:W-:-:S13]  /*95430*/  ISETP.LT.AND P2, PT, R5, c[0x0][0x178], !P2 ;  /* 0x00005e0005007a0c */ /* 0x004fda0005741270 */
[----:B------:R-:W-:Y:S04]  /*95440*/  @P2 STG.E.U16 [R14.64], R8 ;  /* 0x000000080e002986 */ /* 0x000fe8000c101504 */
[----:B------:R-:W0:Y:S01]  /*95450*/  LDS.128 R8, [R6] ;  /* 0x0000000006087984 */ /* 0x000e220000000c00 */
[----:B------:R-:W-:-:S03]  /*95460*/  ISETP.GE.AND P2, PT, R7, c[0x0][0x17c], PT ;  /* 0x00005f0007007a0c */ /* 0x000fc60003f46270 */
[----:B0-----:R-:W-:Y:S04]  /*95470*/  STL [R1+0x2600], R10 ;  /* 0x0026000a01007387 */ /* 0x001fe80000100800 */
[----:B------:R0:W-:Y:S04]  /*95480*/  STL [R1+0x25f0], R11 ;  /* 0x0025f00b01007387 */ /* 0x0001e80000100800 */
[----:B0-----:R-:W2:Y:S04]  /*95490*/  LDL R11, [R1+0xbc8] ;  /* 0x000bc800010b7983 */ /* 0x001ea80000100800 */
[----:B------:R-:W2:Y:S01]  /*954a0*/  LDL.LU R7, [R1+0x2500] ;  /* 0x0025000001077983 */ /* 0x000ea20000300800 */
[----:B------:R-:W-:-:S02]  /*954b0*/  IMAD.SHL.U32 R23, R23, 0x800, RZ ;  /* 0x0000080017177824 */ /* 0x000fc400078e00ff */
[----:B------:R-:W-:Y:S01]  /*954c0*/  IMAD.WIDE R12, R0, 0x2, R2 ;  /* 0x00000002000c7825 */ /* 0x000fe200078e0202 */
[----:B------:R-:W-:Y:S02]  /*954d0*/  ISETP.LT.AND P3, PT, R5, c[0x0][0x178], !P3 ;  /* 0x00005e0005007a0c */ /* 0x000fe40005f61270 */
[----:B------:R-:W-:Y:S02]  /*954e0*/  LOP3.LUT R23, R23, 0x3000, RZ, 0xc0, !PT ;  /* 0x0000300017177812 */ /* 0x000fe400078ec0ff */
[----:B------:R0:W-:Y:S01]  /*954f0*/  @P5 STG.E.U16 [R12.64], R27 ;  /* 0x0000001b0c005986 */ /* 0x0001e2000c101504 */
[----:B------:R-:W-:Y:S02]  /*95500*/  ISETP.GE.AND P4, PT, R16, c[0x0][0x17c], PT ;  /* 0x00005f0010007a0c */ /* 0x000fe40003f86270 */
[----:B------:R-:W-:Y:S02]  /*95510*/  IMAD R23, R21, 0x10, R23 ;  /* 0x0000001015177824 */ /* 0x000fe400078e0217 */
[C---:B------:R-:W-:Y:S01]  /*95520*/  IMAD.WIDE R16, R0.reuse, 0x2, R28 ;  /* 0x0000000200107825 */ /* 0x040fe200078e021c */
[----:B0-----:R-:W-:-:S02]  /*95530*/  IADD3 R12, R0, c[0x0][0x198], RZ ;  /* 0x00006600000c7a10 */ /* 0x001fc40007ffe0ff */
[----:B------:R-:W-:Y:S02]  /*95540*/  PRMT R13, R27, 0x7632, R13 ;  /* 0x000076321b0d7816 */ /* 0x000fe4000000000d */
[----:B------:R-:W-:Y:S01]  /*95550*/  LOP3.LUT R23, R23, 0x60, RZ, 0x3c, !PT ;  /* 0x0000006017177812 */ /* 0x000fe200078e3cff */
[C---:B------:R-:W-:Y:S01]  /*95560*/  IMAD.WIDE R14, R12.reuse, 0x2, R2 ;  /* 0x000000020c0e7825 */ /* 0x040fe200078e0202 */
[----:B------:R0:W-:Y:S01]  /*95570*/  @P3 STG.E.U16 [R16.64], R18 ;  /* 0x0000001210003986 */ /* 0x0001e2000c101504 */
[----:B------:R-:W-:-:S03]  /*95580*/  IADD3 R0, R12, c[0x0][0x198], RZ ;  /* 0x000066000c007a10 */ /* 0x000fc60007ffe0ff */
[----:B------:R-:W-:Y:S04]  /*95590*/  @P6 STG.E.U16 [R14.64], R13 ;  /* 0x0000000d0e006986 */ /* 0x000fe8000c101504 */
[----:B------:R-:W2:Y:S01]  /*955a0*/  LDL.LU R27, [R1+0x110] ;  /* 0x00011000011b7983 */ /* 0x000ea20000300800 */
[----:B0-----:R-:W-:-:S03]  /*955b0*/  IMAD.WIDE R16, R12, 0x2, R28 ;  /* 0x000000020c107825 */ /* 0x001fc600078e021c */
[----:B------:R-:W2:Y:S04]  /*955c0*/  LDL.LU R10, [R1+0x2504] ;  /* 0x00250400010a7983 */ /* 0x000ea80000300800 */
[----:B------:R-:W0:Y:S01]  /*955d0*/  LDS.128 R12, [R23] ;  /* 0x00000000170c7984 */ /* 0x000e220000000c00 */
[----:B------:R-:W-:Y:S02]  /*955e0*/  ISETP.LT.AND P0, PT, R5, c[0x0][0x178], !P0 ;  /* 0x00005e0005007a0c */ /* 0x000fe40004701270 */
[----:B----4-:R-:W-:Y:S02]  /*955f0*/  ISETP.GE.AND P3, PT, R19, c[0x0][0x17c], PT ;  /* 0x00005f0013007a0c */ /* 0x010fe40003f66270 */
[----:B------:R-:W-:Y:S01]  /*95600*/  PRMT R22, R18, 0x7632, R22 ;  /* 0x0000763212167816 */ /* 0x000fe20000000016 */
[----:B------:R-:W-:-:S04]  /*95610*/  IMAD.WIDE R18, R0, 0x2, R2 ;  /* 0x0000000200127825 */ /* 0x000fc800078e0202 */
[----:B------:R-:W-:-:S04]  /*95620*/  IMAD.WIDE R20, R0, 0x2, R28 ;  /* 0x0000000200147825 */ /* 0x000fc800078e021c */
[----:B------:R-:W-:Y:S01]  /*95630*/  @P0 STG.E.U16 [R16.64], R22 ;  /* 0x0000001610000986 */ /* 0x000fe2000c101504 */
[----:B---3--:R-:W-:Y:S02]  /*95640*/  PRMT R24, R25, 0x7632, R24 ;  /* 0x0000763219187816 */ /* 0x008fe40000000018 */
[----:B--2---:R-:W-:Y:S02]  /*95650*/  ISETP.GE.AND P6, PT, R7, c[0x0][0x17c], PT ;  /* 0x00005f0007007a0c */ /* 0x004fe40003fc6270 */
[----:B------:R-:W2:Y:S04]  /*95660*/  LDL.LU R7, [R1+0x2508] ;  /* 0x0025080001077983 */ /* 0x000ea80000300800 */
[----:B0-----:R0:W-:Y:S04]  /*95670*/  STL.64 [R1+0x25f8], R14 ;  /* 0x0025f80e01007387 */ /* 0x0011e80000100a00 */
[----:B0-----:R-:W3:Y:S01]  /*95680*/  LDL.LU R15, [R1+0x250c] ;  /* 0x00250c00010f7983 */ /* 0x001ee20000300800 */
[----:B------:R-:W-:-:S02]  /*95690*/  ISETP.LT.AND P5, PT, R11, c[0x0][0x178], !P1 ;  /* 0x00005e000b007a0c */ /* 0x000fc40004fa1270 */
[----:B------:R-:W-:-:S11]  /*956a0*/  ISETP.LT.AND P1, PT, R5, c[0x0][0x178], !P1 ;  /* 0x00005e0005007a0c */ /* 0x000fd60004f21270 */
[----:B------:R0:W-:Y:S04]  /*956b0*/  @P5 STG.E.U16 [R18.64], R25 ;  /* 0x0000001912005986 */ /* 0x0001e8000c101504 */
[----:B------:R1:W-:Y:S01]  /*956c0*/  @P1 STG.E.U16 [R20.64], R4 ;  /* 0x0000000414001986 */ /* 0x0003e2000c101504 */
[----:B------:R-:W-:Y:S02]  /*956d0*/  ISETP.LT.AND P1, PT, R11, c[0x0][0x178], !P4 ;  /* 0x00005e000b007a0c */ /* 0x000fe40006721270 */
[----:B------:R-:W-:Y:S02]  /*956e0*/  ISETP.LT.AND P4, PT, R5, c[0x0][0x178], !P4 ;  /* 0x00005e0005007a0c */ /* 0x000fe40006781270 */
[----:B0-----:R-:W-:Y:S01]  /*956f0*/  IADD3 R18, R0, c[0x0][0x198], RZ ;  /* 0x0000660000127a10 */ /* 0x001fe20007ffe0ff */
[----:B------:R-:W4:Y:S03]  /*95700*/  LDL.LU R25, [R1+0x130] ;  /* 0x0001300001197983 */ /* 0x000f260000300800 */
[C---:B------:R-:W-:Y:S01]  /*95710*/  IADD3 R0, R18.reuse, c[0x0][0x198], RZ ;  /* 0x0000660012007a10 */ /* 0x040fe20007ffe0ff */
[----:B------:R-:W-:Y:S01]  /*95720*/  IMAD.WIDE R16, R18, 0x2, R2 ;  /* 0x0000000212107825 */ /* 0x000fe200078e0202 */
[----:B-1----:R-:W-:-:S03]  /*95730*/  PRMT R4, R4, 0x7632, R4 ;  /* 0x0000763204047816 */ /* 0x002fc60000000004 */
[----:B------:R-:W-:Y:S01]  /*95740*/  IMAD.WIDE R18, R18, 0x2, R28 ;  /* 0x0000000212127825 */ /* 0x000fe200078e021c */
[----:B------:R-:W-:Y:S04]  /*95750*/  @P1 STG.E.U16 [R16.64], R24 ;  /* 0x0000001810001986 */ /* 0x000fe8000c101504 */
[----:B------:R-:W-:Y:S04]  /*95760*/  @P4 STG.E.U16 [R18.64], R4 ;  /* 0x0000000412004986 */ /* 0x000fe8000c101504 */
[----:B------:R-:W0:Y:S04]  /*95770*/  LDS.128 R16, [R26+0x800] ;  /* 0x000800001a107984 */ /* 0x000e280000000c00 */
[----:B0-----:R-:W-:Y:S04]  /*95780*/  STL [R1+0x2c], R19 ;  /* 0x00002c1301007387 */ /* 0x001fe80000100800 */
[----:B------:R-:W4:Y:S01]  /*95790*/  LDL.LU R14, [R1+0x2510] ;  /* 0x00251000010e7983 */ /* 0x000f220000300800 */
[----:B------:R-:W-:-:S02]  /*957a0*/  ISETP.LT.AND P5, PT, R11, c[0x0][0x178], !P2 ;  /* 0x00005e000b007a0c */ /* 0x000fc400057a1270 */
[----:B------:R-:W-:Y:S01]  /*957b0*/  ISETP.LT.AND P2, PT, R5, c[0x0][0x178], !P2 ;  /* 0x00005e0005007a0c */ /* 0x000fe20005741270 */
[----:B------:R-:W-:-:S04]  /*957c0*/  IMAD.WIDE R20, R0, 0x2, R2 ;  /* 0x0000000200147825 */ /* 0x000fc800078e0202 */
[----:B------:R-:W-:-:S06]  /*957d0*/  IMAD.WIDE R22, R0, 0x2, R28 ;  /* 0x0000000200167825 */ /* 0x000fcc00078e021c */
[----:B------:R-:W-:Y:S04]  /*957e0*/  @P5 STG.E.U16 [R20.64], R27 ;  /* 0x0000001b14005986 */ /* 0x000fe8000c101504 */
[----:B------:R0:W-:Y:S02]  /*957f0*/  @P2 STG.E.U16 [R22.64], R8 ;  /* 0x0000000816002986 */ /* 0x0001e4000c101504 */
[----:B0-----:R-:W-:Y:S02]  /*95800*/  PRMT R8, R27, 0x7632, R8 ;  /* 0x000076321b087816 */ /* 0x001fe40000000008 */
[----:B--2---:R-:W-:Y:S01]  /*95810*/  ISETP.GE.AND P1, PT, R7, c[0x0][0x17c], PT ;  /* 0x00005f0007007a0c */ /* 0x004fe20003f26270 */
[----:B------:R-:W-:-:S05]  /*95820*/  IMAD.MOV.U32 R7, RZ, RZ, R18 ;  /* 0x000000ffff077224 */ /* 0x000fca00078e0012 */
[----:B------:R0:W-:Y:S04]  /*95830*/  STL [R1+0x2610], R7 ;  /* 0x0026100701007387 */ /* 0x0001e80000100800 */
[----:B------:R-:W2:Y:S01]  /*95840*/  LDL.LU R27, [R1+0x150] ;  /* 0x00015000011b7983 */ /* 0x000ea20000300800 */
[----:B---3--:R-:W-:-:S03]  /*95850*/  ISETP.GE.AND P2, PT, R15, c[0x0][0x17c], PT ;  /* 0x00005f000f007a0c */ /* 0x008fc60003f46270 */
[----:B------:R-:W3:Y:S04]  /*95860*/  LDL.LU R15, [R1+0x2518] ;  /* 0x00251800010f7983 */ /* 0x000ee80000300800 */
[----:B0-----:R-:W2:Y:S01]  /*95870*/  LDL.LU R7, [R1+0x2514] ;  /* 0x0025140001077983 */ /* 0x001ea20000300800 */
[----:B------:R-:W-:Y:S02]  /*95880*/  ISETP.LT.AND P4, PT, R11, c[0x0][0x178], !P3 ;  /* 0x00005e000b007a0c */ /* 0x000fe40005f81270 */
[----:B------:R-:W-:Y:S01]  /*95890*/  IADD3 R18, R0, c[0x0][0x198], RZ ;  /* 0x0000660000127a10 */ /* 0x000fe20007ffe0ff */
[----:B------:R-:W-:Y:S01]  /*958a0*/  IMAD.MOV.U32 R26, RZ, RZ, R16 ;  /* 0x000000ffff1a7224 */ /* 0x000fe200078e0010 */
[----:B------:R-:W-:Y:S01]  /*958b0*/  ISETP.GE.AND P0, PT, R10, c[0x0][0x17c], PT ;  /* 0x00005f000a007a0c */ /* 0x000fe20003f06270 */
[----:B------:R-:W-:-:S02]  /*958c0*/  IMAD.MOV.U32 R10, RZ, RZ, R17 ;  /* 0x000000ffff0a7224 */ /* 0x000fc400078e0011 */
[----:B------:R-:W-:-:S06]  /*958d0*/  IMAD.WIDE R16, R18, 0x2, R2 ;  /* 0x0000000212107825 */ /* 0x000fcc00078e0202 */
[----:B------:R-:W-:Y:S01]  /*958e0*/  @P4 STG.E.U16 [R16.64], R8 ;  /* 0x0000000810004986 */ /* 0x000fe2000c101504 */
[----:B------:R-:W-:Y:S02]  /*958f0*/  ISETP.LT.AND P3, PT, R5, c[0x0][0x178], !P3 ;  /* 0x00005e0005007a0c */ /* 0x000fe40005f61270 */
[C---:B------:R-:W-:Y:S01]  /*95900*/  IADD3 R0, R18.reuse, c[0x0][0x198], RZ ;  /* 0x0000660012007a10 */ /* 0x040fe20007ffe0ff */
[----:B------:R-:W-:Y:S01]  /*95910*/  IMAD.WIDE R18, R18, 0x2, R28 ;  /* 0x0000000212127825 */ /* 0x000fe200078e021c */
[----:B------:R-:W-:-:S09]  /*95920*/  PRMT R4, R8, 0x7632, R4 ;  /* 0x0000763208047816 */ /* 0x000fd20000000004 */
[----:B------:R0:W-:Y:S01]  /*95930*/  @P3 STG.E.U16 [R18.64], R4 ;  /* 0x0000000412003986 */ /* 0x0001e2000c101504 */
[----:B----4-:R-:W-:-:S03]  /*95940*/  ISETP.GE.AND P4, PT, R14, c[0x0][0x17c], PT ;  /* 0x00005f000e007a0c */ /* 0x010fc60003f86270 */
[----:B------:R-:W1:Y:S02]  /*95950*/  S2R R14, SR_TID.X ;  /* 0x00000000000e7919 */ /* 0x000e640000002100 */
[C---:B-1----:R-:W-:Y:S01]  /*95960*/  LOP3.LUT R24, R14.reuse, 0x7f, RZ, 0xc0, !PT ;  /* 0x0000007f0e187812 */ /* 0x042fe200078ec0ff */
[----:B------:R-:W-:-:S05]  /*95970*/  IMAD.SHL.U32 R14, R14, 0x800, RZ ;  /* 0x000008000e0e7824 */ /* 0x000fca00078e00ff */
[----:B------:R-:W-:-:S05]  /*95980*/  LOP3.LUT R14, R14, 0x3000, RZ, 0xc0, !PT ;  /* 0x000030000e0e7812 */ /* 0x000fca00078ec0ff */
[----:B------:R-:W-:-:S05]  /*95990*/  IMAD R14, R24, 0x10, R14 ;  /* 0x00000010180e7824 */ /* 0x000fca00078e020e */
[----:B------:R-:W-:-:S05]  /*959a0*/  LOP3.LUT R14, R14, 0x20, RZ, 0x3c, !PT ;  /* 0x000000200e0e7812 */ /* 0x000fca00078e3cff */
[----:B------:R-:W1:Y:S01]  /*959b0*/  LDS.128 R16, [R14+0x800] ;  /* 0x000800000e107984 */ /* 0x000e620000000c00 */
[----:B------:R-:W-:Y:S02]  /*959c0*/  ISETP.LT.AND P5, PT, R11, c[0x0][0x178], !P6 ;  /* 0x00005e000b007a0c */ /* 0x000fe400077a1270 */
[----:B------:R-:W-:Y:S01]  /*959d0*/  ISETP.LT.AND P6, PT, R5, c[0x0][0x178], !P6 ;  /* 0x00005e0005007a0c */ /* 0x000fe200077c1270 */
[C---:B------:R-:W-:Y:S01]  /*959e0*/  IMAD.WIDE R20, R0.reuse, 0x2, R2 ;  /* 0x0000000200147825 */ /* 0x040fe200078e0202 */
[----:B------:R-:W-:Y:S02]  /*959f0*/  ISETP.LT.AND P3, PT, R11, c[0x0][0x178], !P0 ;  /* 0x00005e000b007a0c */ /* 0x000fe40004761270 */
[C---:B0-----:R-:W-:Y:S01]  /*95a00*/  IADD3 R4, R0.reuse, c[0x0][0x198], RZ ;  /* 0x0000660000047a10 */ /* 0x041fe20007ffe0ff */
[----:B------:R-:W-:-:S06]  /*95a10*/  IMAD.WIDE R22, R0, 0x2, R28 ;  /* 0x0000000200167825 */ /* 0x000fcc00078e021c */
[----:B------:R0:W-:Y:S04]  /*95a20*/  @P5 STG.E.U16 [R20.64], R25 ;  /* 0x0000001914005986 */ /* 0x0001e8000c101504 */
[----:B------:R4:W-:Y:S01]  /*95a30*/  @P6 STG.E.U16 [R22.64], R12 ;  /* 0x0000000c16006986 */ /* 0x0009e2000c101504 */
[----:B0-----:R-:W-:Y:S01]  /*95a40*/  IMAD.WIDE R20, R4, 0x2, R2 ;  /* 0x0000000204147825 */ /* 0x001fe200078e0202 */
[----:B----4-:R-:W-:-:S05]  /*95a50*/  PRMT R12, R25, 0x7632, R12 ;  /* 0x00007632190c7816 */ /* 0x010fca000000000c */
[----:B------:R0:W-:Y:S04]  /*95a60*/  @P3 STG.E.U16 [R20.64], R12 ;  /* 0x0000000c14003986 */ /* 0x0001e8000c101504 */
[----:B-1----:R1:W-:Y:S04]  /*95a70*/  STL.64 [R1+0x2608], R18 ;  /* 0x0026081201007387 */ /* 0x0023e80000100a00 */
[----:B------:R-:W4:Y:S01]  /*95a80*/  LDL.LU R14, [R1+0x160] ;  /* 0x00016000010e7983 */ /* 0x000f220000300800 */
[----:B---3--:R-:W-:-:S03]  /*95a90*/  ISETP.GE.AND P6, PT, R15, c[0x0][0x17c], PT ;  /* 0x00005f000f007a0c */ /* 0x008fc60003fc6270 */
[----:B------:R-:W3:Y:S01]  /*95aa0*/  LDL.LU R15, [R1+0x2520] ;  /* 0x00252000010f7983 */ /* 0x000ee20000300800 */
[----:B--2---:R-:W-:-:S03]  /*95ab0*/  ISETP.GE.AND P3, PT, R7, c[0x0][0x17c], PT ;  /* 0x00005f0007007a0c */ /* 0x004fc60003f66270 */
[----:B------:R-:W2:Y:S01]  /*95ac0*/  LDL.LU R7, [R1+0x251c] ;  /* 0x00251c0001077983 */ /* 0x000ea20000300800 */
[----:B------:R-:W-:Y:S01]  /*95ad0*/  ISETP.LT.AND P0, PT, R5, c[0x0][0x178], !P0 ;  /* 0x00005e0005007a0c */ /* 0x000fe20004701270 */
[----:B------:R-:W-:Y:S01]  /*95ae0*/  IMAD.WIDE R22, R4, 0x2, R28 ;  /* 0x0000000204167825 */ /* 0x000fe200078e021c */
[----:B------:R-:W-:Y:S02]  /*95af0*/  ISETP.LT.AND P5, PT, R11, c[0x0][0x178], !P1 ;  /* 0x00005e000b007a0c */ /* 0x000fe40004fa1270 */
[----:B------:R-:W-:Y:S02]  /*95b00*/  PRMT R8, R12, 0x7632, R8 ;  /* 0x000076320c087816 */ /* 0x000fe40000000008 */
[----:B------:R-:W-:Y:S02]  /*95b10*/  IADD3 R0, R4, c[0x0][0x198], RZ ;  /* 0x0000660004007a10 */ /* 0x000fe40007ffe0ff */
[----:B------:R-:W-:-:S03]  /*95b20*/  ISETP.LT.AND P1, PT, R5, c[0x0][0x178], !P1 ;  /* 0x00005e0005007a0c */ /* 0x000fc60004f21270 */
[C---:B------:R-:W-:Y:S02]  /*95b30*/  IMAD.WIDE R24, R0.reuse, 0x2, R2 ;  /* 0x0000000200187825 */ /* 0x040fe400078e0202 */
[----:B------:R-:W-:Y:S01]  /*95b40*/  @P0 STG.E.U16 [R22.64], R8 ;  /* 0x0000000816000986 */ /* 0x000fe2000c101504 */
[----:B------:R-:W-:Y:S02]  /*95b50*/  ISETP.LT.AND P0, PT, R11, c[0x0][0x178], !P2 ;  /* 0x00005e000b007a0c */ /* 0x000fe40005701270 */
[----:B------:R-:W-:Y:S01]  /*95b60*/  IADD3 R4, R0, c[0x0][0x198], RZ ;  /* 0x0000660000047a10 */ /* 0x000fe20007ffe0ff */
[----:B------:R1:W-:Y:S01]  /*95b70*/  @P5 STG.E.U16 [R24.64], R27 ;  /* 0x0000001b18005986 */ /* 0x0003e2000c101504 */
[----:B0-----:R-:W-:-:S03]  /*95b80*/  PRMT R12, R27, 0x7632, R12 ;  /* 0x000076321b0c7816 */ /* 0x001fc6000000000c */
[----:B------:R-:W0:Y:S01]  /*95b90*/  LDS.128 R20, [R6+0x800] ;  /* 0x0008000006147984 */ /* 0x000e220000000c00 */
[----:B-1----:R-:W-:-:S04]  /*95ba0*/  IMAD.WIDE R18, R4, 0x2, R2 ;  /* 0x0000000204127825 */ /* 0x002fc800078e0202 */
[----:B------:R-:W-:-:S05]  /*95bb0*/  IMAD.WIDE R24, R0, 0x2, R28 ;  /* 0x0000000200187825 */ /* 0x000fca00078e021c */
[----:B------:R1:W-:Y:S04]  /*95bc0*/  @P1 STG.E.U16 [R24.64], R26 ;  /* 0x0000001a18001986 */ /* 0x0003e8000c101504 */
[----:B------:R-:W-:Y:S01]  /*95bd0*/  @P0 STG.E.U16 [R18.64], R12 ;  /* 0x0000000c12000986 */ /* 0x000fe2000c101504 */
[----:B------:R-:W-:Y:S02]  /*95be0*/  ISETP.LT.AND P2, PT, R5, c[0x0][0x178], !P2 ;  /* 0x00005e0005007a0c */ /* 0x000fe40005741270 */
[----:B------:R-:W-:Y:S01]  /*95bf0*/  PRMT R8, R26, 0x7632, R8 ;  /* 0x000076321a087816 */ /* 0x000fe20000000008 */
[----:B-1----:R-:W-:Y:S01]  /*95c00*/  IMAD.WIDE R24, R4, 0x2, R28 ;  /* 0x0000000204187825 */ /* 0x002fe200078e021c */
[----:B------:R-:W-:Y:S02]  /*95c10*/  ISETP.LT.AND P5, PT, R11, c[0x0][0x178], !P4 ;  /* 0x00005e000b007a0c */ /* 0x000fe400067a1270 */
[----:B------:R-:W-:-:S07]  /*95c20*/  ISETP.LT.AND P4, PT, R5, c[0x0][0x178], !P4 ;  /* 0x00005e0005007a0c */ /* 0x000fce0006781270 */
[----:B------:R-:W-:Y:S01]  /*95c30*/  @P2 STG.E.U16 [R24.64], R8 ;  /* 0x0000000818002986 */ /* 0x000fe2000c101504 */
[----:B------:R-:W-:Y:S02]  /*95c40*/  ISETP.LT.AND P2, PT, R11, c[0x0][0x178], !P6 ;  /* 0x00005e000b007a0c */ /* 0x000fe40007741270 */
[----:B------:R-:W-:Y:S01]  /*95c50*/  ISETP.LT.AND P6, PT, R5, c[0x0][0x178], !P6 ;  /* 0x00005e0005007a0c */ /* 0x000fe200077c1270 */
[----:B0-----:R0:W-:Y:S04]  /*95c60*/  STL.64 [R1+0x2648], R20 ;  /* 0x0026481401007387 */ /* 0x0011e80000100a00 */
[----:B------:R-:W-:Y:S04]  /*95c70*/  STL.64 [R1+0x2618], R22 ;  /* 0x0026181601007387 */ /* 0x000fe80000100a00 */
[----:B------:R-:W4:Y:S04]  /*95c80*/  LDL.LU R6, [R1+0x140] ;  /* 0x0001400001067983 */ /* 0x000f280000300800 */
[----:B------:R-:W4:Y:S01]  /*95c90*/  LDL.LU R5, [R1+0x2650] ;  /* 0x0026500001057983 */ /* 0x000f220000300800 */
[----:B--2---:R-:W-:-:S03]  /*95ca0*/  ISETP.GE.AND P0, PT, R7, c[0x0][0x17c], PT ;  /* 0x00005f0007007a0c */ /* 0x004fc60003f06270 */
[----:B------:R-:W1:Y:S01]  /*95cb0*/  S2R R7, SR_TID.X ;  /* 0x0000000000077919 */ /* 0x000e620000002100 */
[----:B---3--:R-:W-:Y:S02]  /*95cc0*/  ISETP.GE.AND P1, PT, R15, c[0x0][0x17c], PT ;  /* 0x00005f000f007a0c */ /* 0x008fe40003f26270 */
[C---:B-1----:R-:W-:Y:S01]  /*95cd0*/  LOP3.LUT R15, R7.reuse, 0x7f, RZ, 0xc0, !PT ;  /* 0x0000007f070f7812 */ /* 0x042fe200078ec0ff */
[----:B------:R-:W-:-:S05]  /*95ce0*/  IMAD.SHL.U32 R7, R7, 0x800, RZ ;  /* 0x0000080007077824 */ /* 0x000fca00078e00ff */
[----:B------:R-:W-:-:S05]  /*95cf0*/  LOP3.LUT R7, R7, 0x3000, RZ, 0xc0, !PT ;  /* 0x0000300007077812 */ /* 0x000fca00078ec0ff */
[----:B------:R-:W-:Y:S02]  /*95d00*/  IMAD R7, R15, 0x10, R7 ;  /* 0x000000100f077824 */ /* 0x000fe400078e0207 */
[----:B------:R-:W2:Y:S01]  /*95d10*/  LDL.LU R15, [R1+0x2524] ;  /* 0x00252400010f7983 */ /* 0x000ea20000300800 */
[----:B------:R-:W-:Y:S02]  /*95d20*/  IADD3 R0, R4, c[0x0][0x198], RZ ;  /* 0x0000660004007a10 */ /* 0x000fe40007ffe0ff */
[----:B------:R-:W-:-:S03]  /*95d30*/  LOP3.LUT R7, R7, 0x60, RZ, 0x3c, !PT ;  /* 0x0000006007077812 */ /* 0x000fc600078e3cff */
[----:B------:R-:W-:-:S05]  /*95d40*/  IMAD.WIDE R26, R0, 0x2, R2 ;  /* 0x00000002001a7825 */ /* 0x000fca00078e0202 */
[----:B----4-:R-:W-:Y:S04]  /*95d50*/  @P5 STG.E.U16 [R26.64], R14 ;  /* 0x0000000e1a005986 */ /* 0x010fe8000c101504 */
[----:B------:R-:W1:Y:S01]  /*95d60*/  LDS.128 R24, [R7+0x800] ;  /* 0x0008000007187984 */ /* 0x000e620000000c00 */
[----:B0-----:R-:W-:Y:S01]  /*95d70*/  IMAD.WIDE R20, R0, 0x2, R28 ;  /* 0x0000000200147825 */ /* 0x001fe200078e021c */
[----:B------:R-:W-:-:S04]  /*95d80*/  PRMT R12, R14, 0x7632, R12 ;  /* 0x000076320e0c7816 */ /* 0x000fc8000000000c */
[----:B------:R-:W-:Y:S04]  /*95d90*/  @P4 STG.E.U16 [R20.64], R16 ;  /* 0x0000001014004986 */ /* 0x000fe8000c101504 */
[----:B-1----:R-:W-:Y:S04]  /*95da0*/  STL.64 [R1+0x2640], R24 ;  /* 0x0026401801007387 */ /* 0x002fe80000100a00 */
[----:B------:R0:W-:Y:S04]  /*95db0*/  STL [R1+0x25e8], R27 ;  /* 0x0025e81b01007387 */ /* 0x0001e80000100800 */
[----:B0-----:R-:W3:Y:S04]  /*95dc0*/  LDL.LU R27, [R1+0xbcc] ;  /* 0x000bcc00011b7983 */ /* 0x001ee80000300800 */
[----:B------:R-:W4:Y:S04]  /*95dd0*/  LDL.LU R7, [R1+0x2528] ;  /* 0x0025280001077983 */ /* 0x000f280000300800 */
[----:B------:R-:W4:Y:S04]  /*95de0*/  LDL.LU R14, [R1+0x120] ;  /* 0x00012000010e7983 */ /* 0x000f280000300800 */
[----:B------:R-:W4:Y:S04]  /*95df0*/  LDL.LU.64 R20, [R1+0x2648] ;  /* 0x0026480001147983 */ /* 0x000f280000300a00 */
[----:B------:R-:W-:Y:S01]  /*95e00*/  STL.64 [R1+0x2620], R16 ;  /* 0x0026201001007387 */ /* 0x000fe20000100a00 */
[----:B--2---:R-:W-:-:S03]  /*95e10*/  ISETP.GE.AND P4, PT, R15, c[0x0][0x17c], PT ;  /* 0x00005f000f007a0c */ /* 0x004fc60003f86270 */
[----:B------:R-:W2:Y:S01]  /*95e20*/  LDL.LU R15, [R1+0x252c] ;  /* 0x00252c00010f7983 */ /* 0x000ea20000300800 */
[----:B------:R-:W-:Y:S02]  /*95e30*/  IADD3 R8, R0, c[0x0][0x198], RZ ;  /* 0x0000660000087a10 */ /* 0x000fe40007ffe0ff */
[----:B------:R-:W-:Y:S02]  /*95e40*/  ISETP.LT.AND P5, PT, R11, c[0x0][0x178], !P3 ;  /* 0x00005e000b007a0c */ /* 0x000fe40005fa1270 */
[C---:B------:R-:W-:Y:S01]  /*95e50*/  IADD3 R4, R8.reuse, c[0x0][0x198], RZ ;  /* 0x0000660008047a10 */ /* 0x040fe20007ffe0ff */
[----:B------:R-:W-:Y:S01]  /*95e60*/  IMAD.WIDE R24, R8, 0x2, R2 ;  /* 0x0000000208187825 */ /* 0x000fe200078e0202 */
[----:B------:R-:W-:-:S03]  /*95e70*/  PRMT R0, R16, 0x7632, R0 ;  /* 0x0000763210007816 */ /* 0x000fc60000000000 */
[----:B------:R-:W-:Y:S01]  /*95e80*/  IMAD.WIDE R22, R8, 0x2, R28 ;  /* 0x0000000208167825 */ /* 0x000fe200078e021c */
[----:B------:R0:W-:Y:S03]  /*95e90*/  @P2 STG.E.U16 [R24.64], R12 ;  /* 0x0000000c18002986 */ /* 0x0001e6000c101504 */
[----:B------:R-:W-:Y:S01]  /*95ea0*/  IMAD.WIDE R18, R4, 0x2, R2 ;  /* 0x0000000204127825 */ /* 0x000fe200078e0202 */
[----:B------:R1:W-:Y:S04]  /*95eb0*/  @P6 STG.E.U16 [R22.64], R0 ;  /* 0x0000000016006986 */ /* 0x0003e8000c101504 */
[----:B------:R1:W-:Y:S01]  /*95ec0*/  @P5 STG.E.U16 [R18.64], R6 ;  /* 0x0000000612005986 */ /* 0x0003e2000c101504 */
[----:B------:R-:W-:-:S02]  /*95ed0*/  ISETP.LT.AND P5, PT, R11, c[0x0][0x178], !P1 ;  /* 0x00005e000b007a0c */ /* 0x000fc40004fa1270 */
[C---:B------:R-:W-:Y:S01]  /*95ee0*/  IADD3 R8, R4.reuse, c[0x0][0x198], RZ ;  /* 0x0000660004087a10 */ /* 0x040fe20007ffe0ff */
[----:B0-----:R-:W-:Y:S01]  /*95ef0*/  IMAD.WIDE R24, R4, 0x2, R28 ;  /* 0x0000000204187825 */ /* 0x001fe200078e021c */
[----:B------:R-:W-:-:S03]  /*95f00*/  PRMT R12, R6, 0x7632, R12 ;  /* 0x00007632060c7816 */ /* 0x000fc6000000000c */
[----:B-1----:R-:W-:Y:S01]  /*95f10*/  IMAD.WIDE R22, R8, 0x2, R2 ;  /* 0x0000000208167825 */ /* 0x002fe200078e0202 */
[----:B------:R-:W2:Y:S01]  /*95f20*/  LDL.LU R6, [R1+0x2530] ;  /* 0x0025300001067983 */ /* 0x000ea20000300800 */
[C---:B---3--:R-:W-:Y:S02]  /*95f30*/  ISETP.LT.AND P3, PT, R27.reuse, c[0x0][0x178], !P3 ;  /* 0x00005e001b007a0c */ /* 0x048fe40005f61270 */
[----:B------:R-:W-:Y:S02]  /*95f40*/  ISETP.LT.AND P2, PT, R27, c[0x0][0x178], !P1 ;  /* 0x00005e001b007a0c */ /* 0x000fe40004f41270 */
[----:B----4-:R-:W-:Y:S02]  /*95f50*/  ISETP.GE.AND P1, PT, R7, c[0x0][0x17c], PT ;  /* 0x00005f0007007a0c */ /* 0x010fe40003f26270 */
[----:B------:R-:W3:Y:S07]  /*95f60*/  LDL.LU R7, [R1+0xf4] ;  /* 0x0000f40001077983 */ /* 0x000eee0000300800 */
[----:B------:R0:W-:Y:S04]  /*95f70*/  @P3 STG.E.U16 [R24.64], R20 ;  /* 0x0000001418003986 */ /* 0x0001e8000c101504 */
[----:B------:R1:W-:Y:S04]  /*95f80*/  @P5 STG.E.U16 [R22.64], R12 ;  /* 0x0000000c16005986 */ /* 0x0003e8000c101504 */
[----:B0-----:R-:W4:Y:S04]  /*95f90*/  LDL.LU.64 R24, [R1+0x2640] ;  /* 0x0026400001187983 */ /* 0x001f280000300a00 */
[----:B------:R-:W-:Y:S01]  /*95fa0*/  STL.64 [R1+0x2628], R20 ;  /* 0x0026281401007387 */ /* 0x000fe20000100a00 */
[----:B--2---:R-:W-:-:S03]  /*95fb0*/  ISETP.GE.AND P3, PT, R15, c[0x0][0x17c], PT ;  /* 0x00005f000f007a0c */ /* 0x004fc60003f66270 */
[----:B------:R-:W2:Y:S04]  /*95fc0*/  LDL.LU R15, [R1+0x2534] ;  /* 0x00253400010f7983 */ /* 0x000ea80000300800 */
[----:B-1----:R-:W2:Y:S01]  /*95fd0*/  LDL.LU R23, [R1+0x34] ;  /* 0x0000340001177983 */ /* 0x002ea20000300800 */
[----:B------:R-:W-:Y:S02]  /*95fe0*/  ISETP.LT.AND P6, PT, R11, c[0x0][0x178], !P0 ;  /* 0x00005e000b007a0c */ /* 0x000fe400047c1270 */
[C---:B------:R-:W-:Y:S01]  /*95ff0*/  IADD3 R0, R8.reuse, c[0x0][0x198], RZ ;  /* 0x0000660008007a10 */ /* 0x040fe20007ffe0ff */
[----:B------:R-:W-:Y:S01]  /*96000*/  IMAD.WIDE R18, R8, 0x2, R28 ;  /* 0x0000000208127825 */ /* 0x000fe200078e021c */
[----:B------:R-:W-:-:S03]  /*96010*/  PRMT R4, R20, 0x7632, R4 ;  /* 0x0000763214047816 */ /* 0x000fc60000000004 */
[----:B------:R-:W-:Y:S02]  /*96020*/  IMAD.WIDE R16, R0, 0x2, R2 ;  /* 0x0000000200107825 */ /* 0x000fe400078e0202 */
[----:B------:R-:W-:Y:S01]  /*96030*/  @P2 STG.E.U16 [R18.64], R4 ;  /* 0x0000000412002986 */ /* 0x000fe2000c101504 */
[----:B------:R-:W-:-:S03]  /*96040*/  PRMT R12, R14, 0x7632, R12 ;  /* 0x000076320e0c7816 */ /* 0x000fc6000000000c */
[----:B------:R0:W-:Y:S01]  /*96050*/  @P6 STG.E.U16 [R16.64], R14 ;  /* 0x0000000e10006986 */ /* 0x0001e2000c101504 */
[----:B------:R-:W-:-:S03]  /*96060*/  ISETP.GE.AND P2, PT, R6, c[0x0][0x17c], PT ;  /* 0x00005f0006007a0c */ /* 0x000fc60003f46270 */
[----:B--2---:R1:W-:Y:S04]  /*96070*/  STL [R1+0x2638], R23 ;  /* 0x0026381701007387 */ /* 0x0043e80000100800 */
[----:B------:R-:W2:Y:S04]  /*96080*/  LDL.LU R6, [R1+0x104] ;  /* 0x0001040001067983 */ /* 0x000ea80000300800 */
[----:B0-----:R-:W2:Y:S01]  /*96090*/  LDL.LU R14, [R1+0x2538] ;  /* 0x00253800010e7983 */ /* 0x001ea20000300800 */
[----:B------:R-:W-:Y:S02]  /*960a0*/  ISETP.LT.AND P0, PT, R27, c[0x0][0x178], !P0 ;  /* 0x00005e001b007a0c */ /* 0x000fe40004701270 */
[----:B------:R-:W-:-:S02]  /*960b0*/  ISETP.LT.AND P5, PT, R11, c[0x0][0x178], !P4 ;  /* 0x00005e000b007a0c */ /* 0x000fc400067a1270 */
[----:B------:R-:W-:Y:S02]  /*960c0*/  ISETP.LT.AND P4, PT, R27, c[0x0][0x178], !P4 ;  /* 0x00005e001b007a0c */ /* 0x000fe40006781270 */
[C---:B------:R-:W-:Y:S01]  /*960d0*/  IADD3 R8, R0.reuse, c[0x0][0x198], RZ ;  /* 0x0000660000087a10 */ /* 0x040fe20007ffe0ff */
[----:B-1----:R-:W-:Y:S01]  /*960e0*/  IMAD.WIDE R22, R0, 0x2, R28 ;  /* 0x0000000200167825 */ /* 0x002fe200078e021c */
[----:B------:R-:W-:Y:S02]  /*960f0*/  ISETP.LT.AND P6, PT, R11, c[0x0][0x178], !P1 ;  /* 0x00005e000b007a0c */ /* 0x000fe40004fc1270 */
[C---:B------:R-:W-:Y:S01]  /*96100*/  IADD3 R4, R8.reuse, c[0x0][0x198], RZ ;  /* 0x0000660008047a10 */ /* 0x040fe20007ffe0ff */
[----:B------:R-:W-:Y:S01]  /*96110*/  IMAD.WIDE R20, R8, 0x2, R2 ;  /* 0x0000000208147825 */ /* 0x000fe200078e0202 */
[----:B----4-:R-:W-:Y:S01]  /*96120*/  PRMT R0, R24, 0x7632, R0 ;  /* 0x0000763218007816 */ /* 0x010fe20000000000 */
[----:B------:R0:W-:Y:S02]  /*96130*/  @P0 STG.E.U16 [R22.64], R24 ;  /* 0x0000001816000986 */ /* 0x0001e4000c101504 */
[----:B------:R-:W-:-:S02]  /*96140*/  IMAD.WIDE R18, R8, 0x2, R28 ;  /* 0x0000000208127825 */ /* 0x000fc400078e021c */
[----:B------:R3:W-:Y:S02]  /*96150*/  @P5 STG.E.U16 [R20.64], R12 ;  /* 0x0000000c14005986 */ /* 0x0007e4000c101504 */
[----:B------:R-:W-:Y:S01]  /*96160*/  IMAD.WIDE R16, R4, 0x2, R2 ;  /* 0x0000000204107825 */ /* 0x000fe200078e0202 */
[----:B------:R-:W-:Y:S01]  /*96170*/  ISETP.GE.AND P0, PT, R15, c[0x0][0x17c], PT ;  /* 0x00005f000f007a0c */ /* 0x000fe20003f06270 */
[----:B------:R-:W-:Y:S04]  /*96180*/  @P4 STG.E.U16 [R18.64], R0 ;  /* 0x0000000012004986 */ /* 0x000fe8000c101504 */
[----:B0-----:R-:W4:Y:S01]  /*96190*/  LDL.LU R23, [R1+0x2638] ;  /* 0x0026380001177983 */ /* 0x001f220000300800 */
[----:B------:R-:W-:Y:S02]  /*961a0*/  ISETP.LT.AND P5, PT, R11, c[0x0][0x178], !P3 ;  /* 0x00005e000b007a0c */ /* 0x000fe40005fa1270 */
[----:B------:R-:W-:Y:S01]  /*961b0*/  ISETP.LT.AND P4, PT, R27, c[0x0][0x178], !P3 ;  /* 0x00005e001b007a0c */ /* 0x000fe20005f81270 */
[----:B------:R-:W-:Y:S01]  /*961c0*/  STL.64 [R1+0x2630], R24 ;  /* 0x0026301801007387 */ /* 0x000fe20000100a00 */
[----:B---3--:R-:W-:-:S03]  /*961d0*/  PRMT R12, R7, 0x7632, R12 ;  /* 0x00007632070c7816 */ /* 0x008fc6000000000c */
[----:B------:R-:W3:Y:S04]  /*961e0*/  LDL.LU R15, [R1+0x253c] ;  /* 0x00253c00010f7983 */ /* 0x000ee80000300800 */
[----:B------:R0:W-:Y:S01]  /*961f0*/  @P6 STG.E.U16 [R16.64], R7 ;  /* 0x0000000710006986 */ /* 0x0001e2000c101504 */
[----:B--2---:R-:W-:-:S03]  /*96200*/  ISETP.GE.AND P3, PT, R14, c[0x0][0x17c], PT ;  /* 0x00005f000e007a0c */ /* 0x004fc60003f66270 */
[----:B------:R-:W2:Y:S04]  /*96210*/  LDL.LU R14, [R1+0x114] ;  /* 0x00011400010e7983 */ /* 0x000ea80000300800 */
[----:B0-----:R-:W2:Y:S01]  /*96220*/  LDL.LU R7, [R1+0x2540] ;  /* 0x0025400001077983 */ /* 0x001ea20000300800 */
[----:B------:R-:W-:Y:S02]  /*96230*/  ISETP.LT.AND P1, PT, R27, c[0x0][0x178], !P1 ;  /* 0x00005e001b007a0c */ /* 0x000fe40004f21270 */
[C---:B------:R-:W-:Y:S01]  /*96240*/  IADD3 R0, R4.reuse, c[0x0][0x198], RZ ;  /* 0x0000660004007a10 */ /* 0x040fe20007ffe0ff */
[----:B------:R-:W-:-:S04]  /*96250*/  IMAD.WIDE R24, R4, 0x2, R28 ;  /* 0x0000000204187825 */ /* 0x000fc800078e021c */
[----:B------:R-:W-:-:S04]  /*96260*/  IMAD.WIDE R20, R0, 0x2, R2 ;  /* 0x0000000200147825 */ /* 0x000fc800078e0202 */
[----:B------:R-:W-:Y:S01]  /*96270*/  IMAD.WIDE R18, R0, 0x2, R28 ;  /* 0x0000000200127825 */ /* 0x000fe200078e021c */
[----:B----4-:R-:W-:Y:S01]  /*96280*/  PRMT R4, R23, 0x7632, R4 ;  /* 0x0000763217047816 */ /* 0x010fe20000000004 */
[----:B------:R0:W-:Y:S04]  /*96290*/  @P1 STG.E.U16 [R24.64], R23 ;  /* 0x0000001718001986 */ /* 0x0001e8000c101504 */
[----:B------:R-:W-:Y:S01]  /*962a0*/  @P5 STG.E.U16 [R20.64], R12 ;  /* 0x0000000c14005986 */ /* 0x000fe2000c101504 */
[----:B------:R-:W-:Y:S02]  /*962b0*/  ISETP.LT.AND P5, PT, R11, c[0x0][0x178], !P0 ;  /* 0x00005e000b007a0c */ /* 0x000fe400047a1270 */
[----:B---3--:R-:W-:Y:S01]  /*962c0*/  ISETP.GE.AND P1, PT, R15, c[0x0][0x17c], PT ;  /* 0x00005f000f007a0c */ /* 0x008fe20003f26270 */
[----:B------:R1:W-:Y:S01]  /*962d0*/  @P4 STG.E.U16 [R18.64], R4 ;  /* 0x0000000412004986 */ /* 0x0003e2000c101504 */
[----:B------:R-:W-:-:S03]  /*962e0*/  ISETP.LT.AND P4, PT, R27, c[0x0][0x178], !P0 ;  /* 0x00005e001b007a0c */ /* 0x000fc60004781270 */
[----:B0-----:R-:W3:Y:S04]  /*962f0*/  LDL.LU.64 R24, [R1+0x2630] ;  /* 0x0026300001187983 */ /* 0x001ee80000300a00 */
[----:B------:R-:W4:Y:S01]  /*96300*/  LDL.LU R15, [R1+0x2544] ;  /* 0x00254400010f7983 */ /* 0x000f220000300800 */
[----:B--2---:R-:W-:-:S03]  /*96310*/  ISETP.GE.AND P0, PT, R7, c[0x0][0x17c], PT ;  /* 0x00005f0007007a0c */ /* 0x004fc60003f06270 */
[----:B------:R-:W2:Y:S01]  /*96320*/  LDL.LU R7, [R1+0x2548] ;  /* 0x0025480001077983 */ /* 0x000ea20000300800 */
[----:B------:R-:W-:Y:S02]  /*96330*/  ISETP.LT.AND P6, PT, R11, c[0x0][0x178], !P2 ;  /* 0x00005e000b007a0c */ /* 0x000fe400057c1270 */
[----:B------:R-:W-:Y:S02]  /*96340*/  IADD3 R8, R0, c[0x0][0x198], RZ ;  /* 0x0000660000087a10 */ /* 0x000fe40007ffe0ff */
[----:B------:R-:W-:-:S03]  /*96350*/  ISETP.LT.AND P2, PT, R27, c[0x0][0x178], !P2 ;  /* 0x00005e001b007a0c */ /* 0x000fc60005741270 */
[C---:B------:R-:W-:Y:S01]  /*96360*/  IMAD.WIDE R16, R8.reuse, 0x2, R2 ;  /* 0x0000000208107825 */ /* 0x040fe200078e0202 */
[----:B-1----:R-:W-:-:S05]  /*96370*/  IADD3 R4, R8, c[0x0][0x198], RZ ;  /* 0x0000660008047a10 */ /* 0x002fca0007ffe0ff */
[----:B------:R0:W-:Y:S01]  /*96380*/  @P6 STG.E.U16 [R16.64], R6 ;  /* 0x0000000610006986 */ /* 0x0001e2000c101504 */
[----:B------:R-:W-:Y:S02]  /*96390*/  ISETP.LT.AND P6, PT, R11, c[0x0][0x178], !P3 ;  /* 0x00005e000b007a0c */ /* 0x000fe40005fc1270 */
[----:B------:R-:W-:Y:S01]  /*963a0*/  IADD3 R0, R4, c[0x0][0x198], RZ ;  /* 0x0000660004007a10 */ /* 0x000fe20007ffe0ff */
[----:B------:R-:W-:Y:S01]  /*963b0*/  IMAD.WIDE R20, R8, 0x2, R28 ;  /* 0x0000000208147825 */ /* 0x000fe200078e021c */
[----:B------:R-:W-:Y:S02]  /*963c0*/  PRMT R12, R6, 0x7632, R12 ;  /* 0x00007632060c7816 */ /* 0x000fe4000000000c */
[----:B------:R-:W-:Y:S01]  /*963d0*/  ISETP.LT.AND P3, PT, R27, c[0x0][0x178], !P3 ;  /* 0x00005e001b007a0c */ /* 0x000fe20005f61270 */
[----:B------:R-:W-:Y:S01]  /*963e0*/  IMAD.WIDE R22, R4, 0x2, R2 ;  /* 0x0000000204167825 */ /* 0x000fe200078e0202 */
[----:B------:R-:W-:-:S03]  /*963f0*/  PRMT R8, R5, 0x7632, R8 ;  /* 0x0000763205087816 */ /* 0x000fc60000000008 */
[----:B------:R-:W-:Y:S01]  /*96400*/  IMAD.WIDE R18, R4, 0x2, R28 ;  /* 0x0000000204127825 */ /* 0x000fe200078e021c */
[----:B------:R-:W-:Y:S03]  /*96410*/  @P2 STG.E.U16 [R20.64], R5 ;  /* 0x0000000514002986 */ /* 0x000fe6000c101504 */
[----:B0-----:R-:W-:Y:S01]  /*96420*/  IMAD.WIDE R16, R0, 0x2, R2 ;  /* 0x0000000200107825 */ /* 0x001fe200078e0202 */
[----:B------:R0:W-:Y:S04]  /*96430*/  @P5 STG.E.U16 [R22.64], R12 ;  /* 0x0000000c16005986 */ /* 0x0001e8000c101504 */
[----:B------:R-:W-:Y:S01]  /*96440*/  @P4 STG.E.U16 [R18.64], R8 ;  /* 0x0000000812004986 */ /* 0x000fe2000c101504 */
[----:B----4-:R-:W-:-:S03]  /*96450*/  ISETP.GE.AND P2, PT, R15, c[0x0][0x17c], PT ;  /* 0x00005f000f007a0c */ /* 0x010fc60003f46270 */
[----:B------:R1:W-:Y:S01]  /*96460*/  @P6 STG.E.U16 [R16.64], R14 ;  /* 0x0000000e10006986 */ /* 0x0003e2000c101504 */
[----:B------:R-:W-:Y:S02]  /*96470*/  ISETP.LT.AND P5, PT, R11, c[0x0][0x178], !P1 ;  /* 0x00005e000b007a0c */ /* 0x000fe40004fa1270 */
[----:B------:R-:W-:Y:S01]  /*96480*/  ISETP.LT.AND P4, PT, R27, c[0x0][0x178], !P1 ;  /* 0x00005e001b007a0c */ /* 0x000fe20004f81270 */
[----:B------:R-:W4:Y:S01]  /*96490*/  LDL.LU R6, [R1+0x134] ;  /* 0x0001340001067983 */ /* 0x000f220000300800 */
[----:B0-----:R-:W-:-:S03]  /*964a0*/  PRMT R12, R14, 0x7632, R12 ;  /* 0x000076320e0c7816 */ /* 0x001fc6000000000c */
[----:B------:R-:W3:Y:S01]  /*964b0*/  LDL.LU.64 R20, [R1+0x2628] ;  /* 0x0026280001147983 */ /* 0x000ee20000300a00 */
[----:B-1----:R-:W-:-:S03]  /*964c0*/  IMAD.WIDE R16, R0, 0x2, R28 ;  /* 0x0000000200107825 */ /* 0x002fc600078e021c */
[----:B------:R-:W3:Y:S04]  /*964d0*/  LDL.LU R15, [R1+0x254c] ;  /* 0x00254c00010f7983 */ /* 0x000ee80000300800 */
[----:B------:R0:W-:Y:S01]  /*964e0*/  @P3 STG.E.U16 [R16.64], R9 ;  /* 0x0000000910003986 */ /* 0x0001e2000c101504 */
[----:B--2---:R-:W-:-:S03]  /*964f0*/  ISETP.GE.AND P1, PT, R7, c[0x0][0x17c], PT ;  /* 0x00005f0007007a0c */ /* 0x004fc60003f26270 */
[----:B------:R-:W2:Y:S04]  /*96500*/  LDL.LU R7, [R1+0x2550] ;  /* 0x0025500001077983 */ /* 0x000ea80000300800 */
[----:B------:R-:W2:Y:S04]  /*96510*/  LDL.LU R14, [R1+0x154] ;  /* 0x00015400010e7983 */ /* 0x000ea80000300800 */
[----:B0-----:R-:W2:Y:S01]  /*96520*/  LDL.LU.64 R16, [R1+0x2620] ;  /* 0x0026200001107983 */ /* 0x001ea20000300a00 */
[----:B------:R-:W-:Y:S02]  /*96530*/  IADD3 R4, R0, c[0x0][0x198], RZ ;  /* 0x0000660000047a10 */ /* 0x000fe40007ffe0ff */
[----:B------:R-:W-:-:S02]  /*96540*/  ISETP.LT.AND P6, PT, R11, c[0x0][0x178], !P0 ;  /* 0x00005e000b007a0c */ /* 0x000fc400047c1270 */
[C---:B------:R-:W-:Y:S01]  /*96550*/  IADD3 R8, R4.reuse, c[0x0][0x198], RZ ;  /* 0x0000660004087a10 */ /* 0x040fe20007ffe0ff */
[----:B------:R-:W-:Y:S01]  /*96560*/  IMAD.WIDE R22, R4, 0x2, R2 ;  /* 0x0000000204167825 */ /* 0x000fe200078e0202 */
[----:B------:R-:W-:-:S03]  /*96570*/  PRMT R0, R9, 0x7632, R0 ;  /* 0x0000763209007816 */ /* 0x000fc60000000000 */
[----:B------:R-:W-:Y:S01]  /*96580*/  IMAD.WIDE R18, R4, 0x2, R28 ;  /* 0x0000000204127825 */ /* 0x000fe200078e021c */
[----:B------:R0:W-:Y:S01]  /*96590*/  @P5 STG.E.U16 [R22.64], R12 ;  /* 0x0000000c16005986 */ /* 0x0001e2000c101504 */
[----:B------:R-:W-:Y:S02]  /*965a0*/  ISETP.LT.AND P0, PT, R27, c[0x0][0x178], !P0 ;  /* 0x00005e001b007a0c */ /* 0x000fe40004701270 */
[C---:B------:R-:W-:Y:S01]  /*965b0*/  IMAD.WIDE R4, R8.reuse, 0x2, R2 ;  /* 0x0000000208047825 */ /* 0x040fe200078e0202 */
[----:B------:R-:W-:Y:S01]  /*965c0*/  ISETP.LT.AND P5, PT, R11, c[0x0][0x178], !P2 ;  /* 0x00005e000b007a0c */ /* 0x000fe200057a1270 */
[----:B------:R1:W-:Y:S01]  /*965d0*/  @P4 STG.E.U16 [R18.64], R0 ;  /* 0x0000000012004986 */ /* 0x0003e2000c101504 */
[----:B------:R-:W-:Y:S01]  /*965e0*/  ISETP.LT.AND P4, PT, R27, c[0x0][0x178], !P2 ;  /* 0x00005e001b007a0c */ /* 0x000fe20005781270 */
[----:B0-----:R-:W-:Y:S02]  /*965f0*/  IMAD.WIDE R22, R8, 0x2, R28 ;  /* 0x0000000208167825 */ /* 0x001fe400078e021c */
[----:B-1----:R-:W2:Y:S04]  /*96600*/  LDL.LU R19, [R1+0x2554] ;  /* 0x0025540001137983 */ /* 0x002ea80000300800 */
[----:B----4-:R0:W-:Y:S01]  /*96610*/  @P6 STG.E.U16 [R4.64], R6 ;  /* 0x0000000604006986 */ /* 0x0101e2000c101504 */
[----:B---3--:R-:W-:-:S03]  /*96620*/  ISETP.GE.AND P3, PT, R15, c[0x0][0x17c], PT ;  /* 0x00005f000f007a0c */ /* 0x008fc60003f66270 */
[----:B------:R-:W3:Y:S01]  /*96630*/  LDL.LU R15, [R1+0x164] ;  /* 0x00016400010f7983 */ /* 0x000ee20000300800 */
[----:B0-----:R-:W-:-:S03]  /*96640*/  IADD3 R4, R8, c[0x0][0x198], RZ ;  /* 0x0000660008047a10 */ /* 0x001fc60007ffe0ff */
[----:B------:R-:W4:Y:S04]  /*96650*/  LDL.LU R18, [R1+0x2558] ;  /* 0x0025580001127983 */ /* 0x000f280000300800 */
[----:B------:R0:W-:Y:S04]  /*96660*/  @P0 STG.E.U16 [R22.64], R13 ;  /* 0x0000000d16000986 */ /* 0x0001e8000c101504 */
[----:B0-----:R-:W3:Y:S01]  /*96670*/  LDL.LU.64 R22, [R1+0x2618] ;  /* 0x0026180001167983 */ /* 0x001ee20000300a00 */
[----:B--2---:R-:W-:Y:S02]  /*96680*/  ISETP.GE.AND P2, PT, R7, c[0x0][0x17c], PT ;  /* 0x00005f0007007a0c */ /* 0x004fe40003f46270 */
[----:B------:R-:W-:Y:S01]  /*96690*/  PRMT R16, R6, 0x7632, R16 ;  /* 0x0000763206107816 */ /* 0x000fe20000000010 */
[----:B------:R-:W-:-:S05]  /*966a0*/  IMAD.WIDE R6, R4, 0x2, R2 ;  /* 0x0000000204067825 */ /* 0x000fca00078e0202 */
[----:B------:R0:W-:Y:S04]  /*966b0*/  @P5 STG.E.U16 [R6.64], R16 ;  /* 0x0000001006005986 */ /* 0x0001e8000c101504 */
[----:B0-----:R-:W2:Y:S04]  /*966c0*/  LDL.LU R7, [R1+0x2610] ;  /* 0x0026100001077983 */ /* 0x001ea80000300800 */
[----:B------:R-:W2:Y:S01]  /*966d0*/  LDL.LU R6, [R1+0x255c] ;  /* 0x00255c0001067983 */ /* 0x000ea20000300800 */
[----:B------:R-:W-:Y:S02]  /*966e0*/  ISETP.LT.AND P6, PT, R11, c[0x0][0x178], !P1 ;  /* 0x00005e000b007a0c */ /* 0x000fe40004fc1270 */
[C---:B------:R-:W-:Y:S01]  /*966f0*/  IADD3 R0, R4.reuse, c[0x0][0x198], RZ ;  /* 0x0000660004007a10 */ /* 0x040fe20007ffe0ff */
[----:B------:R-:W-:Y:S01]  /*96700*/  IMAD.WIDE R4, R4, 0x2, R28 ;  /* 0x0000000204047825 */ /* 0x000fe200078e021c */
[----:B------:R-:W-:-:S02]  /*96710*/  PRMT R12, R13, 0x7632, R12 ;  /* 0x000076320d0c7816 */ /* 0x000fc4000000000c */
[----:B------:R-:W-:Y:S01]  /*96720*/  ISETP.LT.AND P1, PT, R27, c[0x0][0x178], !P1 ;  /* 0x00005e001b007a0c */ /* 0x000fe20004f21270 */
[----:B------:R-:W-:Y:S01]  /*96730*/  IMAD.WIDE R8, R0, 0x2, R2 ;  /* 0x0000000200087825 */ /* 0x000fe200078e0202 */
[----:B------:R-:W-:Y:S01]  /*96740*/  ISETP.LT.AND P5, PT, R11, c[0x0][0x178], !P3 ;  /* 0x00005e000b007a0c */ /* 0x000fe20005fa1270 */
[----:B------:R-:W-:Y:S01]  /*96750*/  @P4 STG.E.U16 [R4.64], R12 ;  /* 0x0000000c04004986 */ /* 0x000fe2000c101504 */
[----:B------:R-:W-:Y:S02]  /*96760*/  ISETP.LT.AND P4, PT, R27, c[0x0][0x178], !P3 ;  /* 0x00005e001b007a0c */ /* 0x000fe40005f81270 */
[----:B------:R-:W-:Y:S01]  /*96770*/  ISETP.GE.AND P0, PT, R19, c[0x0][0x17c], PT ;  /* 0x00005f0013007a0c */ /* 0x000fe20003f06270 */
[----:B------:R0:W-:Y:S01]  /*96780*/  @P6 STG.E.U16 [R8.64], R14 ;  /* 0x0000000e08006986 */ /* 0x0001e2000c101504 */
[----:B------:R-:W-:Y:S02]  /*96790*/  PRMT R20, R14, 0x7632, R20 ;  /* 0x000076320e147816 */ /* 0x000fe40000000014 */
[----:B----4-:R-:W-:Y:S01]  /*967a0*/  ISETP.GE.AND P3, PT, R18, c[0x0][0x17c], PT ;  /* 0x00005f0012007a0c */ /* 0x010fe20003f66270 */
[----:B0-----:R-:W4:Y:S01]  /*967b0*/  LDL.LU R14, [R1+0x2560] ;  /* 0x00256000010e7983 */ /* 0x001f220000300800 */
[C---:B------:R-:W-:Y:S01]  /*967c0*/  IMAD.WIDE R18, R0.reuse, 0x2, R28 ;  /* 0x0000000200127825 */ /* 0x040fe200078e021c */
[----:B------:R-:W-:-:S02]  /*967d0*/  IADD3 R8, R0, c[0x0][0x198], RZ ;  /* 0x0000660000087a10 */ /* 0x000fc40007ffe0ff */
[----:B------:R-:W-:Y:S02]  /*967e0*/  PRMT R0, R10, 0x7632, R0 ;  /* 0x000076320a007816 */ /* 0x000fe40000000000 */
[----:B------:R0:W-:Y:S04]  /*967f0*/  @P1 STG.E.U16 [R18.64], R10 ;  /* 0x0000000a12001986 */ /* 0x0001e8000c101504 */
[----:B0-----:R-:W4:Y:S04]  /*96800*/  LDL.LU.64 R18, [R1+0x2608] ;  /* 0x0026080001127983 */ /* 0x001f280000300a00 */
[----:B------:R-:W4:Y:S01]  /*96810*/  LDL.LU R10, [R1+0x2600] ;  /* 0x00260000010a7983 */ /* 0x000f220000300800 */
[----:B--2---:R-:W-:-:S03]  /*96820*/  ISETP.GE.AND P1, PT, R6, c[0x0][0x17c], PT ;  /* 0x00005f0006007a0c */ /* 0x004fc60003f26270 */
[----:B------:R-:W2:Y:S01]  /*96830*/  LDL.LU R6, [R1+0x2564] ;  /* 0x0025640001067983 */ /* 0x000ea20000300800 */
[----:B------:R-:W-:Y:S01]  /*96840*/  ISETP.LT.AND P6, PT, R11, c[0x0][0x178], !P2 ;  /* 0x00005e000b007a0c */ /* 0x000fe200057c1270 */
[C---:B------:R-:W-:Y:S01]  /*96850*/  IMAD.WIDE R4, R8.reuse, 0x2, R2 ;  /* 0x0000000208047825 */ /* 0x040fe200078e0202 */
[C---:B------:R-:W-:Y:S02]  /*96860*/  IADD3 R16, R8.reuse, c[0x0][0x198], RZ ;  /* 0x0000660008107a10 */ /* 0x040fe40007ffe0ff */
[----:B------:R-:W-:Y:S01]  /*96870*/  ISETP.LT.AND P2, PT, R27, c[0x0][0x178], !P2 ;  /* 0x00005e001b007a0c */ /* 0x000fe20005741270 */
[----:B------:R-:W-:Y:S01]  /*96880*/  IMAD.WIDE R8, R8, 0x2, R28 ;  /* 0x0000000208087825 */ /* 0x000fe200078e021c */
[----:B------:R0:W-:Y:S01]  /*96890*/  @P5 STG.E.U16 [R4.64], R20 ;  /* 0x0000001404005986 */ /* 0x0001e2000c101504 */
[----:B------:R-:W-:Y:S02]  /*968a0*/  ISETP.LT.AND P5, PT, R11, c[0x0][0x178], !P0 ;  /* 0x00005e000b007a0c */ /* 0x000fe400047a1270 */
[----:B------:R-:W-:Y:S01]  /*968b0*/  IMAD.WIDE R12, R16, 0x2, R2 ;  /* 0x00000002100c7825 */ /* 0x000fe200078e0202 */
[----:B------:R1:W-:Y:S01]  /*968c0*/  @P4 STG.E.U16 [R8.64], R0 ;  /* 0x0000000008004986 */ /* 0x0003e2000c101504 */
[----:B------:R-:W-:-:S03]  /*968d0*/  ISETP.LT.AND P4, PT, R27, c[0x0][0x178], !P0 ;  /* 0x00005e001b007a0c */ /* 0x000fc60004781270 */
[----:B---3--:R3:W-:Y:S01]  /*968e0*/  @P6 STG.E.U16 [R12.64], R15 ;  /* 0x0000000f0c006986 */ /* 0x0087e2000c101504 */
[----:B0-----:R-:W-:Y:S02]  /*968f0*/  PRMT R20, R15, 0x7632, R20 ;  /* 0x000076320f147816 */ /* 0x001fe40000000014 */
[----:B-1----:R-:W-:Y:S02]  /*96900*/  IADD3 R8, R16, c[0x0][0x198], RZ ;  /* 0x0000660010087a10 */ /* 0x002fe40007ffe0ff */
[----:B----4-:R-:W-:Y:S01]  /*96910*/  ISETP.GE.AND P0, PT, R14, c[0x0][0x17c], PT ;  /* 0x00005f000e007a0c */ /* 0x010fe20003f06270 */
[----:B---3--:R-:W-:Y:S01]  /*96920*/  IMAD.WIDE R14, R16, 0x2, R28 ;  /* 0x00000002100e7825 */ /* 0x008fe200078e021c */
[----:B------:R-:W-:-:S03]  /*96930*/  PRMT R16, R17, 0x7632, R16 ;  /* 0x0000763211107816 */ /* 0x000fc60000000010 */
[----:B------:R-:W-:Y:S01]  /*96940*/  IMAD.WIDE R4, R8, 0x2, R2 ;  /* 0x0000000208047825 */ /* 0x000fe200078e0202 */
[----:B------:R0:W-:Y:S04]  /*96950*/  @P2 STG.E.U16 [R14.64], R17 ;  /* 0x000000110e002986 */ /* 0x0001e8000c101504 */
[----:B------:R1:W-:Y:S04]  /*96960*/  @P5 STG.E.U16 [R4.64], R20 ;  /* 0x0000001404005986 */ /* 0x0003e8000c101504 */
[----:B0-----:R-:W3:Y:S04]  /*96970*/  LDL.LU.64 R14, [R1+0x25f8] ;  /* 0x0025f800010e7983 */ /* 0x001ee80000300a00 */
[----:B------:R-:W4:Y:S01]  /*96980*/  LDL.LU R17, [R1+0x144] ;  /* 0x0001440001117983 */ /* 0x000f220000300800 */
[----:B--2---:R-:W-:-:S03]  /*96990*/  ISETP.GE.AND P2, PT, R6, c[0x0][0x17c], PT ;  /* 0x00005f0006007a0c */ /* 0x004fc60003f46270 */
[----:B------:R-:W2:Y:S04]  /*969a0*/  LDL.LU R6, [R1+0x256c] ;  /* 0x00256c0001067983 */ /* 0x000ea80000300800 */
[----:B-1----:R-:W2:Y:S01]  /*969b0*/  LDL.LU R5, [R1+0x2568] ;  /* 0x0025680001057983 */ /* 0x002ea20000300800 */
[----:B------:R-:W-:Y:S02]  /*969c0*/  ISETP.LT.AND P6, PT, R11, c[0x0][0x178], !P3 ;  /* 0x00005e000b007a0c */ /* 0x000fe40005fc1270 */
[C---:B------:R-:W-:Y:S01]  /*969d0*/  IADD3 R0, R8.reuse, c[0x0][0x198], RZ ;  /* 0x0000660008007a10 */ /* 0x040fe20007ffe0ff */
[----:B------:R-:W-:Y:S01]  /*969e0*/  IMAD.WIDE R8, R8, 0x2, R28 ;  /* 0x0000000208087825 */ /* 0x000fe200078e021c */
[----:B------:R-:W-:Y:S02]  /*969f0*/  ISETP.LT.AND P3, PT, R27, c[0x0][0x178], !P3 ;  /* 0x00005e001b007a0c */ /* 0x000fe40005f61270 */
[----:B------:R-:W-:-:S02]  /*96a00*/  ISETP.LT.AND P5, PT, R11, c[0x0][0x178], !P1 ;  /* 0x00005e000b007a0c */ /* 0x000fc40004fa1270 */
[----:B------:R-:W-:Y:S01]  /*96a10*/  @P4 STG.E.U16 [R8.64], R16 ;  /* 0x0000001008004986 */ /* 0x000fe2000c101504 */
[----:B------:R-:W-:Y:S01]  /*96a20*/  ISETP.LT.AND P4, PT, R27, c[0x0][0x178], !P1 ;  /* 0x00005e001b007a0c */ /* 0x000fe20004f81270 */
[----:B------:R-:W-:-:S05]  /*96a30*/  IMAD.WIDE R12, R0, 0x2, R2 ;  /* 0x00000002000c7825 */ /* 0x000fca00078e0202 */
[----:B----4-:R-:W-:Y:S01]  /*96a40*/  @P6 STG.E.U16 [R12.64], R17 ;  /* 0x000000110c006986 */ /* 0x010fe2000c101504 */
[----:B--2---:R-:W-:Y:S01]  /*96a50*/  ISETP.GE.AND P1, PT, R5, c[0x0][0x17c], PT ;  /* 0x00005f0005007a0c */ /* 0x004fe20003f26270 */
[----:B------:R-:W-:-:S05]  /*96a60*/  IMAD.WIDE R4, R0, 0x2, R28 ;  /* 0x0000000200047825 */ /* 0x000fca00078e021c */
[----:B------:R0:W-:Y:S04]  /*96a70*/  @P3 STG.E.U16 [R4.64], R21 ;  /* 0x0000001504003986 */ /* 0x0001e8000c101504 */
[----:B0-----:R-:W2:Y:S04]  /*96a80*/  LDL.LU R4, [R1+0x2570] ;  /* 0x0025700001047983 */ /* 0x001ea80000300800 */
[----:B------:R-:W4:Y:S01]  /*96a90*/  LDL.LU R5, [R1+0x124] ;  /* 0x0001240001057983 */ /* 0x000f220000300800 */
[----:B------:R-:W-:Y:S02]  /*96aa0*/  IADD3 R12, R0, c[0x0][0x198], RZ ;  /* 0x00006600000c7a10 */ /* 0x000fe40007ffe0ff */
[----:B------:R-:W-:-:S02]  /*96ab0*/  ISETP.LT.AND P6, PT, R11, c[0x0][0x178], !P0 ;  /* 0x00005e000b007a0c */ /* 0x000fc400047c1270 */
[----:B------:R-:W-:Y:S01]  /*96ac0*/  ISETP.LT.AND P0, PT, R27, c[0x0][0x178], !P0 ;  /* 0x00005e001b007a0c */ /* 0x000fe20004701270 */
[C---:B------:R-:W-:Y:S01]  /*96ad0*/  IMAD.WIDE R8, R12.reuse, 0x2, R2 ;  /* 0x000000020c087825 */ /* 0x040fe200078e0202 */
[----:B------:R-:W-:Y:S02]  /*96ae0*/  PRMT R24, R17, 0x7632, R24 ;  /* 0x0000763211187816 */ /* 0x000fe40000000018 */
[C---:B------:R-:W-:Y:S01]  /*96af0*/  IADD3 R20, R12.reuse, c[0x0][0x198], RZ ;  /* 0x000066000c147a10 */ /* 0x040fe20007ffe0ff */
[----:B------:R-:W-:Y:S01]  /*96b00*/  IMAD.WIDE R12, R12, 0x2, R28 ;  /* 0x000000020c0c7825 */ /* 0x000fe200078e021c */
[----:B------:R-:W-:Y:S01]  /*96b10*/  PRMT R0, R21, 0x7632, R0 ;  /* 0x0000763215007816 */ /* 0x000fe20000000000 */
[----:B------:R0:W-:Y:S02]  /*96b20*/  @P5 STG.E.U16 [R8.64], R24 ;  /* 0x0000001808005986 */ /* 0x0001e4000c101504 */
[----:B------:R-:W-:Y:S01]  /*96b30*/  IMAD.WIDE R16, R20, 0x2, R2 ;  /* 0x0000000214107825 */ /* 0x000fe200078e0202 */
[----:B------:R-:W-:Y:S01]  /*96b40*/  ISETP.GE.AND P3, PT, R6, c[0x0][0x17c], PT ;  /* 0x00005f0006007a0c */ /* 0x000fe20003f66270 */
[----:B------:R-:W-:Y:S04]  /*96b50*/  @P4 STG.E.U16 [R12.64], R0 ;  /* 0x000000000c004986 */ /* 0x000fe8000c101504 */
[----:B------:R-:W2:Y:S01]  /*96b60*/  LDL.LU R6, [R1+0x38] ;  /* 0x0000380001067983 */ /* 0x000ea20000300800 */
[C---:B0-----:R-:W-:Y:S01]  /*96b70*/  IADD3 R8, R20.reuse, c[0x0][0x198], RZ ;  /* 0x0000660014087a10 */ /* 0x041fe20007ffe0ff */
[----:B------:R-:W-:-:S02]  /*96b80*/  IMAD.WIDE R20, R20, 0x2, R28 ;  /* 0x0000000214147825 */ /* 0x000fc400078e021c */
[----:B------:R-:W2:Y:S04]  /*96b90*/  LDL.LU R24, [R1+0x2578] ;  /* 0x0025780001187983 */ /* 0x000ea80000300800 */
[----:B----4-:R-:W-:Y:S04]  /*96ba0*/  @P6 STG.E.U16 [R16.64], R5 ;  /* 0x0000000510006986 */ /* 0x010fe8000c101504 */
[----:B------:R0:W-:Y:S04]  /*96bb0*/  @P0 STG.E.U16 [R20.64], R25 ;  /* 0x0000001914000986 */ /* 0x0001e8000c101504 */
[----:B0-----:R-:W4:Y:S04]  /*96bc0*/  LDL.LU R20, [R1+0x2574] ;  /* 0x0025740001147983 */ /* 0x001f280000300800 */
[----:B------:R-:W3:Y:S01]  /*96bd0*/  LDL.LU R21, [R1+0xf8] ;  /* 0x0000f80001157983 */ /* 0x000ee20000300800 */
[----:B------:R-:W-:-:S02]  /*96be0*/  ISETP.LT.AND P5, PT, R11, c[0x0][0x178], !P2 ;  /* 0x00005e000b007a0c */ /* 0x000fc400057a1270 */
[----:B------:R-:W-:Y:S02]  /*96bf0*/  ISETP.LT.AND P4, PT, R27, c[0x0][0x178], !P2 ;  /* 0x00005e001b007a0c */ /* 0x000fe40005781270 */
[----:B------:R-:W-:Y:S02]  /*96c00*/  ISETP.LT.AND P6, PT, R11, c[0x0][0x178], !P1 ;  /* 0x00005e000b007a0c */ /* 0x000fe40004fc1270 */
[----:B--2---:R-:W-:Y:S02]  /*96c10*/  ISETP.GE.AND P2, PT, R4, c[0x0][0x17c], PT ;  /* 0x00005f0004007a0c */ /* 0x004fe40003f46270 */
[----:B------:R-:W-:Y:S01]  /*96c20*/  PRMT R17, R5, 0x7632, R17 ;  /* 0x0000763205117816 */ /* 0x000fe20000000011 */
[C---:B------:R-:W-:Y:S01]  /*96c30*/  IMAD.WIDE R4, R8.reuse, 0x2, R2 ;  /* 0x0000000208047825 */ /* 0x040fe200078e0202 */
[----:B------:R-:W-:Y:S02]  /*96c40*/  ISETP.LT.AND P1, PT, R27, c[0x0][0x178], !P1 ;  /* 0x00005e001b007a0c */ /* 0x000fe40004f21270 */
[C---:B------:R-:W-:Y:S01]  /*96c50*/  IADD3 R0, R8.reuse, c[0x0][0x198], RZ ;  /* 0x0000660008007a10 */ /* 0x040fe20007ffe0ff */
[----:B------:R-:W-:Y:S01]  /*96c60*/  IMAD.WIDE R8, R8, 0x2, R28 ;  /* 0x0000000208087825 */ /* 0x000fe200078e021c */
[----:B------:R-:W-:Y:S01]  /*96c70*/  PRMT R16, R25, 0x7632, R16 ;  /* 0x0000763219107816 */ /* 0x000fe20000000010 */
[----:B------:R-:W-:Y:S02]  /*96c80*/  @P5 STG.E.U16 [R4.64], R17 ;  /* 0x0000001104005986 */ /* 0x000fe4000c101504 */
[----:B------:R-:W-:-:S02]  /*96c90*/  IMAD.WIDE R12, R0, 0x2, R2 ;  /* 0x00000002000c7825 */ /* 0x000fc400078e0202 */
[----:B------:R0:W-:Y:S01]  /*96ca0*/  @P4 STG.E.U16 [R8.64], R16 ;  /* 0x0000001008004986 */ /* 0x0001e2000c101504 */
[----:B------:R-:W-:Y:S02]  /*96cb0*/  ISETP.LT.AND P5, PT, R11, c[0x0][0x178], !P3 ;  /* 0x00005e000b007a0c */ /* 0x000fe40005fa1270 */
[----:B------:R-:W-:Y:S01]  /*96cc0*/  ISETP.LT.AND P4, PT, R27, c[0x0][0x178], !P3 ;  /* 0x00005e001b007a0c */ /* 0x000fe20005f81270 */
[----:B------:R-:W2:Y:S01]  /*96cd0*/  LDL.LU R25, [R1+0x108] ;  /* 0x0001080001197983 */ /* 0x000ea20000300800 */
[----:B------:R-:W-:-:S03]  /*96ce0*/  ISETP.GE.AND P3, PT, R24, c[0x0][0x17c], PT ;  /* 0x00005f0018007a0c */ /* 0x000fc60003f66270 */
[----:B------:R-:W2:Y:S01]  /*96cf0*/  LDL.LU R24, [R1+0x118] ;  /* 0x0001180001187983 */ /* 0x000ea20000300800 */
[C---:B0-----:R-:W-:Y:S01]  /*96d00*/  IMAD.WIDE R8, R0.reuse, 0x2, R28 ;  /* 0x0000000200087825 */ /* 0x041fe200078e021c */
[----:B------:R-:W-:Y:S02]  /*96d10*/  IADD3 R16, R0, c[0x0][0x198], RZ ;  /* 0x0000660000107a10 */ /* 0x000fe40007ffe0ff */
[----:B------:R-:W-:Y:S01]  /*96d20*/  PRMT R0, R6, 0x7632, R0 ;  /* 0x0000763206007816 */ /* 0x000fe20000000000 */
[----:B---3--:R-:W-:Y:S04]  /*96d30*/  @P6 STG.E.U16 [R12.64], R21 ;  /* 0x000000150c006986 */ /* 0x008fe8000c101504 */
[----:B------:R0:W-:Y:S04]  /*96d40*/  @P1 STG.E.U16 [R8.64], R6 ;  /* 0x0000000608001986 */ /* 0x0001e8000c101504 */
[----:B0-----:R-:W3:Y:S04]  /*96d50*/  LDL.LU R6, [R1+0x25f4] ;  /* 0x0025f40001067983 */ /* 0x001ee80000300800 */
[----:B------:R-:W3:Y:S04]  /*96d60*/  LDL.LU R8, [R1+0x257c] ;  /* 0x00257c0001087983 */ /* 0x000ee80000300800 */
[----:B------:R-:W3:Y:S01]  /*96d70*/  LDL.LU R9, [R1+0x2580] ;  /* 0x0025800001097983 */ /* 0x000ee20000300800 */
[----:B------:R-:W-:Y:S01]  /*96d80*/  ISETP.LT.AND P6, PT, R11, c[0x0][0x178], !P2 ;  /* 0x00005e000b007a0c */ /* 0x000fe200057c1270 */
[----:B------:R-:W-:Y:S01]  /*96d90*/  IMAD.WIDE R12, R16, 0x2, R2 ;  /* 0x00000002100c7825 */ /* 0x000fe200078e0202 */
[----:B------:R-:W-:-:S02]  /*96da0*/  PRMT R5, R21, 0x7632, R5 ;  /* 0x0000763215057816 */ /* 0x000fc40000000005 */
[----:B----4-:R-:W-:Y:S02]  /*96db0*/  ISETP.GE.AND P0, PT, R20, c[0x0][0x17c], PT ;  /* 0x00005f0014007a0c */ /* 0x010fe40003f06270 */
[C---:B------:R-:W-:Y:S02]  /*96dc0*/  IADD3 R4, R16.reuse, c[0x0][0x198], RZ ;  /* 0x0000660010047a10 */ /* 0x040fe40007ffe0ff */
[----:B------:R-:W-:Y:S01]  /*96dd0*/  ISETP.LT.AND P2, PT, R27, c[0x0][0x178], !P2 ;  /* 0x00005e001b007a0c */ /* 0x000fe20005741270 */
[----:B------:R0:W-:Y:S01]  /*96de0*/  @P5 STG.E.U16 [R12.64], R5 ;  /* 0x000000050c005986 */ /* 0x0001e2000c101504 */
[----:B------:R-:W-:Y:S01]  /*96df0*/  IMAD.WIDE R16, R16, 0x2, R28 ;  /* 0x0000000210107825 */ /* 0x000fe200078e021c */
[----:B------:R-:W-:-:S03]  /*96e00*/  ISETP.LT.AND P5, PT, R11, c[0x0][0x178], !P0 ;  /* 0x00005e000b007a0c */ /* 0x000fc600047a1270 */
[C---:B------:R-:W-:Y:S01]  /*96e10*/  IMAD.WIDE R20, R4.reuse, 0x2, R2 ;  /* 0x0000000204147825 */ /* 0x040fe200078e0202 */
[----:B------:R-:W-:Y:S01]  /*96e20*/  @P4 STG.E.U16 [R16.64], R0 ;  /* 0x0000000010004986 */ /* 0x000fe2000c101504 */
[----:B------:R-:W-:Y:S02]  /*96e30*/  ISETP.LT.AND P4, PT, R27, c[0x0][0x178], !P0 ;  /* 0x00005e001b007a0c */ /* 0x000fe40004781270 */
[C---:B0-----:R-:W-:Y:S01]  /*96e40*/  IADD3 R12, R4.reuse, c[0x0][0x198], RZ ;  /* 0x00006600040c7a10 */ /* 0x041fe20007ffe0ff */
[----:B------:R-:W-:Y:S01]  /*96e50*/  IMAD.WIDE R4, R4, 0x2, R28 ;  /* 0x0000000204047825 */ /* 0x000fe200078e021c */
[----:B--2---:R0:W-:Y:S01]  /*96e60*/  @P6 STG.E.U16 [R20.64], R25 ;  /* 0x0000001914006986 */ /* 0x0041e2000c101504 */
[----:B------:R-:W-:-:S03]  /*96e70*/  ISETP.LT.AND P6, PT, R11, c[0x0][0x178], !P3 ;  /* 0x00005e000b007a0c */ /* 0x000fc60005fc1270 */
[----:B------:R-:W2:Y:S01]  /*96e80*/  LDL.LU R11, [R1+0x25f0] ;  /* 0x0025f000010b7983 */ /* 0x000ea20000300800 */
[----:B0-----:R-:W-:-:S03]  /*96e90*/  PRMT R21, R25, 0x7632, R21 ;  /* 0x0000763219157816 */ /* 0x001fc60000000015 */
[----:B------:R-:W4:Y:S04]  /*96ea0*/  LDL.LU R25, [R1+0x2588] ;  /* 0x0025880001197983 */ /* 0x000f280000300800 */
[----:B---3--:R0:W-:Y:S01]  /*96eb0*/  @P2 STG.E.U16 [R4.64], R6 ;  /* 0x0000000604002986 */ /* 0x0081e2000c101504 */
[----:B------:R-:W-:Y:S02]  /*96ec0*/  ISETP.GE.AND P1, PT, R8, c[0x0][0x17c], PT ;  /* 0x00005f0008007a0c */ /* 0x000fe40003f26270 */
[----:B------:R-:W-:Y:S01]  /*96ed0*/  ISETP.GE.AND P0, PT, R9, c[0x0][0x17c], PT ;  /* 0x00005f0009007a0c */ /* 0x000fe20003f06270 */
[----:B------:R-:W-:Y:S01]  /*96ee0*/  IMAD.WIDE R8, R12, 0x2, R2 ;  /* 0x000000020c087825 */ /* 0x000fe200078e0202 */
[----:B0-----:R-:W3:Y:S04]  /*96ef0*/  LDL.LU R5, [R1+0x2584] ;  /* 0x0025840001057983 */ /* 0x001ee80000300800 */
[----:B------:R0:W-:Y:S04]  /*96f00*/  @P5 STG.E.U16 [R8.64], R21 ;  /* 0x0000001508005986 */ /* 0x0001e8000c101504 */
[----:B0-----:R-:W2:Y:S01]  /*96f10*/  LDL.LU R21, [R1+0xbc8] ;  /* 0x000bc80001157983 */ /* 0x001ea20000300800 */
[----:B------:R-:W-:-:S02]  /*96f20*/  ISETP.LT.AND P3, PT, R27, c[0x0][0x178], !P3 ;  /* 0x00005e001b007a0c */ /* 0x000fc40005f61270 */
[C---:B------:R-:W-:Y:S01]  /*96f30*/  IADD3 R0, R12.reuse, c[0x0][0x198], RZ ;  /* 0x000066000c007a10 */ /* 0x040fe20007ffe0ff */
[----:B------:R-:W-:Y:S01]  /*96f40*/  IMAD.WIDE R12, R12, 0x2, R28 ;  /* 0x000000020c0c7825 */ /* 0x000fe200078e021c */
[----:B------:R-:W-:-:S03]  /*96f50*/  PRMT R20, R6, 0x7632, R20 ;  /* 0x0000763206147816 */ /* 0x000fc60000000014 */
[----:B------:R-:W-:Y:S02]  /*96f60*/  IMAD.WIDE R16, R0, 0x2, R2 ;  /* 0x0000000200107825 */ /* 0x000fe400078e0202 */
[----:B------:R0:W-:Y:S01]  /*96f70*/  @P4 STG.E.U16 [R12.64], R20 ;  /* 0x000000140c004986 */ /* 0x0001e2000c101504 */
[----:B------:R-:W-:-:S03]  /*96f80*/  ISETP.LT.AND P4, PT, R27, c[0x0][0x178], !P1 ;  /* 0x00005e001b007a0c */ /* 0x000fc60004f81270 */
[----:B------:R1:W-:Y:S01]  /*96f90*/  @P6 STG.E.U16 [R16.64], R24 ;  /* 0x0000001810006986 */ /* 0x0003e2000c101504 */
[----:B0-----:R-:W-:Y:S02]  /*96fa0*/  PRMT R20, R24, 0x7632, R20 ;  /* 0x0000763218147816 */ /* 0x001fe40000000014 */
[----:B---3--:R-:W-:Y:S01]  /*96fb0*/  ISETP.GE.AND P2, PT, R5, c[0x0][0x17c], PT ;  /* 0x00005f0005007a0c */ /* 0x008fe20003f46270 */
[----:B------:R-:W-:-:S05]  /*96fc0*/  IMAD.WIDE R4, R0, 0x2, R28 ;  /* 0x0000000200047825 */ /* 0x000fca00078e021c */
[----:B------:R0:W-:Y:S01]  /*96fd0*/  @P3 STG.E.U16 [R4.64], R10 ;  /* 0x0000000a04003986 */ /* 0x0001e2000c101504 */
[----:B--2---:R-:W-:Y:S02]  /*96fe0*/  ISETP.LT.AND P5, PT, R21, c[0x0][0x178], !P1 ;  /* 0x00005e0015007a0c */ /* 0x004fe40004fa1270 */
[----:B----4-:R-:W-:Y:S02]  /*96ff0*/  ISETP.GE.AND P1, PT, R25, c[0x0][0x17c], PT ;  /* 0x00005f0019007a0c */ /* 0x010fe40003f26270 */
[----:B------:R-:W2:Y:S04]  /*97000*/  LDL.LU R25, [R1+0x158] ;  /* 0x0001580001197983 */ /* 0x000ea80000300800 */
[----:B-1----:R-:W3:Y:S04]  /*97010*/  LDL.LU R24, [R1+0x2590] ;  /* 0x0025900001187983 */ /* 0x002ee80000300800 */
[----:B0-----:R-:W4:Y:S04]  /*97020*/  LDL.LU R4, [R1+0x258c] ;  /* 0x00258c0001047983 */ /* 0x001f280000300800 */
[----:B------:R-:W2:Y:S01]  /*97030*/  LDL.LU R5, [R1+0x138] ;  /* 0x0001380001057983 */ /* 0x000ea20000300800 */
[----:B------:R-:W-:-:S02]  /*97040*/  IADD3 R12, R0, c[0x0][0x198], RZ ;  /* 0x00006600000c7a10 */ /* 0x000fc40007ffe0ff */
[----:B------:R-:W-:Y:S02]  /*97050*/  ISETP.LT.AND P6, PT, R21, c[0x0][0x178], !P0 ;  /* 0x00005e0015007a0c */ /* 0x000fe400047c1270 */
[C---:B------:R-:W-:Y:S01]  /*97060*/  IADD3 R6, R12.reuse, c[0x0][0x198], RZ ;  /* 0x000066000c067a10 */ /* 0x040fe20007ffe0ff */
[----:B------:R-:W-:Y:S01]  /*97070*/  IMAD.WIDE R8, R12, 0x2, R2 ;  /* 0x000000020c087825 */ /* 0x000fe200078e0202 */
[----:B------:R-:W-:Y:S02]  /*97080*/  ISETP.LT.AND P0, PT, R27, c[0x0][0x178], !P0 ;  /* 0x00005e001b007a0c */ /* 0x000fe40004701270 */
[----:B------:R-:W-:Y:S01]  /*97090*/  PRMT R0, R10, 0x7632, R0 ;  /* 0x000076320a007816 */ /* 0x000fe20000000000 */
[----:B------:R-:W-:Y:S01]  /*970a0*/  IMAD.WIDE R12, R12, 0x2, R28 ;  /* 0x000000020c0c7825 */ /* 0x000fe200078e021c */
[----:B------:R0:W-:Y:S03]  /*970b0*/  @P5 STG.E.U16 [R8.64], R20 ;  /* 0x0000001408005986 */ /* 0x0001e6000c101504 */
[----:B------:R-:W-:Y:S01]  /*970c0*/  IMAD.WIDE R16, R6, 0x2, R2 ;  /* 0x0000000206107825 */ /* 0x000fe200078e0202 */
[----:B------:R-:W-:Y:S01]  /*970d0*/  @P4 STG.E.U16 [R12.64], R0 ;  /* 0x000000000c004986 */ /* 0x000fe2000c101504 */
[----:B------:R-:W-:-:S02]  /*970e0*/  ISETP.LT.AND P5, PT, R21, c[0x0][0x178], !P2 ;  /* 0x00005e0015007a0c */ /* 0x000fc400057a1270 */
[----:B------:R-:W-:Y:S02]  /*970f0*/  ISETP.LT.AND P4, PT, R27, c[0x0][0x178], !P2 ;  /* 0x00005e001b007a0c */ /* 0x000fe40005781270 */
[----:B---3--:R-:W-:Y:S02]  /*97100*/  ISETP.GE.AND P2, PT, R24, c[0x0][0x17c], PT ;  /* 0x00005f0018007a0c */ /* 0x008fe40003f46270 */
[----:B------:R-:W3:Y:S01]  /*97110*/  LDL.LU R24, [R1+0x168] ;  /* 0x0001680001187983 */ /* 0x000ee20000300800 */
[----:B----4-:R-:W-:-:S03]  /*97120*/  ISETP.GE.AND P3, PT, R4, c[0x0][0x17c], PT ;  /* 0x00005f0004007a0c */ /* 0x010fc60003f66270 */
[----:B0-----:R-:W4:Y:S01]  /*97130*/  LDL.LU R20, [R1+0x2594] ;  /* 0x0025940001147983 */ /* 0x001f220000300800 */
[----:B--2---:R-:W-:-:S03]  /*97140*/  PRMT R10, R5, 0x7632, R10 ;  /* 0x00007632050a7816 */ /* 0x004fc6000000000a */
[----:B------:R0:W-:Y:S02]  /*97150*/  @P6 STG.E.U16 [R16.64], R5 ;  /* 0x0000000510006986 */ /* 0x0001e4000c101504 */
[----:B0-----:R-:W-:-:S05]  /*97160*/  IMAD.WIDE R4, R6, 0x2, R28 ;  /* 0x0000000206047825 */ /* 0x001fca00078e021c */
[----:B------:R0:W-:Y:S04]  /*97170*/  @P0 STG.E.U16 [R4.64], R14 ;  /* 0x0000000e04000986 */ /* 0x0001e8000c101504 */
[----:B0-----:R-:W2:Y:S01]  /*97180*/  LDL.LU R5, [R1+0x2598] ;  /* 0x0025980001057983 */ /* 0x001ea20000300800 */
[----:B------:R-:W-:Y:S02]  /*97190*/  IADD3 R12, R6, c[0x0][0x198], RZ ;  /* 0x00006600060c7a10 */ /* 0x000fe40007ffe0ff */
[----:B------:R-:W-:Y:S02]  /*971a0*/  ISETP.LT.AND P6, PT, R21, c[0x0][0x178], !P1 ;  /* 0x00005e0015007a0c */ /* 0x000fe40004fc1270 */
[----:B------:R-:W-:Y:S01]  /*971b0*/  ISETP.LT.AND P1, PT, R27, c[0x0][0x178], !P1 ;  /* 0x00005e001b007a0c */ /* 0x000fe20004f21270 */
[C---:B------:R-:W-:Y:S01]  /*971c0*/  IMAD.WIDE R8, R12.reuse, 0x2, R2 ;  /* 0x000000020c087825 */ /* 0x040fe200078e0202 */
[----:B------:R-:W-:-:S02]  /*971d0*/  IADD3 R0, R12, c[0x0][0x198], RZ ;  /* 0x000066000c007a10 */ /* 0x000fc40007ffe0ff */
[----:B------:R-:W-:Y:S01]  /*971e0*/  PRMT R6, R14, 0x7632, R6 ;  /* 0x000076320e067816 */ /* 0x000fe20000000006 */
[----:B------:R-:W-:Y:S01]  /*971f0*/  IMAD.WIDE R12, R12, 0x2, R28 ;  /* 0x000000020c0c7825 */ /* 0x000fe200078e021c */
[----:B------:R0:W-:Y:S03]  /*97200*/  @P5 STG.E.U16 [R8.64], R10 ;  /* 0x0000000a08005986 */ /* 0x0001e6000c101504 */
[----:B------:R-:W-:Y:S01]  /*97210*/  IMAD.WIDE R16, R0, 0x2, R2 ;  /* 0x0000000200107825 */ /* 0x000fe200078e0202 */
[----:B------:R1:W-:Y:S01]  /*97220*/  @P4 STG.E.U16 [R12.64], R6 ;  /* 0x000000060c004986 */ /* 0x0003e2000c101504 */
[----:B------:R-:W-:Y:S02]  /*97230*/  ISETP.LT.AND P5, PT, R21, c[0x0][0x178], !P3 ;  /* 0x00005e0015007a0c */ /* 0x000fe40005fa1270 */
[----:B------:R-:W-:Y:S01]  /*97240*/  ISETP.LT.AND P4, PT, R27, c[0x0][0x178], !P3 ;  /* 0x00005e001b007a0c */ /* 0x000fe20005f81270 */
[----:B------:R3:W-:Y:S01]  /*97250*/  @P6 STG.E.U16 [R16.64], R25 ;  /* 0x0000001910006986 */ /* 0x0007e2000c101504 */
[----:B0-----:R-:W-:-:S02]  /*97260*/  PRMT R10, R25, 0x7632, R10 ;  /* 0x00007632190a7816 */ /* 0x001fc4000000000a */
[----:B-1----:R-:W-:Y:S02]  /*97270*/  IADD3 R12, R0, c[0x0][0x198], RZ ;  /* 0x00006600000c7a10 */ /* 0x002fe40007ffe0ff */
[----:B----4-:R-:W-:Y:S02]  /*97280*/  ISETP.GE.AND P3, PT, R20, c[0x0][0x17c], PT ;  /* 0x00005f0014007a0c */ /* 0x010fe40003f66270 */
[----:B------:R-:W4:Y:S04]  /*97290*/  LDL.LU R20, [R1+0x25a0] ;  /* 0x0025a00001147983 */ /* 0x000f280000300800 */
[----:B---3--:R-:W3:Y:S01]  /*972a0*/  LDL.LU R25, [R1+0x148] ;  /* 0x0001480001197983 */ /* 0x008ee20000300800 */
[----:B--2---:R-:W-:Y:S01]  /*972b0*/  ISETP.GE.AND P0, PT, R5, c[0x0][0x17c], PT ;  /* 0x00005f0005007a0c */ /* 0x004fe20003f06270 */
[----:B------:R-:W-:Y:S01]  /*972c0*/  IMAD.WIDE R4, R0, 0x2, R28 ;  /* 0x0000000200047825 */ /* 0x000fe200078e021c */
[----:B------:R-:W-:-:S04]  /*972d0*/  PRMT R0, R7, 0x7632, R0 ;  /* 0x0000763207007816 */ /* 0x000fc80000000000 */
[----:B------:R0:W-:Y:S04]  /*972e0*/  @P1 STG.E.U16 [R4.64], R7 ;  /* 0x0000000704001986 */ /* 0x0001e8000c101504 */
[----:B0-----:R-:W2:Y:S04]  /*972f0*/  LDL.LU R7, [R1+0x25ec] ;  /* 0x0025ec0001077983 */ /* 0x001ea80000300800 */
[----:B------:R-:W2:Y:S01]  /*97300*/  LDL.LU R5, [R1+0x259c] ;  /* 0x00259c0001057983 */ /* 0x000ea20000300800 */
[----:B------:R-:W-:Y:S02]  /*97310*/  ISETP.LT.AND P6, PT, R21, c[0x0][0x178], !P2 ;  /* 0x00005e0015007a0c */ /* 0x000fe400057c1270 */
[----:B------:R-:W-:Y:S01]  /*97320*/  ISETP.LT.AND P2, PT, R27, c[0x0][0x178], !P2 ;  /* 0x00005e001b007a0c */ /* 0x000fe20005741270 */
[C---:B------:R-:W-:Y:S01]  /*97330*/  IMAD.WIDE R8, R12.reuse, 0x2, R2 ;  /* 0x000000020c087825 */ /* 0x040fe200078e0202 */
[----:B------:R-:W-:-:S03]  /*97340*/  IADD3 R6, R12, c[0x0][0x198], RZ ;  /* 0x000066000c067a10 */ /* 0x000fc60007ffe0ff */
        /* <DEDUP_REMOVED lines=13> */
[----:B------:R-:W-:-:S05]  /*97420*/  IMAD.WIDE R4, R6, 0x2, R28 ;  /* 0x0000000206047825 */ /* 0x000fca00078e021c */
[----:B------:R0:W-:Y:S01]  /*97430*/  @P2 STG.E.U16 [R4.64], R18 ;  /* 0x0000001204002986 */ /* 0x0001e2000c101504 */
[----:B------:R-:W-:-:S03]  /*97440*/  PRMT R6, R18, 0x7632, R6 ;  /* 0x0000763212067816 */ /* 0x000fc60000000006 */
[----:B0-----:R-:W2:Y:S04]  /*97450*/  LDL.LU R5, [R1+0x25a4] ;  /* 0x0025a40001057983 */ /* 0x001ea80000300800 */
[----:B------:R-:W3:Y:S01]  /*97460*/  LDL.LU R18, [R1+0x25ac] ;  /* 0x0025ac0001127983 */ /* 0x000ee20000300800 */
[----:B------:R-:W-:Y:S02]  /*97470*/  ISETP.LT.AND P6, PT, R21, c[0x0][0x178], !P3 ;  /* 0x00005e0015007a0c */ /* 0x000fe40005fc1270 */
[----:B------:R-:W-:Y:S02]  /*97480*/  ISETP.LT.AND P3, PT, R27, c[0x0][0x178], !P3 ;  /* 0x00005e001b007a0c */ /* 0x000fe40005f61270 */
[C---:B------:R-:W-:Y:S01]  /*97490*/  IADD3 R0, R12.reuse, c[0x0][0x198], RZ ;  /* 0x000066000c007a10 */ /* 0x040fe20007ffe0ff */
[----:B------:R-:W-:-:S04]  /*974a0*/  IMAD.WIDE R8, R12, 0x2, R2 ;  /* 0x000000020c087825 */ /* 0x000fc800078e0202 */
[----:B------:R-:W-:Y:S01]  /*974b0*/  IMAD.WIDE R12, R12, 0x2, R28 ;  /* 0x000000020c0c7825 */ /* 0x000fe200078e021c */
[----:B------:R0:W-:Y:S03]  /*974c0*/  @P5 STG.E.U16 [R8.64], R10 ;  /* 0x0000000a08005986 */ /* 0x0001e6000c101504 */
[----:B------:R-:W-:Y:S01]  /*974d0*/  IMAD.WIDE R16, R0, 0x2, R2 ;  /* 0x0000000200107825 */ /* 0x000fe200078e0202 */
[----:B------:R-:W-:Y:S01]  /*974e0*/  @P4 STG.E.U16 [R12.64], R6 ;  /* 0x000000060c004986 */ /* 0x000fe2000c101504 */
[----:B------:R-:W-:Y:S02]  /*974f0*/  ISETP.LT.AND P5, PT, R21, c[0x0][0x178], !P1 ;  /* 0x00005e0015007a0c */ /* 0x000fe40004fa1270 */
[----:B------:R-:W-:Y:S01]  /*97500*/  ISETP.LT.AND P4, PT, R27, c[0x0][0x178], !P1 ;  /* 0x00005e001b007a0c */ /* 0x000fe20004f81270 */
[----:B------:R1:W-:Y:S01]  /*97510*/  @P6 STG.E.U16 [R16.64], R25 ;  /* 0x0000001910006986 */ /* 0x0003e2000c101504 */
[----:B0-----:R-:W-:-:S02]  /*97520*/  PRMT R10, R25, 0x7632, R10 ;  /* 0x00007632190a7816 */ /* 0x001fc4000000000a */
[----:B----4-:R-:W-:Y:S02]  /*97530*/  ISETP.GE.AND P1, PT, R20, c[0x0][0x17c], PT ;  /* 0x00005f0014007a0c */ /* 0x010fe40003f26270 */
[----:B------:R-:W4:Y:S04]  /*97540*/  LDL.LU R20, [R1+0x25b0] ;  /* 0x0025b00001147983 */ /* 0x000f280000300800 */
[----:B-1----:R-:W4:Y:S01]  /*97550*/  LDL.LU R25, [R1+0xfc] ;  /* 0x0000fc0001197983 */ /* 0x002f220000300800 */
[----:B--2---:R-:W-:Y:S01]  /*97560*/  ISETP.GE.AND P2, PT, R5, c[0x0][0x17c], PT ;  /* 0x00005f0005007a0c */ /* 0x004fe20003f46270 */
[----:B------:R-:W-:-:S05]  /*97570*/  IMAD.WIDE R4, R0, 0x2, R28 ;  /* 0x0000000200047825 */ /* 0x000fca00078e021c */
[----:B------:R0:W-:Y:S01]  /*97580*/  @P3 STG.E.U16 [R4.64], R22 ;  /* 0x0000001604003986 */ /* 0x0001e2000c101504 */
[----:B---3--:R-:W-:-:S03]  /*97590*/  ISETP.GE.AND P3, PT, R18, c[0x0][0x17c], PT ;  /* 0x00005f0012007a0c */ /* 0x008fc60003f66270 */
[----:B------:R-:W2:Y:S01]  /*975a0*/  LDL.LU R18, [R1+0x25b4] ;  /* 0x0025b40001127983 */ /* 0x000ea20000300800 */
[----:B------:R-:W-:Y:S02]  /*975b0*/  IADD3 R12, R0, c[0x0][0x198], RZ ;  /* 0x00006600000c7a10 */ /* 0x000fe40007ffe0ff */
[----:B------:R-:W-:Y:S02]  /*975c0*/  ISETP.LT.AND P6, PT, R21, c[0x0][0x178], !P0 ;  /* 0x00005e0015007a0c */ /* 0x000fe400047c1270 */
[----:B------:R-:W-:Y:S02]  /*975d0*/  ISETP.LT.AND P0, PT, R27, c[0x0][0x178], !P0 ;  /* 0x00005e001b007a0c */ /* 0x000fe40004701270 */
[C---:B------:R-:W-:Y:S01]  /*975e0*/  IADD3 R6, R12.reuse, c[0x0][0x198], RZ ;  /* 0x000066000c067a10 */ /* 0x040fe20007ffe0ff */
[----:B------:R-:W-:Y:S01]  /*975f0*/  IMAD.WIDE R8, R12, 0x2, R2 ;  /* 0x000000020c087825 */ /* 0x000fe200078e0202 */
[----:B------:R-:W-:Y:S02]  /*97600*/  PRMT R0, R22, 0x7632, R0 ;  /* 0x0000763216007816 */ /* 0x000fe40000000000 */
[----:B0-----:R-:W3:Y:S01]  /*97610*/  LDL.LU R22, [R1+0x3c] ;  /* 0x00003c0001167983 */ /* 0x001ee20000300800 */
[----:B------:R-:W-:-:S04]  /*97620*/  IMAD.WIDE R12, R12, 0x2, R28 ;  /* 0x000000020c0c7825 */ /* 0x000fc800078e021c */
[C---:B------:R-:W-:Y:S01]  /*97630*/  IMAD.WIDE R16, R6.reuse, 0x2, R2 ;  /* 0x0000000206107825 */ /* 0x040fe200078e0202 */
[----:B------:R0:W-:Y:S03]  /*97640*/  @P5 STG.E.U16 [R8.64], R10 ;  /* 0x0000000a08005986 */ /* 0x0001e6000c101504 */
[----:B------:R-:W-:Y:S01]  /*97650*/  IMAD.WIDE R4, R6, 0x2, R28 ;  /* 0x0000000206047825 */ /* 0x000fe200078e021c */
[----:B------:R-:W-:Y:S01]  /*97660*/  @P4 STG.E.U16 [R12.64], R0 ;  /* 0x000000000c004986 */ /* 0x000fe2000c101504 */
[----:B------:R-:W-:Y:S02]  /*97670*/  ISETP.LT.AND P5, PT, R21, c[0x0][0x178], !P2 ;  /* 0x00005e0015007a0c */ /* 0x000fe400057a1270 */
[----:B------:R-:W-:Y:S01]  /*97680*/  ISETP.LT.AND P4, PT, R27, c[0x0][0x178], !P2 ;  /* 0x00005e001b007a0c */ /* 0x000fe20005781270 */
[----:B------:R1:W-:Y:S01]  /*97690*/  @P6 STG.E.U16 [R16.64], R24 ;  /* 0x0000001810006986 */ /* 0x0003e2000c101504 */
[----:B0-----:R-:W-:-:S03]  /*976a0*/  PRMT R10, R24, 0x7632, R10 ;  /* 0x00007632180a7816 */ /* 0x001fc6000000000a */
[----:B------:R0:W-:Y:S01]  /*976b0*/  @P0 STG.E.U16 [R4.64], R26 ;  /* 0x0000001a04000986 */ /* 0x0001e2000c101504 */
[----:B----4-:R-:W-:-:S03]  /*976c0*/  ISETP.GE.AND P2, PT, R20, c[0x0][0x17c], PT ;  /* 0x00005f0014007a0c */ /* 0x010fc60003f46270 */
[----:B------:R-:W4:Y:S04]  /*976d0*/  LDL.LU R20, [R1+0x25b8] ;  /* 0x0025b80001147983 */ /* 0x000f280000300800 */
[----:B-1----:R-:W4:Y:S01]  /*976e0*/  LDL.LU R24, [R1+0x10c] ;  /* 0x00010c0001187983 */ /* 0x002f220000300800 */
[----:B--2---:R-:W-:-:S03]  /*976f0*/  ISETP.GE.AND P0, PT, R18, c[0x0][0x17c], PT ;  /* 0x00005f0012007a0c */ /* 0x004fc60003f06270 */
[----:B------:R-:W2:Y:S01]  /*97700*/  LDL.LU R18, [R1+0x25bc] ;  /* 0x0025bc0001127983 */ /* 0x000ea20000300800 */
[----:B------:R-:W-:Y:S02]  /*97710*/  IADD3 R12, R6, c[0x0][0x198], RZ ;  /* 0x00006600060c7a10 */ /* 0x000fe40007ffe0ff */
[----:B------:R-:W-:Y:S02]  /*97720*/  ISETP.LT.AND P6, PT, R21, c[0x0][0x178], !P1 ;  /* 0x00005e0015007a0c */ /* 0x000fe40004fc1270 */
[----:B------:R-:W-:Y:S02]  /*97730*/  ISETP.LT.AND P1, PT, R27, c[0x0][0x178], !P1 ;  /* 0x00005e001b007a0c */ /* 0x000fe40004f21270 */
[C---:B------:R-:W-:Y:S01]  /*97740*/  IADD3 R0, R12.reuse, c[0x0][0x198], RZ ;  /* 0x000066000c007a10 */ /* 0x040fe20007ffe0ff */
[----:B------:R-:W-:Y:S01]  /*97750*/  IMAD.WIDE R8, R12, 0x2, R2 ;  /* 0x000000020c087825 */ /* 0x000fe200078e0202 */
[----:B------:R-:W-:-:S03]  /*97760*/  PRMT R6, R26, 0x7632, R6 ;  /* 0x000076321a067816 */ /* 0x000fc60000000006 */
[----:B------:R-:W-:Y:S01]  /*97770*/  IMAD.WIDE R12, R12, 0x2, R28 ;  /* 0x000000020c0c7825 */ /* 0x000fe200078e021c */
[----:B------:R1:W-:Y:S03]  /*97780*/  @P5 STG.E.U16 [R8.64], R10 ;  /* 0x0000000a08005986 */ /* 0x0003e6000c101504 */
[C---:B------:R-:W-:Y:S01]  /*97790*/  IMAD.WIDE R16, R0.reuse, 0x2, R2 ;  /* 0x0000000200107825 */ /* 0x040fe200078e0202 */
[----:B------:R3:W-:Y:S03]  /*977a0*/  @P4 STG.E.U16 [R12.64], R6 ;  /* 0x000000060c004986 */ /* 0x0007e6000c101504 */
[----:B0-----:R-:W-:Y:S01]  /*977b0*/  IMAD.WIDE R4, R0, 0x2, R28 ;  /* 0x0000000200047825 */ /* 0x001fe200078e021c */
[----:B------:R-:W-:Y:S01]  /*977c0*/  ISETP.LT.AND P5, PT, R21, c[0x0][0x178], !P3 ;  /* 0x00005e0015007a0c */ /* 0x000fe20005fa1270 */
[----:B------:R0:W-:Y:S01]  /*977d0*/  @P6 STG.E.U16 [R16.64], R25 ;  /* 0x0000001910006986 */ /* 0x0001e2000c101504 */
[----:B------:R-:W-:-:S02]  /*977e0*/  ISETP.LT.AND P4, PT, R27, c[0x0][0x178], !P3 ;  /* 0x00005e001b007a0c */ /* 0x000fc40005f81270 */
[----:B-1----:R-:W-:Y:S01]  /*977f0*/  PRMT R10, R25, 0x7632, R10 ;  /* 0x00007632190a7816 */ /* 0x002fe2000000000a */
[----:B---3--:R1:W-:Y:S01]  /*97800*/  @P1 STG.E.U16 [R4.64], R22 ;  /* 0x0000001604001986 */ /* 0x0083e2000c101504 */
[----:B------:R-:W-:Y:S02]  /*97810*/  IADD3 R12, R0, c[0x0][0x198], RZ ;  /* 0x00006600000c7a10 */ /* 0x000fe40007ffe0ff */
[----:B------:R-:W-:Y:S02]  /*97820*/  PRMT R0, R22, 0x7632, R0 ;  /* 0x0000763216007816 */ /* 0x000fe40000000000 */
[----:B----4-:R-:W-:Y:S02]  /*97830*/  ISETP.GE.AND P3, PT, R20, c[0x0][0x17c], PT ;  /* 0x00005f0014007a0c */ /* 0x010fe40003f66270 */
[----:B------:R-:W3:Y:S04]  /*97840*/  LDL.LU R20, [R1+0x25c0] ;  /* 0x0025c00001147983 */ /* 0x000ee80000300800 */
[----:B0-----:R-:W4:Y:S01]  /*97850*/  LDL.LU R25, [R1+0x11c] ;  /* 0x00011c0001197983 */ /* 0x001f220000300800 */
[----:B--2---:R-:W-:-:S03]  /*97860*/  ISETP.GE.AND P1, PT, R18, c[0x0][0x17c], PT ;  /* 0x00005f0012007a0c */ /* 0x004fc60003f26270 */
[----:B------:R-:W2:Y:S04]  /*97870*/  LDL.LU R18, [R1+0x25c8] ;  /* 0x0025c80001127983 */ /* 0x000ea80000300800 */
[----:B-1----:R-:W2:Y:S01]  /*97880*/  LDL.LU R22, [R1+0x25c4] ;  /* 0x0025c40001167983 */ /* 0x002ea20000300800 */
[----:B------:R-:W-:Y:S02]  /*97890*/  ISETP.LT.AND P6, PT, R21, c[0x0][0x178], !P2 ;  /* 0x00005e0015007a0c */ /* 0x000fe400057c1270 */
[C---:B------:R-:W-:Y:S01]  /*978a0*/  IADD3 R6, R12.reuse, c[0x0][0x198], RZ ;  /* 0x000066000c067a10 */ /* 0x040fe20007ffe0ff */
[----:B------:R-:W-:-:S04]  /*978b0*/  IMAD.WIDE R8, R12, 0x2, R2 ;  /* 0x000000020c087825 */ /* 0x000fc800078e0202 */
[----:B------:R-:W-:Y:S01]  /*978c0*/  IMAD.WIDE R12, R12, 0x2, R28 ;  /* 0x000000020c0c7825 */ /* 0x000fe200078e021c */
[----:B------:R0:W-:Y:S03]  /*978d0*/  @P5 STG.E.U16 [R8.64], R10 ;  /* 0x0000000a08005986 */ /* 0x0001e6000c101504 */
[C---:B------:R-:W-:Y:S01]  /*978e0*/  IMAD.WIDE R16, R6.reuse, 0x2, R2 ;  /* 0x0000000206107825 */ /* 0x040fe200078e0202 */
[----:B------:R-:W-:Y:S01]  /*978f0*/  ISETP.LT.AND P2, PT, R27, c[0x0][0x178], !P2 ;  /* 0x00005e001b007a0c */ /* 0x000fe20005741270 */
[----:B------:R1:W-:Y:S01]  /*97900*/  @P4 STG.E.U16 [R12.64], R0 ;  /* 0x000000000c004986 */ /* 0x0003e2000c101504 */
[----:B------:R-:W-:Y:S02]  /*97910*/  ISETP.LT.AND P5, PT, R21, c[0x0][0x178], !P0 ;  /* 0x00005e0015007a0c */ /* 0x000fe400047a1270 */
[----:B------:R-:W-:Y:S01]  /*97920*/  ISETP.LT.AND P4, PT, R27, c[0x0][0x178], !P0 ;  /* 0x00005e001b007a0c */ /* 0x000fe20004781270 */
[----:B------:R1:W-:Y:S01]  /*97930*/  @P6 STG.E.U16 [R16.64], R24 ;  /* 0x0000001810006986 */ /* 0x0003e2000c101504 */
[----:B------:R-:W-:Y:S01]  /*97940*/  ISETP.LT.AND P6, PT, R21, c[0x0][0x178], !P3 ;  /* 0x00005e0015007a0c */ /* 0x000fe20005fc1270 */
[----:B------:R-:W-:Y:S01]  /*97950*/  IMAD.WIDE R4, R6, 0x2, R28 ;  /* 0x0000000206047825 */ /* 0x000fe200078e021c */
[----:B0-----:R-:W-:-:S02]  /*97960*/  PRMT R10, R24, 0x7632, R10 ;  /* 0x00007632180a7816 */ /* 0x001fc4000000000a */
[----:B-1----:R-:W-:-:S04]  /*97970*/  IADD3 R12, R6, c[0x0][0x198], RZ ;  /* 0x00006600060c7a10 */ /* 0x002fc80007ffe0ff */
[C---:B------:R-:W-:Y:S01]  /*97980*/  IADD3 R0, R12.reuse, c[0x0][0x198], RZ ;  /* 0x000066000c007a10 */ /* 0x040fe20007ffe0ff */
[----:B------:R-:W2:Y:S01]  /*97990*/  LDL.LU R24, [R1+0x13c] ;  /* 0x00013c0001187983 */ /* 0x000ea20000300800 */
[----:B------:R-:W-:Y:S01]  /*979a0*/  IMAD.WIDE R8, R12, 0x2, R2 ;  /* 0x000000020c087825 */ /* 0x000fe200078e0202 */
[----:B------:R-:W-:-:S03]  /*979b0*/  PRMT R6, R7, 0x7632, R6 ;  /* 0x0000763207067816 */ /* 0x000fc60000000006 */
[----:B------:R-:W-:Y:S01]  /*979c0*/  IMAD.WIDE R12, R12, 0x2, R28 ;  /* 0x000000020c0c7825 */ /* 0x000fe200078e021c */
[----:B------:R-:W-:Y:S03]  /*979d0*/  @P2 STG.E.U16 [R4.64], R7 ;  /* 0x0000000704002986 */ /* 0x000fe6000c101504 */
[----:B------:R-:W-:Y:S01]  /*979e0*/  IMAD.WIDE R16, R0, 0x2, R2 ;  /* 0x0000000200107825 */ /* 0x000fe200078e0202 */
[----:B------:R-:W-:Y:S01]  /*979f0*/  @P5 STG.E.U16 [R8.64], R10 ;  /* 0x0000000a08005986 */ /* 0x000fe2000c101504 */
[----:B------:R-:W-:-:S03]  /*97a00*/  ISETP.LT.AND P5, PT, R21, c[0x0][0x178], !P1 ;  /* 0x00005e0015007a0c */ /* 0x000fc60004fa1270 */
[----:B------:R-:W-:Y:S01]  /*97a10*/  @P4 STG.E.U16 [R12.64], R6 ;  /* 0x000000060c004986 */ /* 0x000fe2000c101504 */
[----:B------:R-:W-:Y:S02]  /*97a20*/  ISETP.LT.AND P4, PT, R27, c[0x0][0x178], !P1 ;  /* 0x00005e001b007a0c */ /* 0x000fe40004f81270 */
[----:B---3--:R-:W-:Y:S02]  /*97a30*/  ISETP.GE.AND P0, PT, R20, c[0x0][0x17c], PT ;  /* 0x00005f0014007a0c */ /* 0x008fe40003f06270 */
[----:B------:R-:W3:Y:S04]  /*97a40*/  LDL.LU R20, [R1+0x25d0] ;  /* 0x0025d00001147983 */ /* 0x000ee80000300800 */
[----:B----4-:R0:W-:Y:S01]  /*97a50*/  @P6 STG.E.U16 [R16.64], R25 ;  /* 0x0000001910006986 */ /* 0x0101e2000c101504 */
[----:B--2---:R-:W-:-:S03]  /*97a60*/  ISETP.GE.AND P2, PT, R18, c[0x0][0x17c], PT ;  /* 0x00005f0012007a0c */ /* 0x004fc60003f46270 */
[----:B------:R-:W2:Y:S01]  /*97a70*/  LDL.LU R18, [R1+0x25cc] ;  /* 0x0025cc0001127983 */ /* 0x000ea20000300800 */
[----:B------:R-:W-:-:S03]  /*97a80*/  ISETP.GE.AND P1, PT, R22, c[0x0][0x17c], PT ;  /* 0x00005f0016007a0c */ /* 0x000fc60003f26270 */
[----:B0-----:R-:W4:Y:S04]  /*97a90*/  LDL.LU R17, [R1+0x25d8] ;  /* 0x0025d80001117983 */ /* 0x001f280000300800 */
[----:B------:R-:W4:Y:S04]  /*97aa0*/  LDL.LU R26, [R1+0x15c] ;  /* 0x00015c00011a7983 */ /* 0x000f280000300800 */
[----:B------:R-:W4:Y:S04]  /*97ab0*/  LDL.LU R22, [R1+0x2c] ;  /* 0x00002c0001167983 */ /* 0x000f280000300800 */
[----:B------:R-:W4:Y:S01]  /*97ac0*/  LDL.LU R16, [R1+0x25d4] ;  /* 0x0025d40001107983 */ /* 0x000f220000300800 */
[----:B------:R-:W-:-:S02]  /*97ad0*/  ISETP.LT.AND P3, PT, R27, c[0x0][0x178], !P3 ;  /* 0x00005e001b007a0c */ /* 0x000fc40005f61270 */
[C---:B------:R-:W-:Y:S02]  /*97ae0*/  IADD3 R8, R0.reuse, c[0x0][0x198], RZ ;  /* 0x0000660000087a10 */ /* 0x040fe40007ffe0ff */
[----:B------:R-:W-:Y:S01]  /*97af0*/  ISETP.LT.AND P6, PT, R21, c[0x0][0x178], !P0 ;  /* 0x00005e0015007a0c */ /* 0x000fe200047c1270 */
[----:B------:R-:W-:Y:S01]  /*97b00*/  IMAD.WIDE R4, R0, 0x2, R28 ;  /* 0x0000000200047825 */ /* 0x000fe200078e021c */
[----:B------:R-:W-:Y:S02]  /*97b10*/  PRMT R14, R25, 0x7632, R14 ;  /* 0x00007632190e7816 */ /* 0x000fe4000000000e */
[C---:B------:R-:W-:Y:S01]  /*97b20*/  IADD3 R10, R8.reuse, c[0x0][0x198], RZ ;  /* 0x00006600080a7a10 */ /* 0x040fe20007ffe0ff */
[----:B------:R-:W-:Y:S01]  /*97b30*/  IMAD.WIDE R6, R8, 0x2, R2 ;  /* 0x0000000208067825 */ /* 0x000fe200078e0202 */
[----:B------:R-:W-:-:S03]  /*97b40*/  PRMT R0, R11, 0x7632, R0 ;  /* 0x000076320b007816 */ /* 0x000fc60000000000 */
[----:B------:R-:W-:Y:S01]  /*97b50*/  IMAD.WIDE R8, R8, 0x2, R28 ;  /* 0x0000000208087825 */ /* 0x000fe200078e021c */
[----:B------:R0:W-:Y:S01]  /*97b60*/  @P3 STG.E.U16 [R4.64], R11 ;  /* 0x0000000b04003986 */ /* 0x0001e2000c101504 */
[----:B------:R-:W-:Y:S02]  /*97b70*/  ISETP.LT.AND P0, PT, R27, c[0x0][0x178], !P0 ;  /* 0x00005e001b007a0c */ /* 0x000fe40004701270 */
[----:B------:R-:W-:Y:S01]  /*97b80*/  IMAD.WIDE R12, R10, 0x2, R2 ;  /* 0x000000020a0c7825 */ /* 0x000fe200078e0202 */
[----:B------:R-:W-:Y:S01]  /*97b90*/  @P5 STG.E.U16 [R6.64], R14 ;  /* 0x0000000e06005986 */ /* 0x000fe2000c101504 */
[----:B------:R-:W-:-:S03]  /*97ba0*/  ISETP.LT.AND P5, PT, R21, c[0x0][0x178], !P2 ;  /* 0x00005e0015007a0c */ /* 0x000fc600057a1270 */
[----:B------:R1:W-:Y:S01]  /*97bb0*/  @P4 STG.E.U16 [R8.64], R0 ;  /* 0x0000000008004986 */ /* 0x0003e2000c101504 */
[----:B------:R-:W-:-:S03]  /*97bc0*/  ISETP.LT.AND P4, PT, R27, c[0x0][0x178], !P2 ;  /* 0x00005e001b007a0c */ /* 0x000fc60005781270 */
[----:B------:R1:W-:Y:S01]  /*97bd0*/  @P6 STG.E.U16 [R12.64], R24 ;  /* 0x000000180c006986 */ /* 0x0003e2000c101504 */
[C---:B0-----:R-:W-:Y:S01]  /*97be0*/  IMAD.WIDE R4, R10.reuse, 0x2, R28 ;  /* 0x000000020a047825 */ /* 0x041fe200078e021c */
[----:B-1----:R-:W-:Y:S02]  /*97bf0*/  IADD3 R8, R10, c[0x0][0x198], RZ ;  /* 0x000066000a087a10 */ /* 0x002fe40007ffe0ff */
[----:B------:R-:W-:Y:S02]  /*97c00*/  PRMT R12, R24, 0x7632, R12 ;  /* 0x00007632180c7816 */ /* 0x000fe4000000000c */
[----:B------:R-:W4:Y:S01]  /*97c10*/  LDL.LU R24, [R1+0x16c] ;  /* 0x00016c0001187983 */ /* 0x000f220000300800 */
[C---:B------:R-:W-:Y:S01]  /*97c20*/  IADD3 R0, R8.reuse, c[0x0][0x198], RZ ;  /* 0x0000660008007a10 */ /* 0x040fe20007ffe0ff */
[----:B------:R-:W-:Y:S01]  /*97c30*/  IMAD.WIDE R6, R8, 0x2, R2 ;  /* 0x0000000208067825 */ /* 0x000fe200078e0202 */
[----:B------:R-:W-:-:S03]  /*97c40*/  PRMT R13, R15, 0x7632, R13 ;  /* 0x000076320f0d7816 */ /* 0x000fc6000000000d */
[----:B------:R-:W-:Y:S01]  /*97c50*/  IMAD.WIDE R8, R8, 0x2, R28 ;  /* 0x0000000208087825 */ /* 0x000fe200078e021c */
[----:B------:R0:W-:Y:S04]  /*97c60*/  @P0 STG.E.U16 [R4.64], R15 ;  /* 0x0000000f04000986 */ /* 0x0001e8000c101504 */
[----:B------:R1:W-:Y:S04]  /*97c70*/  @P5 STG.E.U16 [R6.64], R12 ;  /* 0x0000000c06005986 */ /* 0x0003e8000c101504 */
[----:B------:R0:W-:Y:S01]  /*97c80*/  @P4 STG.E.U16 [R8.64], R13 ;  /* 0x0000000d08004986 */ /* 0x0001e2000c101504 */
[----:B---3--:R-:W-:-:S03]  /*97c90*/  ISETP.GE.AND P3, PT, R20, c[0x0][0x17c], PT ;  /* 0x00005f0014007a0c */ /* 0x008fc60003f66270 */
[----:B------:R-:W3:Y:S01]  /*97ca0*/  LDL.LU R20, [R1+0x25e4] ;  /* 0x0025e40001147983 */ /* 0x000ee20000300800 */
[----:B------:R-:W-:Y:S02]  /*97cb0*/  ISETP.LT.AND P5, PT, R21, c[0x0][0x178], !P3 ;  /* 0x00005e0015007a0c */ /* 0x000fe40005fa1270 */
[----:B------:R-:W-:Y:S02]  /*97cc0*/  ISETP.LT.AND P4, PT, R27, c[0x0][0x178], !P3 ;  /* 0x00005e001b007a0c */ /* 0x000fe40005f81270 */
[----:B--2---:R-:W-:Y:S02]  /*97cd0*/  ISETP.GE.AND P2, PT, R18, c[0x0][0x17c], PT ;  /* 0x00005f0012007a0c */ /* 0x004fe40003f46270 */
[----:B------:R-:W2:Y:S04]  /*97ce0*/  LDL.LU R18, [R1+0x25e0] ;  /* 0x0025e00001127983 */ /* 0x000ea80000300800 */
[----:B------:R-:W2:Y:S01]  /*97cf0*/  LDL.LU R25, [R1+0x14c] ;  /* 0x00014c0001197983 */ /* 0x000ea20000300800 */
[----:B----4-:R-:W-:-:S03]  /*97d00*/  ISETP.GE.AND P3, PT, R16, c[0x0][0x17c], PT ;  /* 0x00005f0010007a0c */ /* 0x010fc60003f66270 */
[----:B------:R-:W4:Y:S01]  /*97d10*/  LDL.LU R16, [R1+0x25dc] ;  /* 0x0025dc0001107983 */ /* 0x000f220000300800 */
[----:B------:R-:W-:Y:S01]  /*97d20*/  ISETP.LT.AND P6, PT, R21, c[0x0][0x178], !P1 ;  /* 0x00005e0015007a0c */ /* 0x000fe20004fc1270 */
[C---:B------:R-:W-:Y:S01]  /*97d30*/  IMAD.WIDE R10, R0.reuse, 0x2, R2 ;  /* 0x00000002000a7825 */ /* 0x040fe200078e0202 */
[----:B------:R-:W-:Y:S02]  /*97d40*/  ISETP.LT.AND P1, PT, R27, c[0x0][0x178], !P1 ;  /* 0x00005e001b007a0c */ /* 0x000fe40004f21270 */
[----:B------:R-:W-:Y:S02]  /*97d50*/  ISETP.GE.AND P0, PT, R17, c[0x0][0x17c], PT ;  /* 0x00005f0011007a0c */ /* 0x000fe40003f06270 */
[C---:B------:R-:W-:Y:S01]  /*97d60*/  IADD3 R17, R0.reuse, c[0x0][0x198], RZ ;  /* 0x0000660000117a10 */ /* 0x040fe20007ffe0ff */
[----:B0-----:R-:W-:-:S06]  /*97d70*/  IMAD.WIDE R4, R0, 0x2, R28 ;  /* 0x0000000200047825 */ /* 0x001fcc00078e021c */
[----:B------:R0:W-:Y:S01]  /*97d80*/  @P6 STG.E.U16 [R10.64], R26 ;  /* 0x0000001a0a006986 */ /* 0x0001e2000c101504 */
[----:B------:R-:W-:Y:S02]  /*97d90*/  ISETP.LT.AND P6, PT, R21, c[0x0][0x178], !P2 ;  /* 0x00005e0015007a0c */ /* 0x000fe400057c1270 */
[C---:B------:R-:W-:Y:S01]  /*97da0*/  IADD3 R15, R17.reuse, c[0x0][0x198], RZ ;  /* 0x00006600110f7a10 */ /* 0x040fe20007ffe0ff */
[C---:B-1----:R-:W-:Y:S01]  /*97db0*/  IMAD.WIDE R6, R17.reuse, 0x2, R2 ;  /* 0x0000000211067825 */ /* 0x042fe200078e0202 */
[----:B------:R-:W-:Y:S02]  /*97dc0*/  PRMT R14, R26, 0x7632, R14 ;  /* 0x000076321a0e7816 */ /* 0x000fe4000000000e */
[----:B------:R-:W-:Y:S01]  /*97dd0*/  PRMT R0, R22, 0x7632, R0 ;  /* 0x0000763216007816 */ /* 0x000fe20000000000 */
[----:B------:R-:W-:Y:S01]  /*97de0*/  IMAD.WIDE R8, R17, 0x2, R28 ;  /* 0x0000000211087825 */ /* 0x000fe200078e021c */
[----:B------:R1:W-:Y:S01]  /*97df0*/  @P1 STG.E.U16 [R4.64], R22 ;  /* 0x0000001604001986 */ /* 0x0003e2000c101504 */
[----:B------:R-:W-:-:S02]  /*97e00*/  ISETP.LT.AND P2, PT, R27, c[0x0][0x178], !P2 ;  /* 0x00005e001b007a0c */ /* 0x000fc40005741270 */
[----:B0-----:R-:W-:Y:S01]  /*97e10*/  IMAD.WIDE R10, R15, 0x2, R2 ;  /* 0x000000020f0a7825 */ /* 0x001fe200078e0202 */
[----:B------:R-:W-:Y:S01]  /*97e20*/  @P5 STG.E.U16 [R6.64], R14 ;  /* 0x0000000e06005986 */ /* 0x000fe2000c101504 */
[----:B------:R-:W-:Y:S02]  /*97e30*/  ISETP.LT.AND P5, PT, R21, c[0x0][0x178], !P0 ;  /* 0x00005e0015007a0c */ /* 0x000fe400047a1270 */
[----:B------:R-:W-:Y:S01]  /*97e40*/  IADD3 R13, R15, c[0x0][0x198], RZ ;  /* 0x000066000f0d7a10 */ /* 0x000fe20007ffe0ff */
[----:B------:R0:W-:Y:S01]  /*97e50*/  @P4 STG.E.U16 [R8.64], R0 ;  /* 0x0000000008004986 */ /* 0x0001e2000c101504 */
[----:B------:R-:W-:Y:S02]  /*97e60*/  ISETP.LT.AND P4, PT, R27, c[0x0][0x178], !P0 ;  /* 0x00005e001b007a0c */ /* 0x000fe40004781270 */
[----:B------:R-:W-:Y:S01]  /*97e70*/  IADD3 R17, R13, c[0x0][0x198], RZ ;  /* 0x000066000d117a10 */ /* 0x000fe20007ffe0ff */
[----:B------:R0:W-:Y:S01]  /*97e80*/  @P6 STG.E.U16 [R10.64], R24 ;  /* 0x000000180a006986 */ /* 0x0001e2000c101504 */
[----:B------:R-:W-:Y:S01]  /*97e90*/  ISETP.LT.AND P6, PT, R21, c[0x0][0x178], !P3 ;  /* 0x00005e0015007a0c */ /* 0x000fe20005fc1270 */
[----:B-1----:R-:W-:Y:S01]  /*97ea0*/  IMAD.WIDE R4, R15, 0x2, R28 ;  /* 0x000000020f047825 */ /* 0x002fe200078e021c */
[----:B------:R-:W-:-:S02]  /*97eb0*/  PRMT R12, R24, 0x7632, R12 ;  /* 0x00007632180c7816 */ /* 0x000fc4000000000c */
[----:B0-----:R-:W-:Y:S01]  /*97ec0*/  PRMT R0, R19, 0x7632, R0 ;  /* 0x0000763213007816 */ /* 0x001fe20000000000 */
[C---:B------:R-:W-:Y:S01]  /*97ed0*/  IMAD.WIDE R6, R13.reuse, 0x2, R2 ;  /* 0x000000020d067825 */ /* 0x040fe200078e0202 */
[----:B------:R0:W-:Y:S03]  /*97ee0*/  @P2 STG.E.U16 [R4.64], R19 ;  /* 0x0000001304002986 */ /* 0x0001e6000c101504 */
[----:B------:R-:W-:Y:S01]  /*97ef0*/  IMAD.WIDE R8, R13, 0x2, R28 ;  /* 0x000000020d087825 */ /* 0x000fe200078e021c */
[----:B------:R1:W-:Y:S03]  /*97f00*/  @P5 STG.E.U16 [R6.64], R12 ;  /* 0x0000000c06005986 */ /* 0x0003e6000c101504 */
[----:B------:R-:W-:Y:S01]  /*97f10*/  IMAD.WIDE R10, R17, 0x2, R2 ;  /* 0x00000002110a7825 */ /* 0x000fe200078e0202 */
[----:B------:R-:W4:Y:S01]  /*97f20*/  LDL.LU R24, [R1+0x12c] ;  /* 0x00012c0001187983 */ /* 0x000f220000300800 */
[----:B------:R-:W-:-:S03]  /*97f30*/  ISETP.LT.AND P3, PT, R27, c[0x0][0x178], !P3 ;  /* 0x00005e001b007a0c */ /* 0x000fc60005f61270 */
[----:B------:R0:W-:Y:S01]  /*97f40*/  @P4 STG.E.U16 [R8.64], R0 ;  /* 0x0000000008004986 */ /* 0x0001e2000c101504 */
[----:B---3--:R-:W-:Y:S02]  /*97f50*/  ISETP.GE.AND P1, PT, R20, c[0x0][0x17c], PT ;  /* 0x00005f0014007a0c */ /* 0x008fe40003f26270 */
[----:B--2---:R-:W-:Y:S01]  /*97f60*/  ISETP.GE.AND P0, PT, R18, c[0x0][0x17c], PT ;  /* 0x00005f0012007a0c */ /* 0x004fe20003f06270 */
[----:B------:R2:W-:Y:S01]  /*97f70*/  @P6 STG.E.U16 [R10.64], R25 ;  /* 0x000000190a006986 */ /* 0x0005e2000c101504 */
[C---:B------:R-:W-:Y:S02]  /*97f80*/  ISETP.LT.AND P6, PT, R21.reuse, c[0x0][0x178], !P1 ;  /* 0x00005e0015007a0c */ /* 0x040fe40004fc1270 */
[----:B------:R-:W-:Y:S02]  /*97f90*/  ISETP.LT.AND P5, PT, R21, c[0x0][0x178], !P0 ;  /* 0x00005e0015007a0c */ /* 0x000fe400047a1270 */
[C---:B------:R-:W-:Y:S02]  /*97fa0*/  ISETP.LT.AND P1, PT, R27.reuse, c[0x0][0x178], !P1 ;  /* 0x00005e001b007a0c */ /* 0x040fe40004f21270 */
[----:B------:R-:W-:-:S02]  /*97fb0*/  ISETP.LT.AND P0, PT, R27, c[0x0][0x178], !P0 ;  /* 0x00005e001b007a0c */ /* 0x000fc40004701270 */
[----:B----4-:R-:W-:-:S04]  /*97fc0*/  ISETP.GE.AND P2, PT, R16, c[0x0][0x17c], PT ;  /* 0x00005f0010007a0c */ /* 0x010fc80003f46270 */
[----:B------:R-:W-:Y:S02]  /*97fd0*/  ISETP.LT.AND P4, PT, R21, c[0x0][0x178], !P2 ;  /* 0x00005e0015007a0c */ /* 0x000fe40005781270 */
[----:B------:R-:W-:Y:S02]  /*97fe0*/  ISETP.LT.AND P2, PT, R27, c[0x0][0x178], !P2 ;  /* 0x00005e001b007a0c */ /* 0x000fe40005741270 */
[----:B------:R-:W3:Y:S01]  /*97ff0*/  LDL.LU R27, [R1+0x25e8] ;  /* 0x0025e800011b7983 */ /* 0x000ee20000300800 */
[C---:B------:R-:W-:Y:S01]  /*98000*/  IADD3 R13, R17.reuse, c[0x0][0x198], RZ ;  /* 0x00006600110d7a10 */ /* 0x040fe20007ffe0ff */
[----:B0-----:R-:W-:-:S03]  /*98010*/  IMAD.WIDE R4, R17, 0x2, R28 ;  /* 0x0000000211047825 */ /* 0x001fc600078e021c */
[C---:B------:R-:W-:Y:S01]  /*98020*/  IADD3 R15, R13.reuse, c[0x0][0x198], RZ ;  /* 0x000066000d0f7a10 */ /* 0x040fe20007ffe0ff */
[----:B-1----:R-:W-:Y:S01]  /*98030*/  IMAD.WIDE R6, R13, 0x2, R2 ;  /* 0x000000020d067825 */ /* 0x002fe200078e0202 */
[----:B------:R-:W-:Y:S02]  /*98040*/  PRMT R0, R25, 0x7632, R0 ;  /* 0x0000763219007816 */ /* 0x000fe40000000000 */
[----:B------:R-:W-:Y:S01]  /*98050*/  IADD3 R17, R15, c[0x0][0x198], RZ ;  /* 0x000066000f117a10 */ /* 0x000fe20007ffe0ff */
[----:B------:R-:W-:Y:S01]  /*98060*/  IMAD.WIDE R8, R13, 0x2, R28 ;  /* 0x000000020d087825 */ /* 0x000fe200078e021c */
[----:B------:R-:W-:Y:S01]  /*98070*/  PRMT R14, R23, 0x7632, R14 ;  /* 0x00007632170e7816 */ /* 0x000fe2000000000e */
[----:B------:R0:W-:Y:S02]  /*98080*/  @P3 STG.E.U16 [R4.64], R23 ;  /* 0x0000001704003986 */ /* 0x0001e4000c101504 */
[C---:B--2---:R-:W-:Y:S02]  /*98090*/  IMAD.WIDE R10, R15.reuse, 0x2, R2 ;  /* 0x000000020f0a7825 */ /* 0x044fe400078e0202 */
[----:B------:R1:W-:Y:S02]  /*980a0*/  @P6 STG.E.U16 [R6.64], R0 ;  /* 0x0000000006006986 */ /* 0x0003e4000c101504 */
[----:B------:R-:W-:-:S02]  /*980b0*/  IMAD.WIDE R12, R15, 0x2, R28 ;  /* 0x000000020f0c7825 */ /* 0x000fc400078e021c */
[----:B------:R1:W-:Y:S02]  /*980c0*/  @P1 STG.E.U16 [R8.64], R14 ;  /* 0x0000000e08001986 */ /* 0x0003e4000c101504 */
[----:B------:R-:W-:-:S04]  /*980d0*/  IMAD.WIDE R2, R17, 0x2, R2 ;  /* 0x0000000211027825 */ /* 0x000fc800078e0202 */
[----:B------:R-:W-:Y:S01]  /*980e0*/  IMAD.WIDE R28, R17, 0x2, R28 ;  /* 0x00000002111c7825 */ /* 0x000fe200078e021c */
[----:B0-----:R-:W-:Y:S01]  /*980f0*/  PRMT R5, R24, 0x7632, R5 ;  /* 0x0000763218057816 */ /* 0x001fe20000000005 */
[----:B------:R1:W-:Y:S04]  /*98100*/  @P5 STG.E.U16 [R10.64], R24 ;  /* 0x000000180a005986 */ /* 0x0003e8000c101504 */
[----:B---3--:R1:W-:Y:S04]  /*98110*/  @P0 STG.E.U16 [R12.64], R27 ;  /* 0x0000001b0c000986 */ /* 0x0083e8000c101504 */
[----:B------:R1:W-:Y:S01]  /*98120*/  @P4 STG.E.U16 [R2.64], R5 ;  /* 0x0000000502004986 */ /* 0x0003e2000c101504 */
[----:B------:R-:W-:Y:S05]  /*98130*/  @!P2 EXIT ;  /* 0x000000000000a94d */ /* 0x000fea0003800000 */
[----:B-1----:R-:W-:-:S05]  /*98140*/  PRMT R14, R27, 0x7632, R14 ;  /* 0x000076321b0e7816 */ /* 0x002fca000000000e */
[----:B------:R-:W-:Y:S01]  /*98150*/  STG.E.U16 [R28.64], R14 ;  /* 0x0000000e1c007986 */ /* 0x000fe2000c101504 */
[----:B------:R-:W-:Y:S05]  /*98160*/  EXIT ;  /* 0x000000000000794d */ /* 0x000fea0003800000 */
.L_x_3:
[----:B------:R-:W-:-:S00]  /*98170*/  BRA `(.L_x_3) ;  /* 0xfffffff000007947 */ /* 0x000fc0000383ffff */
[----:B------:R-:W-:-:S00]  /*98180*/  NOP ;  /* 0x0000000000007918 */ /* 0x000fc00000000000 */
[----:B------:R-:W-:-:S00]  /*98190*/  NOP ;  /* 0x0000000000007918 */ /* 0x000fc00000000000 */
[----:B------:R-:W-:-:S00]  /*981a0*/  NOP ;  /* 0x0000000000007918 */ /* 0x000fc00000000000 */
[----:B------:R-:W-:-:S00]  /*981b0*/  NOP ;  /* 0x0000000000007918 */ /* 0x000fc00000000000 */
[----:B------:R-:W-:-:S00]  /*981c0*/  NOP ;  /* 0x0000000000007918 */ /* 0x000fc00000000000 */
[----:B------:R-:W-:-:S00]  /*981d0*/  NOP ;  /* 0x0000000000007918 */ /* 0x000fc00000000000 */
[----:B------:R-:W-:-:S00]  /*981e0*/  NOP ;  /* 0x0000000000007918 */ /* 0x000fc00000000000 */
[----:B------:R-:W-:-:S00]  /*981f0*/  NOP ;  /* 0x0000000000007918 */ /* 0x000fc00000000000 */
.L_x_4:


//--------------------- .nv.shared.matmul_kernel  --------------------------
	.section	.nv.shared.matmul_kernel,"aw",@nobits
	.sectionflags	@""
	.align	16
